def matmul_kernel(
    a_ptr,
    b_ptr,
    c_ptr,
    M,
    N,
    K,
    stride_am,
    stride_ak,
    stride_bk,
    stride_bn,
    stride_cm,
    stride_cn,
    BLOCK_M: tl.constexpr,
    BLOCK_N: tl.constexpr,
    BLOCK_K: tl.constexpr,
    GROUP_M: tl.constexpr,
):
    pid = tl.program_id(axis=0)
    num_pid_m = tl.cdiv(M, BLOCK_M)
    num_pid_n = tl.cdiv(N, BLOCK_N)
    num_pid_in_group = GROUP_M * num_pid_n
    group_id = pid // num_pid_in_group
    first_pid_m = group_id * GROUP_M
    group_size_m = min(num_pid_m - first_pid_m, GROUP_M)
    pid_m = first_pid_m + ((pid % num_pid_in_group) % group_size_m)
    pid_n = (pid % num_pid_in_group) // group_size_m

    offs_am = (pid_m * BLOCK_M + tl.arange(0, BLOCK_M)) % M
    offs_bn = (pid_n * BLOCK_N + tl.arange(0, BLOCK_N)) % N
    offs_k = tl.arange(0, BLOCK_K)
    a_ptrs = a_ptr + offs_am[:, None] * stride_am + offs_k[None, :] * stride_ak
    b_ptrs = b_ptr + offs_k[:, None] * stride_bk + offs_bn[None, :] * stride_bn

    acc = tl.zeros((BLOCK_M, BLOCK_N), dtype=tl.float32)
    for kk in range(0, tl.cdiv(K, BLOCK_K)):
        a = tl.load(a_ptrs, mask=offs_k[None, :] < K - kk * BLOCK_K, other=0.0)
        b = tl.load(b_ptrs, mask=offs_k[:, None] < K - kk * BLOCK_K, other=0.0)
        acc = tl.dot(a, b, acc)
        a_ptrs += BLOCK_K * stride_ak
        b_ptrs += BLOCK_K * stride_bk

    c = acc.to(c_ptr.dtype.element_ty)
    offs_cm = pid_m * BLOCK_M + tl.arange(0, BLOCK_M)
    offs_cn = pid_n * BLOCK_N + tl.arange(0, BLOCK_N)
    c_ptrs = c_ptr + offs_cm[:, None] * stride_cm + offs_cn[None, :] * stride_cn
    mask = (offs_cm[:, None] < M) & (offs_cn[None, :] < N)
    tl.store(c_ptrs, c, mask=mask)

# config = {"BLOCK_K": 32, "BLOCK_M": 128, "BLOCK_N": 512, "GROUP_M": 8, "arch": "sm_90", "dtype": "fp8e4m3", "num_ctas": 1, "num_stages": 2, "num_warps": 8}
# arch = sm_90


// ===== COMPILED SASS (sm_90a) =====

	.target	sm_90a

	.elftype	@"ET_EXEC"


//--------------------- .note.nv.tkinfo           --------------------------
	.section	.note.nv.tkinfo,"",@"SHT_NOTE"
	.sectionflags	@"SHF_NOTE_NV_TKINFO"
	.tkinfo
        /*0018*/ 	.word	0x00000002
        /*0030*/ 	.string	""
        /*0030*/ 	.string	"ptxas"
        /*0030*/ 	.string	"Cuda compilation tools, release 13.0, V13.0.88"
        /*0030*/ 	.string	"Build cuda_13.0.r13.0/compiler.36424714_0"
        /*0030*/ 	.string	"-v  -suppress-debug-info  -lineinfo  -arch sm_90a "



//--------------------- .note.nv.cuinfo           --------------------------
	.section	.note.nv.cuinfo,"",@"SHT_NOTE"
	.sectionflags	@"SHF_NOTE_NV_CUINFO"
        /*0018*/ 	.short	0x0002
        /*001a*/ 	.short	0x005a
        /*001c*/ 	.short	0x0082
	.zero		2


//--------------------- .nv.info                  --------------------------
	.section	.nv.info,"",@"SHT_CUDA_INFO"
	.align	4


	//----- nvinfo : EIATTR_REGCOUNT
	.align		4
        /*0000*/ 	.byte	0x04, 0x2f
        /*0002*/ 	.short	(.L_1 - .L_0)
	.align		4
.L_0:
        /*0004*/ 	.word	index@(matmul_kernel)
        /*0008*/ 	.word	0x000000ff


	//----- nvinfo : EIATTR_FRAME_SIZE
	.align		4
.L_1:
        /*000c*/ 	.byte	0x04, 0x11
        /*000e*/ 	.short	(.L_3 - .L_2)
	.align		4
.L_2:
        /*0010*/ 	.word	index@(matmul_kernel)
        /*0014*/ 	.word	0x00000558


	//----- nvinfo : EIATTR_MIN_STACK_SIZE
	.align		4
.L_3:
        /*0018*/ 	.byte	0x04, 0x12
        /*001a*/ 	.short	(.L_5 - .L_4)
	.align		4
.L_4:
        /*001c*/ 	.word	index@(matmul_kernel)
        /*0020*/ 	.word	0x00000558
.L_5:


//--------------------- .nv.compat                --------------------------
	.section	.nv.compat,"",@"SHT_CUDA_COMPAT_INFO"
	.align	4
        /*0000*/ 	.byte	0x02, 0x09, 0x01, 0x00, 0x02, 0x02, 0x04, 0x00, 0x02, 0x05, 0x05, 0x00, 0x03, 0x07, 0x01, 0x01
        /*0010*/ 	.byte	0x02, 0x03, 0x00, 0x00, 0x02, 0x06, 0x01, 0x00, 0x04, 0x0b, 0x08, 0x00, 0x00, 0x00, 0x00, 0x00
        /*0020*/ 	.byte	0x00, 0x00, 0x00, 0x00


//--------------------- .nv.info.matmul_kernel    --------------------------
	.section	.nv.info.matmul_kernel,"",@"SHT_CUDA_INFO"
	.sectionflags	@""
	.align	4


	//----- nvinfo : EIATTR_CUDA_API_VERSION
	.align		4
        /*0000*/ 	.byte	0x04, 0x37
        /*0002*/ 	.short	(.L_7 - .L_6)
.L_6:
        /*0004*/ 	.word	0x00000082


	//----- nvinfo : EIATTR_KPARAM_INFO
	.align		4
.L_7:
        /*0008*/ 	.byte	0x04, 0x17
        /*000a*/ 	.short	(.L_9 - .L_8)
.L_8:
        /*000c*/ 	.word	0x00000000
        /*0010*/ 	.short	0x000d
        /*0012*/ 	.short	0x0048
        /*0014*/ 	.byte	0x00, 0xf4, 0x21, 0x00


	//----- nvinfo : EIATTR_KPARAM_INFO
	.align		4
.L_9:
        /*0018*/ 	.byte	0x04, 0x17
        /*001a*/ 	.short	(.L_11 - .L_10)
.L_10:
        /*001c*/ 	.word	0x00000000
        /*0020*/ 	.short	0x000c
        /*0022*/ 	.short	0x0040
        /*0024*/ 	.byte	0x00, 0xf4, 0x21, 0x00


	//----- nvinfo : EIATTR_KPARAM_INFO
	.align		4
.L_11:
        /*0028*/ 	.byte	0x04, 0x17
        /*002a*/ 	.short	(.L_13 - .L_12)
.L_12:
        /*002c*/ 	.word	0x00000000
        /*0030*/ 	.short	0x000b
        /*0032*/ 	.short	0x0038
        /*0034*/ 	.byte	0x00, 0xf0, 0x11, 0x00


	//----- nvinfo : EIATTR_KPARAM_INFO
	.align		4
.L_13:
        /*0038*/ 	.byte	0x04, 0x17
        /*003a*/ 	.short	(.L_15 - .L_14)
.L_14:
        /*003c*/ 	.word	0x00000000
        /*0040*/ 	.short	0x000a
        /*0042*/ 	.short	0x0034
        /*0044*/ 	.byte	0x00, 0xf0, 0x11, 0x00


	//----- nvinfo : EIATTR_KPARAM_INFO
	.align		4
.L_15:
        /*0048*/ 	.byte	0x04, 0x17
        /*004a*/ 	.short	(.L_17 - .L_16)
.L_16:
        /*004c*/ 	.word	0x00000000
        /*0050*/ 	.short	0x0009
        /*0052*/ 	.short	0x0030
        /*0054*/ 	.byte	0x00, 0xf0, 0x11, 0x00


	//----- nvinfo : EIATTR_KPARAM_INFO
	.align		4
.L_17:
        /*0058*/ 	.byte	0x04, 0x17
        /*005a*/ 	.short	(.L_19 - .L_18)
.L_18:
        /*005c*/ 	.word	0x00000000
        /*0060*/ 	.short	0x0008
        /*0062*/ 	.short	0x002c
        /*0064*/ 	.byte	0x00, 0xf0, 0x11, 0x00


	//----- nvinfo : EIATTR_KPARAM_INFO
	.align		4
.L_19:
        /*0068*/ 	.byte	0x04, 0x17
        /*006a*/ 	.short	(.L_21 - .L_20)
.L_20:
        /*006c*/ 	.word	0x00000000
        /*0070*/ 	.short	0x0007
        /*0072*/ 	.short	0x0028
        /*0074*/ 	.byte	0x00, 0xf0, 0x11, 0x00


	//----- nvinfo : EIATTR_KPARAM_INFO
	.align		4
.L_21:
        /*0078*/ 	.byte	0x04, 0x17
        /*007a*/ 	.short	(.L_23 - .L_22)
.L_22:
        /*007c*/ 	.word	0x00000000
        /*0080*/ 	.short	0x0006
        /*0082*/ 	.short	0x0024
        /*0084*/ 	.byte	0x00, 0xf0, 0x11, 0x00


	//----- nvinfo : EIATTR_KPARAM_INFO
	.align		4
.L_23:
        /*0088*/ 	.byte	0x04, 0x17
        /*008a*/ 	.short	(.L_25 - .L_24)
.L_24:
        /*008c*/ 	.word	0x00000000
        /*0090*/ 	.short	0x0005
        /*0092*/ 	.short	0x0020
        /*0094*/ 	.byte	0x00, 0xf0, 0x11, 0x00


	//----- nvinfo : EIATTR_KPARAM_INFO
	.align		4
.L_25:
        /*0098*/ 	.byte	0x04, 0x17
        /*009a*/ 	.short	(.L_27 - .L_26)
.L_26:
        /*009c*/ 	.word	0x00000000
        /*00a0*/ 	.short	0x0004
        /*00a2*/ 	.short	0x001c
        /*00a4*/ 	.byte	0x00, 0xf0, 0x11, 0x00


	//----- nvinfo : EIATTR_KPARAM_INFO
	.align		4
.L_27:
        /*00a8*/ 	.byte	0x04, 0x17
        /*00aa*/ 	.short	(.L_29 - .L_28)
.L_28:
        /*00ac*/ 	.word	0x00000000
        /*00b0*/ 	.short	0x0003
        /*00b2*/ 	.short	0x0018
        /*00b4*/ 	.byte	0x00, 0xf0, 0x11, 0x00


	//----- nvinfo : EIATTR_KPARAM_INFO
	.align		4
.L_29:
        /*00b8*/ 	.byte	0x04, 0x17
        /*00ba*/ 	.short	(.L_31 - .L_30)
.L_30:
        /*00bc*/ 	.word	0x00000000
        /*00c0*/ 	.short	0x0002
        /*00c2*/ 	.short	0x0010
        /*00c4*/ 	.byte	0x00, 0xf4, 0x21, 0x00


	//----- nvinfo : EIATTR_KPARAM_INFO
	.align		4
.L_31:
        /*00c8*/ 	.byte	0x04, 0x17
        /*00ca*/ 	.short	(.L_33 - .L_32)
.L_32:
        /*00cc*/ 	.word	0x00000000
        /*00d0*/ 	.short	0x0001
        /*00d2*/ 	.short	0x0008
        /*00d4*/ 	.byte	0x00, 0xf4, 0x21, 0x00


	//----- nvinfo : EIATTR_KPARAM_INFO
	.align		4
.L_33:
        /*00d8*/ 	.byte	0x04, 0x17
        /*00da*/ 	.short	(.L_35 - .L_34)
.L_34:
        /*00dc*/ 	.word	0x00000000
        /*00e0*/ 	.short	0x0000
        /*00e2*/ 	.short	0x0000
        /*00e4*/ 	.byte	0x00, 0xf4, 0x21, 0x00


	//----- nvinfo : EIATTR_SPARSE_MMA_MASK
	.align		4
.L_35:
        /*00e8*/ 	.byte	0x03, 0x50
        /*00ea*/ 	.short	0x0000


	//----- nvinfo : EIATTR_MAXREG_COUNT
	.align		4
        /*00ec*/ 	.byte	0x03, 0x1b
        /*00ee*/ 	.short	0x00ff


	//----- nvinfo : EIATTR_NUM_BARRIERS
	.align		4
        /*00f0*/ 	.byte	0x02, 0x4c
        /*00f2*/ 	.byte	0x01
	.zero		1


	//----- nvinfo : EIATTR_ANNOTATIONS
	.align		4
        /*00f4*/ 	.byte	0x04, 0x55
        /*00f6*/ 	.short	(.L_37 - .L_36)


	//   ....[0]....
.L_36:
        /*00f8*/ 	.word	0x00000001
        /*00fc*/ 	.byte	0xa0, 0x00, 0x00, 0x00, 0x01, 0x00, 0x00, 0x00, 0x70, 0x09, 0x00, 0x00, 0x01, 0x00, 0x00, 0x00
        /* <DEDUP_REMOVED lines=497> */
        /*201c*/ 	.byte	0x10, 0x7e, 0x01, 0x00


	//----- nvinfo : EIATTR_MERCURY_ISA_VERSION
	.align		4
.L_37:
        /*2020*/ 	.byte	0x03, 0x5f
        /*2022*/ 	.short	0x0101


	//----- nvinfo : EIATTR_EXIT_INSTR_OFFSETS
	.align		4
        /*2024*/ 	.byte	0x04, 0x1c
        /*2026*/ 	.short	(.L_39 - .L_38)


	//   ....[0]....
.L_38:
        /*2028*/ 	.word	0x000181f0


	//   ....[1]....
        /*202c*/ 	.word	0x00018210


	//----- nvinfo : EIATTR_REQNTID
	.align		4
.L_39:
        /*2030*/ 	.byte	0x04, 0x10
        /*2032*/ 	.short	(.L_41 - .L_40)
.L_40:
        /*2034*/ 	.word	0x00000100
        /*2038*/ 	.word	0x00000001
        /*203c*/ 	.word	0x00000001


	//----- nvinfo : EIATTR_CBANK_PARAM_SIZE
	.align		4
.L_41:
        /*2040*/ 	.byte	0x03, 0x19
        /*2042*/ 	.short	0x0050


	//----- nvinfo : EIATTR_PARAM_CBANK
	.align		4
        /*2044*/ 	.byte	0x04, 0x0a
        /*2046*/ 	.short	(.L_43 - .L_42)
	.align		4
.L_42:
        /*2048*/ 	.word	index@(.nv.constant0.matmul_kernel)
        /*204c*/ 	.short	0x0210
        /*204e*/ 	.short	0x0050


	//----- nvinfo : EIATTR_SW_WAR
	.align		4
.L_43:
        /*2050*/ 	.byte	0x04, 0x36
        /*2052*/ 	.short	(.L_45 - .L_44)
.L_44:
        /*2054*/ 	.word	0x00000008
.L_45:


//--------------------- .nv.callgraph             --------------------------
	.section	.nv.callgraph,"",@"SHT_CUDA_CALLGRAPH"
	.align	4
	.sectionentsize	8
	.align		4
        /*0000*/ 	.word	0x00000000
	.align		4
        /*0004*/ 	.word	0xffffffff
	.align		4
        /*0008*/ 	.word	0x00000000
	.align		4
        /*000c*/ 	.word	0xfffffffe
	.align		4
        /*0010*/ 	.word	0x00000000
	.align		4
        /*0014*/ 	.word	0xfffffffd
	.align		4
        /*0018*/ 	.word	0x00000000
	.align		4
        /*001c*/ 	.word	0xfffffffc


//--------------------- .text.matmul_kernel       --------------------------
	.section	.text.matmul_kernel,"ax",@progbits
	.align	128
        .global         matmul_kernel
        .type           matmul_kernel,@function
        .size           matmul_kernel,(.L_x_3 - matmul_kernel)
        .other          matmul_kernel,@"STO_CUDA_ENTRY STV_DEFAULT"
matmul_kernel:
.text.matmul_kernel:
[----:B------:R-:W0:Y:S08]  /*0000*/  LDC R1, c[0x0][0x28] ;  /* 0x00000a00ff017b82 */ /* 0x000e300000000800 */
[----:B------:R-:W1:Y:S01]  /*0010*/  LDC.64 R2, c[0x0][0x228] ;  /* 0x00008a00ff027b82 */ /* 0x000e620000000a00 */
[----:B------:R-:W2:Y:S01]  /*0020*/  S2R R7, SR_CTAID.X ;  /* 0x0000000000077919 */ /* 0x000ea20000002500 */
[----:B0-----:R-:W-:Y:S01]  /*0030*/  VIADD R1, R1, 0xfffffaa8 ;  /* 0xfffffaa801017836 */ /* 0x001fe20000000000 */
[----:B------:R-:W-:Y:S01]  /*0040*/  UMOV UR6, 0x400 ;  /* 0x0000040000067882 */ /* 0x000fe20000000000 */
[----:B------:R-:W-:Y:S01]  /*0050*/  ULDC.64 UR16, c[0x0][0x208] ;  /* 0x0000820000107ab9 */ /* 0x000fe20000000a00 */
[----:B------:R-:W0:Y:S01]  /*0060*/  S2R R16, SR_TID.X ;  /* 0x0000000000107919 */ /* 0x000e220000002100 */
[----:B------:R-:W-:-:S02]  /*0070*/  CS2R R24, SRZ ;  /* 0x0000000000187805 */ /* 0x000fc4000001ff00 */
[----:B------:R-:W-:Y:S01]  /*0080*/  CS2R R26, SRZ ;  /* 0x00000000001a7805 */ /* 0x000fe2000001ff00 */
[----:B------:R-:W3:Y:S01]  /*0090*/  LDC R175, c[0x0][0x230] ;  /* 0x00008c00ffaf7b82 */ /* 0x000ee20000000800 */
[----:B------:R4:W-:Y:S01]  /*00a0*/  STL [R1], RZ ;  /* 0x000000ff01007387 */ /* 0x0009e20000100800 */
[----:B------:R-:W-:Y:S02]  /*00b0*/  CS2R R28, SRZ ;  /* 0x00000000001c7805 */ /* 0x000fe4000001ff00 */
[----:B------:R-:W-:Y:S02]  /*00c0*/  CS2R R30, SRZ ;  /* 0x00000000001e7805 */ /* 0x000fe4000001ff00 */
[----:B------:R-:W-:Y:S02]  /*00d0*/  CS2R R32, SRZ ;  /* 0x0000000000207805 */ /* 0x000fe4000001ff00 */
[----:B------:R-:W-:Y:S02]  /*00e0*/  CS2R R34, SRZ ;  /* 0x0000000000227805 */ /* 0x000fe4000001ff00 */
[----:B------:R-:W-:-:S02]  /*00f0*/  CS2R R36, SRZ ;  /* 0x0000000000247805 */ /* 0x000fc4000001ff00 */
[----:B------:R-:W-:Y:S02]  /*0100*/  CS2R R38, SRZ ;  /* 0x0000000000267805 */ /* 0x000fe4000001ff00 */
[----:B------:R-:W-:Y:S02]  /*0110*/  CS2R R40, SRZ ;  /* 0x0000000000287805 */ /* 0x000fe4000001ff00 */
[----:B------:R-:W-:Y:S02]  /*0120*/  CS2R R42, SRZ ;  /* 0x00000000002a7805 */ /* 0x000fe4000001ff00 */
[----:B------:R-:W-:Y:S02]  /*0130*/  CS2R R44, SRZ ;  /* 0x00000000002c7805 */ /* 0x000fe4000001ff00 */
[----:B------:R-:W-:Y:S02]  /*0140*/  CS2R R46, SRZ ;  /* 0x00000000002e7805 */ /* 0x000fe4000001ff00 */
[----:B------:R-:W-:-:S02]  /*0150*/  CS2R R48, SRZ ;  /* 0x0000000000307805 */ /* 0x000fc4000001ff00 */
[----:B------:R-:W-:Y:S02]  /*0160*/  CS2R R50, SRZ ;  /* 0x0000000000327805 */ /* 0x000fe4000001ff00 */
[----:B------:R-:W-:Y:S02]  /*0170*/  CS2R R52, SRZ ;  /* 0x0000000000347805 */ /* 0x000fe4000001ff00 */
[----:B------:R-:W-:Y:S01]  /*0180*/  CS2R R54, SRZ ;  /* 0x0000000000367805 */ /* 0x000fe2000001ff00 */
[----:B-1----:R-:W-:Y:S01]  /*0190*/  VIADD R0, R3, 0x1ff ;  /* 0x000001ff03007836 */ /* 0x002fe20000000000 */
[----:B------:R-:W-:Y:S02]  /*01a0*/  CS2R R56, SRZ ;  /* 0x0000000000387805 */ /* 0x000fe4000001ff00 */
[----:B------:R-:W-:Y:S02]  /*01b0*/  CS2R R58, SRZ ;  /* 0x00000000003a7805 */ /* 0x000fe4000001ff00 */
[----:B------:R-:W-:-:S02]  /*01c0*/  CS2R R60, SRZ ;  /* 0x00000000003c7805 */ /* 0x000fc4000001ff00 */
[----:B------:R-:W-:Y:S02]  /*01d0*/  CS2R R62, SRZ ;  /* 0x00000000003e7805 */ /* 0x000fe4000001ff00 */
[----:B------:R-:W-:Y:S02]  /*01e0*/  SHF.R.S32.HI R5, RZ, 0x1f, R0 ;  /* 0x0000001fff057819 */ /* 0x000fe40000011400 */
[----:B------:R-:W-:Y:S02]  /*01f0*/  CS2R R64, SRZ ;  /* 0x0000000000407805 */ /* 0x000fe4000001ff00 */
[----:B------:R-:W-:Y:S01]  /*0200*/  CS2R R66, SRZ ;  /* 0x0000000000427805 */ /* 0x000fe2000001ff00 */
[----:B---3--:R-:W-:Y:S01]  /*0210*/  VIADD R175, R175, 0x1f ;  /* 0x0000001fafaf7836 */ /* 0x008fe20000000000 */
[----:B------:R-:W-:Y:S02]  /*0220*/  LEA.HI R5, R5, R0, RZ, 0x9 ;  /* 0x0000000005057211 */ /* 0x000fe400078f48ff */
[----:B------:R-:W-:-:S02]  /*0230*/  CS2R R68, SRZ ;  /* 0x0000000000447805 */ /* 0x000fc4000001ff00 */
[----:B--2---:R-:W-:Y:S02]  /*0240*/  IABS R10, R7 ;  /* 0x00000007000a7213 */ /* 0x004fe40000000000 */
[----:B------:R-:W-:Y:S02]  /*0250*/  CS2R R70, SRZ ;  /* 0x0000000000467805 */ /* 0x000fe4000001ff00 */
[----:B------:R-:W-:Y:S02]  /*0260*/  SHF.R.S32.HI R5, RZ, 0x9, R5 ;  /* 0x00000009ff057819 */ /* 0x000fe40000011405 */
[----:B------:R-:W-:Y:S02]  /*0270*/  CS2R R72, SRZ ;  /* 0x0000000000487805 */ /* 0x000fe4000001ff00 */
[----:B0-----:R-:W-:Y:S02]  /*0280*/  SHF.R.U32.HI R173, RZ, 0x7, R16 ;  /* 0x00000007ffad7819 */ /* 0x001fe40000011610 */
[----:B------:R-:W-:-:S02]  /*0290*/  CS2R R74, SRZ ;  /* 0x00000000004a7805 */ /* 0x000fc4000001ff00 */
[----:B------:R-:W-:Y:S01]  /*02a0*/  CS2R R76, SRZ ;  /* 0x00000000004c7805 */ /* 0x000fe2000001ff00 */
[----:B------:R-:W-:Y:S01]  /*02b0*/  IMAD.SHL.U32 R6, R5, 0x8, RZ ;  /* 0x0000000805067824 */ /* 0x000fe200078e00ff */
[----:B------:R-:W-:Y:S02]  /*02c0*/  CS2R R78, SRZ ;  /* 0x00000000004e7805 */ /* 0x000fe4000001ff00 */
[----:B------:R-:W-:Y:S02]  /*02d0*/  CS2R R80, SRZ ;  /* 0x0000000000507805 */ /* 0x000fe4000001ff00 */
[----:B------:R-:W-:Y:S02]  /*02e0*/  CS2R R82, SRZ ;  /* 0x0000000000527805 */ /* 0x000fe4000001ff00 */
[----:B------:R-:W-:Y:S02]  /*02f0*/  CS2R R84, SRZ ;  /* 0x0000000000547805 */ /* 0x000fe4000001ff00 */
[----:B------:R-:W-:-:S02]  /*0300*/  IABS R9, R6 ;  /* 0x0000000600097213 */ /* 0x000fc40000000000 */
[----:B------:R-:W-:Y:S02]  /*0310*/  CS2R R86, SRZ ;  /* 0x0000000000567805 */ /* 0x000fe4000001ff00 */
[----:B------:R-:W-:Y:S02]  /*0320*/  IABS R12, R6 ;  /* 0x00000006000c7213 */ /* 0x000fe40000000000 */
[----:B------:R-:W-:Y:S01]  /*0330*/  CS2R R88, SRZ ;  /* 0x0000000000587805 */ /* 0x000fe2000001ff00 */
[----:B------:R-:W0:Y:S01]  /*0340*/  I2F.RP R0, R9 ;  /* 0x0000000900007306 */ /* 0x000e220000209400 */
        /* <DEDUP_REMOVED lines=13> */
[----:B------:R-:W-:Y:S01]  /*0420*/  CS2R R116, SRZ ;  /* 0x0000000000747805 */ /* 0x000fe2000001ff00 */
[----:B0-----:R-:W0:Y:S01]  /*0430*/  MUFU.RCP R0, R0 ;  /* 0x0000000000007308 */ /* 0x001e220000001000 */
[----:B------:R-:W-:-:S02]  /*0440*/  CS2R R118, SRZ ;  /* 0x0000000000767805 */ /* 0x000fc4000001ff00 */
[----:B------:R-:W-:Y:S02]  /*0450*/  CS2R R120, SRZ ;  /* 0x0000000000787805 */ /* 0x000fe4000001ff00 */
[----:B------:R-:W-:Y:S02]  /*0460*/  CS2R R122, SRZ ;  /* 0x00000000007a7805 */ /* 0x000fe4000001ff00 */
[----:B------:R-:W-:Y:S02]  /*0470*/  CS2R R124, SRZ ;  /* 0x00000000007c7805 */ /* 0x000fe4000001ff00 */
[----:B------:R-:W-:Y:S02]  /*0480*/  SGXT.U32 R173, R173, 0x1 ;  /* 0x00000001adad781a */ /* 0x000fe40000000000 */
        /* <DEDUP_REMOVED lines=11> */
[----:B0-----:R-:W-:Y:S01]  /*0540*/  VIADD R4, R0, 0xffffffe ;  /* 0x0ffffffe00047836 */ /* 0x001fe20000000000 */
[----:B------:R-:W-:Y:S01]  /*0550*/  CS2R R148, SRZ ;  /* 0x0000000000947805 */ /* 0x000fe2000001ff00 */
[----:B------:R-:W-:Y:S01]  /*0560*/  IMAD.MOV R0, RZ, RZ, -R12 ;  /* 0x000000ffff007224 */ /* 0x000fe200078e0a0c */
[----:B------:R-:W-:Y:S01]  /*0570*/  CS2R R150, SRZ ;  /* 0x0000000000967805 */ /* 0x000fe2000001ff00 */
[----:B------:R0:W1:Y:S02]  /*0580*/  F2I.FTZ.U32.TRUNC.NTZ R5, R4 ;  /* 0x0000000400057305 */ /* 0x000064000021f000 */
[----:B0-----:R-:W-:-:S02]  /*0590*/  IMAD.MOV.U32 R4, RZ, RZ, RZ ;  /* 0x000000ffff047224 */ /* 0x001fc400078e00ff */
[----:B-1----:R-:W-:-:S04]  /*05a0*/  IMAD.MOV R8, RZ, RZ, -R5 ;  /* 0x000000ffff087224 */ /* 0x002fc800078e0a05 */
[----:B------:R-:W-:Y:S02]  /*05b0*/  IMAD R11, R8, R9, RZ ;  /* 0x00000009080b7224 */ /* 0x000fe400078e02ff */
[----:B------:R-:W-:Y:S02]  /*05c0*/  IMAD.MOV.U32 R8, RZ, RZ, R10 ;  /* 0x000000ffff087224 */ /* 0x000fe400078e000a */
[----:B------:R-:W-:-:S06]  /*05d0*/  IMAD.HI.U32 R5, R5, R11, R4 ;  /* 0x0000000b05057227 */ /* 0x000fcc00078e0004 */
[----:B------:R-:W-:-:S04]  /*05e0*/  IMAD.HI.U32 R5, R5, R8, RZ ;  /* 0x0000000805057227 */ /* 0x000fc800078e00ff */
[----:B------:R-:W-:-:S05]  /*05f0*/  IMAD R0, R5, R0, R8 ;  /* 0x0000000005007224 */ /* 0x000fca00078e0208 */
[----:B------:R-:W-:-:S13]  /*0600*/  ISETP.GT.U32.AND P1, PT, R9, R0, PT ;  /* 0x000000000900720c */ /* 0x000fda0003f24070 */
[----:B------:R-:W-:Y:S02]  /*0610*/  @!P1 IMAD.IADD R0, R0, 0x1, -R9 ;  /* 0x0000000100009824 */ /* 0x000fe400078e0a09 */
[----:B------:R-:W-:Y:S01]  /*0620*/  @!P1 VIADD R5, R5, 0x1 ;  /* 0x0000000105059836 */ /* 0x000fe20000000000 */
[----:B------:R-:W-:Y:S02]  /*0630*/  ISETP.NE.AND P1, PT, R6, RZ, PT ;  /* 0x000000ff0600720c */ /* 0x000fe40003f25270 */
[----:B------:R-:W-:Y:S02]  /*0640*/  ISETP.GE.U32.AND P0, PT, R0, R9, PT ;  /* 0x000000090000720c */ /* 0x000fe40003f06070 */
[----:B------:R-:W-:-:S04]  /*0650*/  LOP3.LUT R0, R7, R6, RZ, 0x3c, !PT ;  /* 0x0000000607007212 */ /* 0x000fc800078e3cff */
[----:B------:R-:W-:Y:S01]  /*0660*/  ISETP.GE.AND P2, PT, R0, RZ, PT ;  /* 0x000000ff0000720c */ /* 0x000fe20003f46270 */
[----:B------:R-:W-:-:S06]  /*0670*/  VIADD R0, R2, 0x7f ;  /* 0x0000007f02007836 */ /* 0x000fcc0000000000 */
[----:B------:R-:W-:-:S04]  /*0680*/  @P0 VIADD R5, R5, 0x1 ;  /* 0x0000000105050836 */ /* 0x000fc80000000000 */
[----:B------:R-:W-:Y:S01]  /*0690*/  IMAD.MOV.U32 R4, RZ, RZ, R5 ;  /* 0x000000ffff047224 */ /* 0x000fe200078e0005 */
[----:B------:R-:W-:-:S03]  /*06a0*/  SHF.R.S32.HI R5, RZ, 0x1f, R0 ;  /* 0x0000001fff057819 */ /* 0x000fc60000011400 */
[----:B------:R-:W-:Y:S01]  /*06b0*/  @!P2 IMAD.MOV R4, RZ, RZ, -R4 ;  /* 0x000000ffff04a224 */ /* 0x000fe200078e0a04 */
[----:B------:R-:W-:Y:S02]  /*06c0*/  @!P1 LOP3.LUT R4, RZ, R6, RZ, 0x33, !PT ;  /* 0x00000006ff049212 */ /* 0x000fe400078e33ff */
[----:B------:R-:W-:-:S03]  /*06d0*/  LEA.HI R5, R5, R0, RZ, 0x7 ;  /* 0x0000000005057211 */ /* 0x000fc600078f38ff */
[----:B------:R-:W-:Y:S02]  /*06e0*/  IMAD.SHL.U32 R8, R4, 0x8, RZ ;  /* 0x0000000804087824 */ /* 0x000fe400078e00ff */
[----:B------:R-:W-:-:S03]  /*06f0*/  IMAD.MOV R4, RZ, RZ, -R4 ;  /* 0x000000ffff047224 */ /* 0x000fc600078e0a04 */
[----:B------:R-:W-:Y:S01]  /*0700*/  LEA.HI.SX32 R5, R5, -R8, 0x19 ;  /* 0x8000000805057211 */ /* 0x000fe200078fcaff */
[----:B------:R-:W-:-:S03]  /*0710*/  IMAD R13, R6, R4, R7 ;  /* 0x00000004060d7224 */ /* 0x000fc600078e0207 */
[----:B------:R-:W-:-:S04]  /*0720*/  VIMNMX R10, R5, 0x8, PT ;  /* 0x00000008050a7848 */ /* 0x000fc80003fe0100 */
[-C--:B------:R-:W-:Y:S02]  /*0730*/  IABS R9, R10.reuse ;  /* 0x0000000a00097213 */ /* 0x080fe40000000000 */
[----:B------:R-:W-:Y:S02]  /*0740*/  IABS R6, R10 ;  /* 0x0000000a00067213 */ /* 0x000fe40000000000 */
[----:B------:R-:W0:Y:S01]  /*0750*/  I2F.RP R0, R9 ;  /* 0x0000000900007306 */ /* 0x000e220000209400 */
[C---:B------:R-:W-:Y:S02]  /*0760*/  R2UR UR4, R10.reuse ;  /* 0x000000000a0472ca */ /* 0x040fe400000e0000 */
[----:B------:R-:W-:-:S11]  /*0770*/  R2UR UR5, R10 ;  /* 0x000000000a0572ca */ /* 0x000fd600000e0000 */
[----:B------:R-:W-:Y:S01]  /*0780*/  UISETP.NE.AND UP0, UPT, UR4, URZ, UPT ;  /* 0x0000003f0400728c */ /* 0x000fe2000bf05270 */
[----:B0-----:R-:W0:Y:S02]  /*0790*/  MUFU.RCP R0, R0 ;  /* 0x0000000000007308 */ /* 0x001e240000001000 */
[----:B0-----:R-:W-:Y:S02]  /*07a0*/  VIADD R5, R0, 0xffffffe ;  /* 0x0ffffffe00057836 */ /* 0x001fe40000000000 */
[----:B------:R-:W-:-:S04]  /*07b0*/  IMAD.MOV R0, RZ, RZ, -R6 ;  /* 0x000000ffff007224 */ /* 0x000fc800078e0a06 */
[----:B------:R-:W0:Y:S02]  /*07c0*/  F2I.FTZ.U32.TRUNC.NTZ R5, R5 ;  /* 0x0000000500057305 */ /* 0x000e24000021f000 */
[----:B0-----:R-:W-:-:S04]  /*07d0*/  IMAD.MOV R11, RZ, RZ, -R5 ;  /* 0x000000ffff0b7224 */ /* 0x001fc800078e0a05 */
[----:B------:R-:W-:Y:S01]  /*07e0*/  IMAD.MOV.U32 R4, RZ, RZ, R11 ;  /* 0x000000ffff047224 */ /* 0x000fe200078e000b */
[----:B------:R-:W-:-:S03]  /*07f0*/  IABS R11, R13 ;  /* 0x0000000d000b7213 */ /* 0x000fc60000000000 */
[----:B------:R-:W-:Y:S02]  /*0800*/  IMAD R7, R4, R9, RZ ;  /* 0x0000000904077224 */ /* 0x000fe400078e02ff */
[----:B------:R-:W-:-:S04]  /*0810*/  IMAD.MOV.U32 R4, RZ, RZ, RZ ;  /* 0x000000ffff047224 */ /* 0x000fc800078e00ff */
[----:B------:R-:W-:Y:S01]  /*0820*/  IMAD.HI.U32 R4, R5, R7, R4 ;  /* 0x0000000705047227 */ /* 0x000fe200078e0004 */
[----:B------:R-:W-:-:S05]  /*0830*/  LOP3.LUT R5, R16, 0x7f, RZ, 0xc0, !PT ;  /* 0x0000007f10057812 */ /* 0x000fca00078ec0ff */
[----:B------:R-:W-:-:S04]  /*0840*/  IMAD.HI.U32 R4, R4, R11, RZ ;  /* 0x0000000b04047227 */ /* 0x000fc800078e00ff */
[----:B------:R-:W-:-:S05]  /*0850*/  IMAD R0, R4, R0, R11 ;  /* 0x0000000004007224 */ /* 0x000fca00078e020b */
[----:B------:R-:W-:-:S13]  /*0860*/  ISETP.GT.U32.AND P1, PT, R9, R0, PT ;  /* 0x000000000900720c */ /* 0x000fda0003f24070 */
[----:B------:R-:W-:Y:S02]  /*0870*/  @!P1 IMAD.IADD R0, R0, 0x1, -R9 ;  /* 0x0000000100009824 */ /* 0x000fe400078e0a09 */
[----:B------:R-:W-:-:S03]  /*0880*/  @!P1 VIADD R4, R4, 0x1 ;  /* 0x0000000104049836 */ /* 0x000fc60000000000 */
[----:B------:R-:W-:Y:S02]  /*0890*/  ISETP.GE.U32.AND P0, PT, R0, R9, PT ;  /* 0x000000090000720c */ /* 0x000fe40003f06070 */
[----:B------:R-:W-:-:S04]  /*08a0*/  LOP3.LUT R0, R13, R10, RZ, 0x3c, !PT ;  /* 0x0000000a0d007212 */ /* 0x000fc800078e3cff */
[----:B------:R-:W-:-:S07]  /*08b0*/  ISETP.GE.AND P2, PT, R0, RZ, PT ;  /* 0x000000ff0000720c */ /* 0x000fce0003f46270 */
[----:B------:R-:W-:Y:S01]  /*08c0*/  @P0 VIADD R4, R4, 0x1 ;  /* 0x0000000104040836 */ /* 0x000fe20000000000 */
[----:B------:R-:W-:-:S05]  /*08d0*/  ISETP.GE.AND P0, PT, R175, 0x20, PT ;  /* 0x00000020af00780c */ /* 0x000fca0003f06270 */
[----:B------:R-:W-:-:S05]  /*08e0*/  @!P2 IMAD.MOV R4, RZ, RZ, -R4 ;  /* 0x000000ffff04a224 */ /* 0x000fca00078e0a04 */
[----:B------:R-:W-:-:S09]  /*08f0*/  R2UR UR7, R4 ;  /* 0x00000000040772ca */ /* 0x000fd200000e0000 */
[----:B------:R-:W-:-:S04]  /*0900*/  @!UP0 ULOP3.LUT UR7, URZ, UR5, URZ, 0x33, !UPT ;  /* 0x000000053f078292 */ /* 0x000fc8000f8e333f */
[----:B------:R-:W-:Y:S02]  /*0910*/  UIADD3 UR4, -UR7, URZ, URZ ;  /* 0x0000003f07047290 */ /* 0x000fe4000fffe13f */
[----:B------:R-:W-:-:S04]  /*0920*/  USHF.L.U32 UR7, UR7, 0x9, URZ ;  /* 0x0000000907077899 */ /* 0x000fc8000800063f */
[----:B------:R-:W-:-:S04]  /*0930*/  IMAD R0, R10, UR4, R13 ;  /* 0x000000040a007c24 */ /* 0x000fc8000f8e020d */
[----:B------:R-:W-:Y:S01]  /*0940*/  IMAD.IADD R0, R8, 0x1, R0 ;  /* 0x0000000108007824 */ /* 0x000fe200078e0200 */
[----:B------:R-:W0:Y:S03]  /*0950*/  S2UR UR4, SR_CgaCtaId ;  /* 0x00000000000479c3 */ /* 0x000e260000008800 */
[----:B------:R-:W-:-:S05]  /*0960*/  IMAD R18, R0, 0x80, R5 ;  /* 0x0000008000127824 */ /* 0x000fca00078e0205 */
[----:B------:R4:W-:Y:S04]  /*0970*/  STL [R1+0x2d0], R18 ;  /* 0x0002d01201007387 */ /* 0x0009e80000100800 */
[----:B------:R4:W-:Y:S04]  /*0980*/  STL [R1+0x4], RZ ;  /* 0x000004ff01007387 */ /* 0x0009e80000100800 */
[----:B------:R4:W-:Y:S04]  /*0990*/  STL [R1+0x8], RZ ;  /* 0x000008ff01007387 */ /* 0x0009e80000100800 */
[----:B------:R4:W-:Y:S04]  /*09a0*/  STL [R1+0xc], RZ ;  /* 0x00000cff01007387 */ /* 0x0009e80000100800 */
[----:B------:R4:W-:Y:S01]  /*09b0*/  STL [R1+0x10], RZ ;  /* 0x000010ff01007387 */ /* 0x0009e20000100800 */
[----:B0-----:R-:W-:-:S03]  /*09c0*/  ULEA UR6, UR4, UR6, 0x18 ;  /* 0x0000000604067291 */ /* 0x001fc6000f8ec03f */
[----:B------:R4:W-:Y:S04]  /*09d0*/  STL [R1+0x14], RZ ;  /* 0x000014ff01007387 */ /* 0x0009e80000100800 */
        /* <DEDUP_REMOVED lines=121> */
[----:B------:R4:W-:Y:S01]  /*1170*/  STL [R1+0x1fc], RZ ;  /* 0x0001fcff01007387 */ /* 0x0009e20000100800 */
[----:B------:R-:W-:Y:S05]  /*1180*/  @!P0 BRA `(.L_x_0) ;  /* 0x0000009c00ec8947 */ /* 0x000fea0003800000 */
[----:B------:R-:W-:Y:S02]  /*1190*/  IABS R4, R2 ;  /* 0x0000000200047213 */ /* 0x000fe40000000000 */
[----:B------:R-:W-:Y:S02]  /*11a0*/  CS2R R134, SRZ ;  /* 0x0000000000867805 */ /* 0x000fe4000001ff00 */
[----:B------:R-:W-:Y:S02]  /*11b0*/  IABS R0, R3 ;  /* 0x0000000300007213 */ /* 0x000fe40000000000 */
[----:B------:R-:W-:Y:S01]  /*11c0*/  CS2R R136, SRZ ;  /* 0x0000000000887805 */ /* 0x000fe2000001ff00 */
[----:B------:R-:W0:Y:S01]  /*11d0*/  I2F.RP R10, R4 ;  /* 0x00000004000a7306 */ /* 0x000e220000209400 */
[----:B------:R-:W-:Y:S02]  /*11e0*/  SHF.R.U32.HI R7, RZ, 0x5, R16 ;  /* 0x00000005ff077819 */ /* 0x000fe40000011610 */
[----:B------:R-:W-:-:S02]  /*11f0*/  CS2R R138, SRZ ;  /* 0x00000000008a7805 */ /* 0x000fc4000001ff00 */
[----:B------:R-:W-:Y:S02]  /*1200*/  IABS R65, R18 ;  /* 0x0000001200417213 */ /* 0x000fe40000000000 */
[----:B------:R-:W-:Y:S02]  /*1210*/  CS2R R140, SRZ ;  /* 0x00000000008c7805 */ /* 0x000fe4000001ff00 */
[----:B------:R-:W-:Y:S02]  /*1220*/  R2UR UR18, R7 ;  /* 0x00000000071272ca */ /* 0x000fe400000e0000 */
[----:B------:R-:W-:Y:S02]  /*1230*/  CS2R R142, SRZ ;  /* 0x00000000008e7805 */ /* 0x000fe4000001ff00 */
[----:B------:R-:W-:Y:S01]  /*1240*/  ISETP.GE.AND P3, PT, R18, RZ, PT ;  /* 0x000000ff1200720c */ /* 0x000fe20003f66270 */
[----:B------:R-:W1:Y:S01]  /*1250*/  I2F.RP R5, R0 ;  /* 0x0000000000057306 */ /* 0x000e620000209400 */
[----:B----4-:R-:W-:-:S02]  /*1260*/  LOP3.LUT R18, R173, 0x16, RZ, 0xfc, !PT ;  /* 0x00000016ad127812 */ /* 0x010fc400078efcff */
[----:B------:R-:W-:Y:S02]  /*1270*/  CS2R R144, SRZ ;  /* 0x0000000000907805 */ /* 0x000fe4000001ff00 */
[C---:B------:R-:W-:Y:S02]  /*1280*/  LOP3.LUT R20, R173.reuse, 0x1a, RZ, 0xfc, !PT ;  /* 0x0000001aad147812 */ /* 0x040fe400078efcff */
[----:B------:R-:W-:Y:S02]  /*1290*/  CS2R R146, SRZ ;  /* 0x0000000000927805 */ /* 0x000fe4000001ff00 */
[----:B------:R-:W-:Y:S02]  /*12a0*/  LOP3.LUT R22, R173, 0x1e, RZ, 0xfc, !PT ;  /* 0x0000001ead167812 */ /* 0x000fe400078efcff */
[----:B------:R-:W-:Y:S02]  /*12b0*/  CS2R R148, SRZ ;  /* 0x0000000000947805 */ /* 0x000fe4000001ff00 */
[----:B------:R-:W-:Y:S01]  /*12c0*/  CS2R R150, SRZ ;  /* 0x0000000000967805 */ /* 0x000fe2000001ff00 */
[----:B0-----:R-:W0:Y:S01]  /*12d0*/  MUFU.RCP R10, R10 ;  /* 0x0000000a000a7308 */ /* 0x001e220000001000 */
[----:B------:R-:W-:-:S02]  /*12e0*/  ULOP3.LUT UR5, UR7, 0x7, UR18, 0xf8, !UPT ;  /* 0x0000000707057892 */ /* 0x000fc4000f8ef812 */
[----:B------:R-:W-:Y:S02]  /*12f0*/  UIADD3 UR4, UR7, UR18, URZ ;  /* 0x0000001207047290 */ /* 0x000fe4000fffe03f */
[----:B------:R-:W-:-:S03]  /*1300*/  ULOP3.LUT UR21, UR5, 0x1f0, URZ, 0xfc, !UPT ;  /* 0x000001f005157892 */ /* 0x000fc6000f8efc3f */
[----:B-1----:R-:W1:Y:S01]  /*1310*/  MUFU.RCP R5, R5 ;  /* 0x0000000500057308 */ /* 0x002e620000001000 */
[----:B------:R-:W-:Y:S02]  /*1320*/  ULOP3.LUT UR20, UR5, 0x1e8, URZ, 0xfc, !UPT ;  /* 0x000001e805147892 */ /* 0x000fe4000f8efc3f */
[----:B------:R-:W-:Y:S02]  /*1330*/  ULOP3.LUT UR19, UR5, 0x1e0, URZ, 0xfc, !UPT ;  /* 0x000001e005137892 */ /* 0x000fe4000f8efc3f */
[----:B------:R-:W-:Y:S02]  /*1340*/  ULOP3.LUT UR15, UR5, 0x1d0, URZ, 0xfc, !UPT ;  /* 0x000001d0050f7892 */ /* 0x000fe4000f8efc3f */
[----:B------:R-:W-:Y:S01]  /*1350*/  ULOP3.LUT UR14, UR5, 0x1c8, URZ, 0xfc, !UPT ;  /* 0x000001c8050e7892 */ /* 0x000fe2000f8efc3f */
[----:B0-----:R-:W-:Y:S01]  /*1360*/  VIADD R8, R10, 0xffffffe ;  /* 0x0ffffffe0a087836 */ /* 0x001fe20000000000 */
[----:B------:R-:W-:Y:S02]  /*1370*/  ULOP3.LUT UR13, UR5, 0x1c0, URZ, 0xfc, !UPT ;  /* 0x000001c0050d7892 */ /* 0x000fe4000f8efc3f */
[----:B------:R-:W-:Y:S01]  /*1380*/  ULOP3.LUT UR12, UR5, 0x1b0, URZ, 0xfc, !UPT ;  /* 0x000001b0050c7892 */ /* 0x000fe2000f8efc3f */
[----:B------:R0:W2:Y:S01]  /*1390*/  F2I.FTZ.U32.TRUNC.NTZ R9, R8 ;  /* 0x0000000800097305 */ /* 0x0000a2000021f000 */
[----:B------:R-:W-:-:S02]  /*13a0*/  ULOP3.LUT UR11, UR5, 0x1a8, URZ, 0xfc, !UPT ;  /* 0x000001a8050b7892 */ /* 0x000fc4000f8efc3f */
[----:B------:R-:W-:Y:S01]  /*13b0*/  ULOP3.LUT UR10, UR5, 0x1a0, URZ, 0xfc, !UPT ;  /* 0x000001a0050a7892 */ /* 0x000fe2000f8efc3f */
[----:B-1----:R-:W-:Y:S01]  /*13c0*/  VIADD R6, R5, 0xffffffe ;  /* 0x0ffffffe05067836 */ /* 0x002fe20000000000 */
[----:B------:R-:W-:Y:S02]  /*13d0*/  ULOP3.LUT UR9, UR5, 0x190, URZ, 0xfc, !UPT ;  /* 0x0000019005097892 */ /* 0x000fe4000f8efc3f */
[----:B------:R-:W-:Y:S01]  /*13e0*/  IMAD.U32 R10, RZ, RZ, UR11 ;  /* 0x0000000bff0a7e24 */ /* 0x000fe2000f8e00ff */
[----:B------:R1:W3:Y:S01]  /*13f0*/  F2I.FTZ.U32.TRUNC.NTZ R7, R6 ;  /* 0x0000000600077305 */ /* 0x0002e2000021f000 */
[----:B0-----:R-:W-:Y:S01]  /*1400*/  IMAD.MOV.U32 R8, RZ, RZ, RZ ;  /* 0x000000ffff087224 */ /* 0x001fe200078e00ff */
[----:B------:R-:W-:Y:S02]  /*1410*/  ULOP3.LUT UR8, UR5, 0x188, URZ, 0xfc, !UPT ;  /* 0x0000018805087892 */ /* 0x000fe4000f8efc3f */
[----:B------:R-:W-:Y:S01]  /*1420*/  IABS R12, R10 ;  /* 0x0000000a000c7213 */ /* 0x000fe20000000000 */
[----:B------:R-:W-:Y:S01]  /*1430*/  IMAD.U32 R10, RZ, RZ, UR9 ;  /* 0x00000009ff0a7e24 */ /* 0x000fe2000f8e00ff */
[----:B------:R-:W-:Y:S01]  /*1440*/  ULOP3.LUT UR61, UR5, 0x180, URZ, 0xfc, !UPT ;  /* 0x00000180053d7892 */ /* 0x000fe2000f8efc3f */
[----:B--2---:R-:W-:Y:S01]  /*1450*/  IMAD.MOV R13, RZ, RZ, -R9 ;  /* 0x000000ffff0d7224 */ /* 0x004fe200078e0a09 */
[----:B------:R-:W-:Y:S01]  /*1460*/  ULOP3.LUT UR60, UR5, 0x170, URZ, 0xfc, !UPT ;  /* 0x00000170053c7892 */ /* 0x000fe2000f8efc3f */
[----:B-1----:R-:W-:Y:S01]  /*1470*/  IMAD.U32 R6, RZ, RZ, UR21 ;  /* 0x00000015ff067e24 */ /* 0x002fe2000f8e00ff */
[----:B------:R-:W-:Y:S01]  /*1480*/  IABS R15, R10 ;  /* 0x0000000a000f7213 */ /* 0x000fe20000000000 */
[----:B------:R-:W-:Y:S01]  /*1490*/  IMAD R5, R13, R4, RZ ;  /* 0x000000040d057224 */ /* 0x000fe200078e02ff */
[----:B------:R-:W-:-:S02]  /*14a0*/  ULOP3.LUT UR59, UR5, 0x168, URZ, 0xfc, !UPT ;  /* 0x00000168053b7892 */ /* 0x000fc4000f8efc3f */
[----:B------:R-:W-:Y:S01]  /*14b0*/  IABS R43, R6 ;  /* 0x00000006002b7213 */ /* 0x000fe20000000000 */
[----:B---3--:R-:W-:Y:S01]  /*14c0*/  IMAD.MOV R11, RZ, RZ, -R7 ;  /* 0x000000ffff0b7224 */ /* 0x008fe200078e0a07 */
[----:B------:R-:W-:Y:S01]  /*14d0*/  ULOP3.LUT UR58, UR5, 0x160, URZ, 0xfc, !UPT ;  /* 0x00000160053a7892 */ /* 0x000fe2000f8efc3f */
[----:B------:R-:W-:Y:S01]  /*14e0*/  IMAD.HI.U32 R8, R9, R5, R8 ;  /* 0x0000000509087227 */ /* 0x000fe200078e0008 */
[----:B------:R-:W-:Y:S02]  /*14f0*/  ULOP3.LUT UR56, UR5, 0x148, URZ, 0xfc, !UPT ;  /* 0x0000014805387892 */ /* 0x000fe4000f8efc3f */
[----:B------:R-:W-:Y:S01]  /*1500*/  ULOP3.LUT UR57, UR5, 0x150, URZ, 0xfc, !UPT ;  /* 0x0000015005397892 */ /* 0x000fe2000f8efc3f */
[----:B------:R-:W-:Y:S01]  /*1510*/  IMAD R5, R11, R0, RZ ;  /* 0x000000000b057224 */ /* 0x000fe200078e02ff */
[----:B------:R-:W-:Y:S01]  /*1520*/  ULOP3.LUT UR55, UR5, 0x140, URZ, 0xfc, !UPT ;  /* 0x0000014005377892 */ /* 0x000fe2000f8efc3f */
[----:B------:R-:W-:Y:S01]  /*1530*/  IMAD.MOV.U32 R6, RZ, RZ, RZ ;  /* 0x000000ffff067224 */ /* 0x000fe200078e00ff */
[----:B------:R-:W-:Y:S01]  /*1540*/  ULOP3.LUT UR54, UR5, 0x130, URZ, 0xfc, !UPT ;  /* 0x0000013005367892 */ /* 0x000fe2000f8efc3f */
[----:B------:R-:W-:Y:S01]  /*1550*/  IMAD.U32 R9, RZ, RZ, UR20 ;  /* 0x00000014ff097e24 */ /* 0x000fe2000f8e00ff */
[----:B------:R-:W-:Y:S01]  /*1560*/  ULOP3.LUT UR53, UR5, 0x128, URZ, 0xfc, !UPT ;  /* 0x0000012805357892 */ /* 0x000fe2000f8efc3f */
[----:B------:R-:W-:Y:S01]  /*1570*/  IMAD.HI.U32 R5, R7, R5, R6 ;  /* 0x0000000507057227 */ /* 0x000fe200078e0006 */
[----:B------:R-:W-:-:S02]  /*1580*/  ULOP3.LUT UR52, UR5, 0x120, URZ, 0xfc, !UPT ;  /* 0x0000012005347892 */ /* 0x000fc4000f8efc3f */
[----:B------:R-:W-:Y:S01]  /*1590*/  IABS R39, R9 ;  /* 0x0000000900277213 */ /* 0x000fe20000000000 */
[----:B------:R-:W-:Y:S01]  /*15a0*/  IMAD.HI.U32 R8, R8, R65, RZ ;  /* 0x0000004108087227 */ /* 0x000fe200078e00ff */
[----:B------:R-:W-:Y:S02]  /*15b0*/  ULOP3.LUT UR50, UR5, 0x108, URZ, 0xfc, !UPT ;  /* 0x0000010805327892 */ /* 0x000fe4000f8efc3f */
[----:B------:R-:W-:Y:S01]  /*15c0*/  ULOP3.LUT UR51, UR5, 0x110, URZ, 0xfc, !UPT ;  /* 0x0000011005337892 */ /* 0x000fe2000f8efc3f */
[----:B------:R-:W-:Y:S01]  /*15d0*/  IMAD.U32 R7, RZ, RZ, UR19 ;  /* 0x00000013ff077e24 */ /* 0x000fe2000f8e00ff */
[----:B------:R-:W-:Y:S01]  /*15e0*/  ULOP3.LUT UR49, UR5, 0x100, URZ, 0xfc, !UPT ;  /* 0x0000010005317892 */ /* 0x000fe2000f8efc3f */
[C---:B------:R-:W-:Y:S01]  /*15f0*/  IMAD.HI.U32 R6, R5.reuse, R43, RZ ;  /* 0x0000002b05067227 */ /* 0x040fe200078e00ff */
[----:B------:R-:W-:Y:S02]  /*1600*/  ULOP3.LUT UR48, UR5, 0xf0, URZ, 0xfc, !UPT ;  /* 0x000000f005307892 */ /* 0x000fe4000f8efc3f */
[----:B------:R-:W-:Y:S01]  /*1610*/  IABS R29, R7 ;  /* 0x00000007001d7213 */ /* 0x000fe20000000000 */
[----:B------:R-:W-:Y:S01]  /*1620*/  IMAD.MOV R8, RZ, RZ, -R8 ;  /* 0x000000ffff087224 */ /* 0x000fe200078e0a08 */
[----:B------:R-:W-:Y:S01]  /*1630*/  ULOP3.LUT UR47, UR5, 0xe8, URZ, 0xfc, !UPT ;  /* 0x000000e8052f7892 */ /* 0x000fe2000f8efc3f */
[----:B------:R-:W-:Y:S01]  /*1640*/  IMAD.U32 R9, RZ, RZ, UR15 ;  /* 0x0000000fff097e24 */ /* 0x000fe2000f8e00ff */
[----:B------:R-:W-:Y:S01]  /*1650*/  ULOP3.LUT UR46, UR5, 0xe0, URZ, 0xfc, !UPT ;  /* 0x000000e0052e7892 */ /* 0x000fe2000f8efc3f */
[----:B------:R-:W-:Y:S01]  /*1660*/  IMAD.MOV R7, RZ, RZ, -R6 ;  /* 0x000000ffff077224 */ /* 0x000fe200078e0a06 */
[----:B------:R-:W-:Y:S01]  /*1670*/  ULOP3.LUT UR45, UR5, 0xd0, URZ, 0xfc, !UPT ;  /* 0x000000d0052d7892 */ /* 0x000fe2000f8efc3f */
[----:B------:R-:W-:Y:S01]  /*1680*/  IMAD.HI.U32 R6, R5, R39, RZ ;  /* 0x0000002705067227 */ /* 0x000fe200078e00ff */
[----:B------:R-:W-:Y:S01]  /*1690*/  IABS R31, R9 ;  /* 0x00000009001f7213 */ /* 0x000fe20000000000 */
[----:B------:R-:W-:-:S02]  /*16a0*/  ULOP3.LUT UR44, UR5, 0xc8, URZ, 0xfc, !UPT ;  /* 0x000000c8052c7892 */ /* 0x000fc4000f8efc3f */
[----:B------:R-:W-:Y:S01]  /*16b0*/  IMAD R65, R4, R8, R65 ;  /* 0x0000000804417224 */ /* 0x000fe200078e0241 */
[----:B------:R-:W-:Y:S01]  /*16c0*/  ULOP3.LUT UR43, UR5, 0xc0, URZ, 0xfc, !UPT ;  /* 0x000000c0052b7892 */ /* 0x000fe2000f8efc3f */
[----:B------:R-:W-:Y:S01]  /*16d0*/  IMAD R43, R0, R7, R43 ;  /* 0x00000007002b7224 */ /* 0x000fe200078e022b */
[----:B------:R-:W-:Y:S01]  /*16e0*/  ULOP3.LUT UR42, UR5, 0xb0, URZ, 0xfc, !UPT ;  /* 0x000000b0052a7892 */ /* 0x000fe2000f8efc3f */
[----:B------:R-:W-:Y:S01]  /*16f0*/  IMAD.U32 R8, RZ, RZ, UR14 ;  /* 0x0000000eff087e24 */ /* 0x000fe2000f8e00ff */
[----:B------:R-:W-:Y:S01]  /*1700*/  ISETP.GT.U32.AND P0, PT, R4, R65, PT ;  /* 0x000000410400720c */ /* 0x000fe20003f04070 */
[----:B------:R-:W-:Y:S01]  /*1710*/  IMAD.MOV R7, RZ, RZ, -R6 ;  /* 0x000000ffff077224 */ /* 0x000fe200078e0a06 */
[----:B------:R-:W-:Y:S01]  /*1720*/  ISETP.GT.U32.AND P2, PT, R0, R43, PT ;  /* 0x0000002b0000720c */ /* 0x000fe20003f44070 */
[----:B------:R-:W-:Y:S01]  /*1730*/  IMAD.HI.U32 R6, R5, R29, RZ ;  /* 0x0000001d05067227 */ /* 0x000fe200078e00ff */
[----:B------:R-:W-:Y:S01]  /*1740*/  IABS R19, R8 ;  /* 0x0000000800137213 */ /* 0x000fe20000000000 */
[----:B------:R-:W-:-:S02]  /*1750*/  ULOP3.LUT UR41, UR5, 0xa8, URZ, 0xfc, !UPT ;  /* 0x000000a805297892 */ /* 0x000fc4000f8efc3f */
[C---:B------:R-:W-:Y:S01]  /*1760*/  IMAD R39, R0.reuse, R7, R39 ;  /* 0x0000000700277224 */ /* 0x040fe200078e0227 */
[----:B------:R-:W-:Y:S01]  /*1770*/  ULOP3.LUT UR40, UR5, 0xa0, URZ, 0xfc, !UPT ;  /* 0x000000a005287892 */ /* 0x000fe2000f8efc3f */
[C---:B------:R-:W-:Y:S01]  /*1780*/  IMAD.HI.U32 R7, R5.reuse, R31, RZ ;  /* 0x0000001f05077227 */ /* 0x040fe200078e00ff */
[----:B------:R-:W-:Y:S02]  /*1790*/  ULOP3.LUT UR39, UR5, 0x90, URZ, 0xfc, !UPT ;  /* 0x0000009005277892 */ /* 0x000fe4000f8efc3f */
[C---:B------:R-:W-:Y:S01]  /*17a0*/  ISETP.GT.U32.AND P1, PT, R0.reuse, R39, PT ;  /* 0x000000270000720c */ /* 0x040fe20003f24070 */
[----:B------:R-:W-:Y:S01]  /*17b0*/  IMAD.MOV R6, RZ, RZ, -R6 ;  /* 0x000000ffff067224 */ /* 0x000fe200078e0a06 */
[----:B------:R-:W-:Y:S01]  /*17c0*/  ULOP3.LUT UR38, UR5, 0x88, URZ, 0xfc, !UPT ;  /* 0x0000008805267892 */ /* 0x000fe2000f8efc3f */
[----:B------:R-:W-:Y:S01]  /*17d0*/  IMAD.U32 R8, RZ, RZ, UR13 ;  /* 0x0000000dff087e24 */ /* 0x000fe2000f8e00ff */
[----:B------:R-:W-:Y:S01]  /*17e0*/  ULOP3.LUT UR37, UR5, 0x80, URZ, 0xfc, !UPT ;  /* 0x0000008005257892 */ /* 0x000fe2000f8efc3f */
[----:B------:R-:W-:Y:S01]  /*17f0*/  IMAD.MOV R7, RZ, RZ, -R7 ;  /* 0x000000ffff077224 */ /* 0x000fe200078e0a07 */
[----:B------:R-:W-:Y:S01]  /*1800*/  ULOP3.LUT UR36, UR5, 0x70, URZ, 0xfc, !UPT ;  /* 0x0000007005247892 */ /* 0x000fe2000f8efc3f */
[----:B------:R-:W-:Y:S01]  /*1810*/  IMAD R29, R0, R6, R29 ;  /* 0x00000006001d7224 */ /* 0x000fe200078e021d */
[----:B------:R-:W-:Y:S01]  /*1820*/  IABS R8, R8 ;  /* 0x0000000800087213 */ /* 0x000fe20000000000 */
[----:B------:R-:W-:Y:S01]  /*1830*/  IMAD.HI.U32 R6, R5, R19, RZ ;  /* 0x0000001305067227 */ /* 0x000fe200078e00ff */
[----:B------:R-:W-:-:S02]  /*1840*/  ULOP3.LUT UR35, UR5, 0x68, URZ, 0xfc, !UPT ;  /* 0x0000006805237892 */ /* 0x000fc4000f8efc3f */
[C---:B------:R-:W-:Y:S01]  /*1850*/  ISETP.GT.U32.AND P5, PT, R0.reuse, R29, PT ;  /* 0x0000001d0000720c */ /* 0x040fe20003fa4070 */
[----:B------:R-:W-:Y:S01]  /*1860*/  IMAD.U32 R9, RZ, RZ, UR12 ;  /* 0x0000000cff097e24 */ /* 0x000fe2000f8e00ff */
[----:B------:R-:W-:Y:S01]  /*1870*/  ULOP3.LUT UR34, UR5, 0x60, URZ, 0xfc, !UPT ;  /* 0x0000006005227892 */ /* 0x000fe2000f8efc3f */
[C---:B------:R-:W-:Y:S01]  /*1880*/  IMAD R31, R0.reuse, R7, R31 ;  /* 0x00000007001f7224 */ /* 0x040fe200078e021f */
[----:B------:R-:W-:Y:S01]  /*1890*/  ULOP3.LUT UR33, UR5, 0x50, URZ, 0xfc, !UPT ;  /* 0x0000005005217892 */ /* 0x000fe2000f8efc3f */
[----:B------:R-:W-:Y:S01]  /*18a0*/  IMAD.MOV R7, RZ, RZ, -R6 ;  /* 0x000000ffff077224 */ /* 0x000fe200078e0a06 */
[----:B------:R-:W-:Y:S01]  /*18b0*/  IABS R9, R9 ;  /* 0x0000000900097213 */ /* 0x000fe20000000000 */
[----:B------:R-:W-:Y:S01]  /*18c0*/  IMAD.U32 R11, RZ, RZ, UR10 ;  /* 0x0000000aff0b7e24 */ /* 0x000fe2000f8e00ff */
[----:B------:R-:W-:Y:S01]  /*18d0*/  ISETP.GT.U32.AND P6, PT, R0, R31, PT ;  /* 0x0000001f0000720c */ /* 0x000fe20003fc4070 */
[----:B------:R-:W-:Y:S01]  /*18e0*/  @!P0 IMAD.IADD R65, R65, 0x1, -R4 ;  /* 0x0000000141418824 */ /* 0x000fe200078e0a04 */
[----:B------:R-:W-:Y:S01]  /*18f0*/  ULOP3.LUT UR32, UR5, 0x48, URZ, 0xfc, !UPT ;  /* 0x0000004805207892 */ /* 0x000fe2000f8efc3f */
[C---:B------:R-:W-:Y:S01]  /*1900*/  IMAD.HI.U32 R6, R5.reuse, R8, RZ ;  /* 0x0000000805067227 */ /* 0x040fe200078e00ff */
[----:B------:R-:W-:Y:S01]  /*1910*/  IABS R13, R11 ;  /* 0x0000000b000d7213 */ /* 0x000fe20000000000 */
[----:B------:R-:W-:Y:S01]  /*1920*/  ULOP3.LUT UR31, UR5, 0x40, URZ, 0xfc, !UPT ;  /* 0x00000040051f7892 */ /* 0x000fe2000f8efc3f */
[----:B------:R-:W-:Y:S01]  /*1930*/  ISETP.GT.U32.AND P0, PT, R4, R65, PT ;  /* 0x000000410400720c */ /* 0x000fe20003f04070 */
[----:B------:R-:W-:Y:S01]  /*1940*/  IMAD R19, R0, R7, R19 ;  /* 0x0000000700137224 */ /* 0x000fe200078e0213 */
[----:B------:R-:W-:Y:S01]  /*1950*/  ULOP3.LUT UR30, UR5, 0x30, URZ, 0xfc, !UPT ;  /* 0x00000030051e7892 */ /* 0x000fe2000f8efc3f */
[----:B------:R-:W-:Y:S01]  /*1960*/  IMAD.MOV R7, RZ, RZ, -R6 ;  /* 0x000000ffff077224 */ /* 0x000fe200078e0a06 */
[----:B------:R-:W-:Y:S01]  /*1970*/  ULOP3.LUT UR28, UR5, 0x20, URZ, 0xfc, !UPT ;  /* 0x00000020051c7892 */ /* 0x000fe2000f8efc3f */
[----:B------:R-:W-:Y:S01]  /*1980*/  IMAD.MOV.U32 R11, RZ, RZ, R12 ;  /* 0x000000ffff0b7224 */ /* 0x000fe200078e000c */
[----:B------:R-:W-:Y:S01]  /*1990*/  ULOP3.LUT UR29, UR5, 0x28, URZ, 0xfc, !UPT ;  /* 0x00000028051d7892 */ /* 0x000fe2000f8efc3f */
[----:B------:R-:W-:Y:S01]  /*19a0*/  IMAD.HI.U32 R6, R5, R9, RZ ;  /* 0x0000000905067227 */ /* 0x000fe200078e00ff */
[----:B------:R-:W-:-:S02]  /*19b0*/  ULOP3.LUT UR27, UR5, 0x10, URZ, 0xfc, !UPT ;  /* 0x00000010051b7892 */ /* 0x000fc4000f8efc3f */
[----:B------:R-:W-:Y:S01]  /*19c0*/  UIADD3 UR25, UR4, 0x1f8, URZ ;  /* 0x000001f804197890 */ /* 0x000fe2000fffe03f */
[----:B------:R-:W-:Y:S01]  /*19d0*/  IMAD R7, R0, R7, R8 ;  /* 0x0000000700077224 */ /* 0x000fe200078e0208 */
[----:B------:R-:W-:Y:S01]  /*19e0*/  ULOP3.LUT UR26, UR5, 0x8, URZ, 0xfc, !UPT ;  /* 0x00000008051a7892 */ /* 0x000fe2000f8efc3f */
[C---:B------:R-:W-:Y:S01]  /*19f0*/  IMAD.HI.U32 R8, R5.reuse, R11, RZ ;  /* 0x0000000b05087227 */ /* 0x040fe200078e00ff */
[----:B------:R-:W-:Y:S02]  /*1a00*/  UIADD3 UR24, UR4, 0x1d8, URZ ;  /* 0x000001d804187890 */ /* 0x000fe4000fffe03f */
[----:B------:R-:W-:Y:S01]  /*1a10*/  UIADD3 UR23, UR4, 0x1b8, URZ ;  /* 0x000001b804177890 */ /* 0x000fe2000fffe03f */
[----:B------:R-:W-:Y:S01]  /*1a20*/  IMAD.MOV R10, RZ, RZ, -R6 ;  /* 0x000000ffff0a7224 */ /* 0x000fe200078e0a06 */
[----:B------:R-:W-:Y:S01]  /*1a30*/  UIADD3 UR22, UR4, 0x198, URZ ;  /* 0x0000019804167890 */ /* 0x000fe2000fffe03f */
[----:B------:R-:W-:-:S04]  /*1a40*/  IMAD.HI.U32 R6, R5, R13, RZ ;  /* 0x0000000d05067227 */ /* 0x000fc800078e00ff */
[----:B------:R-:W-:Y:S02]  /*1a50*/  IMAD.MOV R12, RZ, RZ, -R8 ;  /* 0x000000ffff0c7224 */ /* 0x000fe400078e0a08 */
[----:B------:R-:W-:Y:S02]  /*1a60*/  IMAD R9, R0, R10, R9 ;  /* 0x0000000a00097224 */ /* 0x000fe400078e0209 */
[----:B------:R-:W-:-:S04]  /*1a70*/  IMAD.HI.U32 R8, R5, R15, RZ ;  /* 0x0000000f05087227 */ /* 0x000fc800078e00ff */
[----:B------:R-:W-:Y:S02]  /*1a80*/  IMAD.MOV R6, RZ, RZ, -R6 ;  /* 0x000000ffff067224 */ /* 0x000fe400078e0a06 */
[----:B------:R-:W-:Y:S02]  /*1a90*/  IMAD.U32 R10, RZ, RZ, UR8 ;  /* 0x00000008ff0a7e24 */ /* 0x000fe4000f8e00ff */
[----:B------:R-:W-:Y:S01]  /*1aa0*/  @!P0 IMAD.IADD R65, R65, 0x1, -R4 ;  /* 0x0000000141418824 */ /* 0x000fe200078e0a04 */
[----:B------:R-:W-:Y:S01]  /*1ab0*/  ISETP.NE.AND P0, PT, R2, RZ, PT ;  /* 0x000000ff0200720c */ /* 0x000fe20003f05270 */
[----:B------:R-:W-:Y:S01]  /*1ac0*/  IMAD.MOV R8, RZ, RZ, -R8 ;  /* 0x000000ffff087224 */ /* 0x000fe200078e0a08 */
[----:B------:R-:W-:Y:S01]  /*1ad0*/  IABS R17, R10 ;  /* 0x0000000a00117213 */ /* 0x000fe20000000000 */
[----:B------:R-:W-:Y:S02]  /*1ae0*/  IMAD R13, R0, R6, R13 ;  /* 0x00000006000d7224 */ /* 0x000fe400078e020d */
[----:B------:R-:W-:-:S02]  /*1af0*/  IMAD.U32 R6, RZ, RZ, UR61 ;  /* 0x0000003dff067e24 */ /* 0x000fc4000f8e00ff */
[----:B------:R-:W-:Y:S02]  /*1b00*/  IMAD R15, R0, R8, R15 ;  /* 0x00000008000f7224 */ /* 0x000fe400078e020f */
[----:B------:R-:W-:Y:S01]  /*1b10*/  IMAD.U32 R8, RZ, RZ, UR60 ;  /* 0x0000003cff087e24 */ /* 0x000fe2000f8e00ff */
[----:B------:R-:W-:Y:S01]  /*1b20*/  IABS R21, R6 ;  /* 0x0000000600157213 */ /* 0x000fe20000000000 */
[----:B------:R-:W-:-:S03]  /*1b30*/  IMAD.HI.U32 R6, R5, R17, RZ ;  /* 0x0000001105067227 */ /* 0x000fc600078e00ff */
[----:B------:R-:W-:Y:S01]  /*1b40*/  IABS R23, R8 ;  /* 0x0000000800177213 */ /* 0x000fe20000000000 */
[----:B------:R-:W-:Y:S02]  /*1b50*/  IMAD.MOV.U32 R4, RZ, RZ, R65 ;  /* 0x000000ffff047224 */ /* 0x000fe400078e0041 */
[----:B------:R-:W-:Y:S02]  /*1b60*/  IMAD.MOV R8, RZ, RZ, -R6 ;  /* 0x000000ffff087224 */ /* 0x000fe400078e0a06 */
[----:B------:R-:W-:Y:S01]  /*1b70*/  @!P3 IMAD.MOV R4, RZ, RZ, -R4 ;  /* 0x000000ffff04b224 */ /* 0x000fe200078e0a04 */
[----:B------:R-:W-:Y:S01]  /*1b80*/  @!P0 LOP3.LUT R4, RZ, R2, RZ, 0x33, !PT ;  /* 0x00000002ff048212 */ /* 0x000fe200078e33ff */
[----:B------:R-:W-:Y:S01]  /*1b90*/  IMAD.U32 R10, RZ, RZ, UR59 ;  /* 0x0000003bff0a7e24 */ /* 0x000fe2000f8e00ff */
[C---:B------:R-:W-:Y:S01]  /*1ba0*/  ISETP.GT.U32.AND P0, PT, R0.reuse, R7, PT ;  /* 0x000000070000720c */ /* 0x040fe20003f04070 */
[C---:B------:R-:W-:Y:S01]  /*1bb0*/  IMAD R17, R0.reuse, R8, R17 ;  /* 0x0000000800117224 */ /* 0x040fe200078e0211 */
[----:B------:R-:W-:Y:S01]  /*1bc0*/  ISETP.GT.U32.AND P3, PT, R0, R9, PT ;  /* 0x000000090000720c */ /* 0x000fe20003f64070 */
[----:B------:R-:W-:Y:S01]  /*1bd0*/  IMAD.HI.U32 R8, R5, R23, RZ ;  /* 0x0000001705087227 */ /* 0x000fe200078e00ff */
[----:B------:R-:W-:-:S03]  /*1be0*/  IABS R25, R10 ;  /* 0x0000000a00197213 */ /* 0x000fc60000000000 */
[----:B------:R-:W-:-:S04]  /*1bf0*/  IMAD.HI.U32 R6, R5, R21, RZ ;  /* 0x0000001505067227 */ /* 0x000fc800078e00ff */
[----:B------:R-:W-:Y:S01]  /*1c00*/  @!P2 IMAD.IADD R43, R43, 0x1, -R0 ;  /* 0x000000012b2ba824 */ /* 0x000fe200078e0a00 */
[C---:B------:R-:W-:Y:S01]  /*1c10*/  ISETP.GT.U32.AND P2, PT, R0.reuse, R19, PT ;  /* 0x000000130000720c */ /* 0x040fe20003f44070 */
[C---:B------:R-:W-:Y:S02]  /*1c20*/  IMAD R11, R0.reuse, R12, R11 ;  /* 0x0000000c000b7224 */ /* 0x040fe400078e020b */
[----:B------:R-:W-:Y:S01]  /*1c30*/  IMAD.U32 R12, RZ, RZ, UR58 ;  /* 0x0000003aff0c7e24 */ /* 0x000fe2000f8e00ff */
[----:B------:R-:W-:Y:S01]  /*1c40*/  ISETP.GT.U32.AND P4, PT, R0, R43, PT ;  /* 0x0000002b0000720c */ /* 0x000fe20003f84070 */
[----:B------:R-:W-:Y:S02]  /*1c50*/  IMAD.MOV R8, RZ, RZ, -R8 ;  /* 0x000000ffff087224 */ /* 0x000fe400078e0a08 */
[----:B------:R-:W-:Y:S01]  /*1c60*/  IMAD.MOV R6, RZ, RZ, -R6 ;  /* 0x000000ffff067224 */ /* 0x000fe200078e0a06 */
[----:B------:R-:W-:Y:S01]  /*1c70*/  IABS R27, R12 ;  /* 0x0000000c001b7213 */ /* 0x000fe20000000000 */
[----:B------:R-:W-:-:S02]  /*1c80*/  @!P5 IMAD.IADD R29, R29, 0x1, -R0 ;  /* 0x000000011d1dd824 */ /* 0x000fc400078e0a00 */
[C---:B------:R-:W-:Y:S02]  /*1c90*/  IMAD R23, R0.reuse, R8, R23 ;  /* 0x0000000800177224 */ /* 0x040fe400078e0217 */
[----:B------:R-:W-:Y:S01]  /*1ca0*/  IMAD.HI.U32 R10, R5, R25, RZ ;  /* 0x00000019050a7227 */ /* 0x000fe200078e00ff */
[----:B------:R-:W-:-:S03]  /*1cb0*/  ISETP.GT.U32.AND P5, PT, R0, R29, PT ;  /* 0x0000001d0000720c */ /* 0x000fc60003fa4070 */
[C---:B------:R-:W-:Y:S02]  /*1cc0*/  IMAD R21, R0.reuse, R6, R21 ;  /* 0x0000000600157224 */ /* 0x040fe400078e0215 */
[----:B------:R-:W-:Y:S02]  /*1cd0*/  IMAD.U32 R8, RZ, RZ, UR56 ;  /* 0x00000038ff087e24 */ /* 0x000fe4000f8e00ff */
[----:B------:R-:W-:Y:S02]  /*1ce0*/  IMAD.U32 R6, RZ, RZ, UR57 ;  /* 0x00000039ff067e24 */ /* 0x000fe4000f8e00ff */
[--C-:B------:R-:W-:Y:S01]  /*1cf0*/  @!P1 IMAD.IADD R39, R39, 0x1, -R0.reuse ;  /* 0x0000000127279824 */ /* 0x100fe200078e0a00 */
[C---:B------:R-:W-:Y:S01]  /*1d00*/  ISETP.GT.U32.AND P1, PT, R0.reuse, R11, PT ;  /* 0x0000000b0000720c */ /* 0x040fe20003f24070 */
[--C-:B------:R-:W-:Y:S01]  /*1d10*/  @!P6 IMAD.IADD R31, R31, 0x1, -R0.reuse ;  /* 0x000000011f1fe824 */ /* 0x100fe200078e0a00 */
[----:B------:R-:W-:Y:S01]  /*1d20*/  IABS R35, R8 ;  /* 0x0000000800237213 */ /* 0x000fe20000000000 */
[----:B------:R-:W-:Y:S01]  /*1d30*/  @!P0 IMAD.IADD R7, R7, 0x1, -R0 ;  /* 0x0000000107078824 */ /* 0x000fe200078e0a00 */
[----:B------:R-:W-:Y:S01]  /*1d40*/  ISETP.GT.U32.AND P0, PT, R0, R13, PT ;  /* 0x0000000d0000720c */ /* 0x000fe20003f04070 */
[----:B------:R-:W-:Y:S01]  /*1d50*/  IMAD.HI.U32 R12, R5, R27, RZ ;  /* 0x0000001b050c7227 */ /* 0x000fe200078e00ff */
[----:B------:R-:W-:-:S02]  /*1d60*/  IABS R33, R6 ;  /* 0x0000000600217213 */ /* 0x000fc40000000000 */
[C---:B------:R-:W-:Y:S01]  /*1d70*/  ISETP.GT.U32.AND P6, PT, R0.reuse, R39, PT ;  /* 0x000000270000720c */ /* 0x040fe20003fc4070 */
[----:B------:R-:W-:Y:S02]  /*1d80*/  IMAD.MOV R10, RZ, RZ, -R10 ;  /* 0x000000ffff0a7224 */ /* 0x000fe400078e0a0a */
[--C-:B------:R-:W-:Y:S01]  /*1d90*/  @!P2 IMAD.IADD R19, R19, 0x1, -R0.reuse ;  /* 0x000000011313a824 */ /* 0x100fe200078e0a00 */
[C---:B------:R-:W-:Y:S01]  /*1da0*/  ISETP.GT.U32.AND P2, PT, R0.reuse, R31, PT ;  /* 0x0000001f0000720c */ /* 0x040fe20003f44070 */
[----:B------:R-:W-:Y:S01]  /*1db0*/  @!P3 IMAD.IADD R9, R9, 0x1, -R0 ;  /* 0x000000010909b824 */ /* 0x000fe200078e0a00 */
[C---:B------:R-:W-:Y:S01]  /*1dc0*/  ISETP.GT.U32.AND P3, PT, R0.reuse, R7, PT ;  /* 0x000000070000720c */ /* 0x040fe20003f64070 */
[----:B------:R-:W-:Y:S02]  /*1dd0*/  IMAD.U32 R6, RZ, RZ, UR55 ;  /* 0x00000037ff067e24 */ /* 0x000fe4000f8e00ff */
[----:B------:R-:W-:Y:S02]  /*1de0*/  IMAD.MOV R12, RZ, RZ, -R12 ;  /* 0x000000ffff0c7224 */ /* 0x000fe400078e0a0c */
[----:B------:R-:W-:Y:S01]  /*1df0*/  IMAD R25, R0, R10, R25 ;  /* 0x0000000a00197224 */ /* 0x000fe200078e0219 */
[----:B------:R-:W-:Y:S01]  /*1e00*/  IABS R37, R6 ;  /* 0x0000000600257213 */ /* 0x000fe20000000000 */
[----:B------:R-:W-:-:S02]  /*1e10*/  IMAD.U32 R10, RZ, RZ, UR54 ;  /* 0x00000036ff0a7e24 */ /* 0x000fc4000f8e00ff */
[----:B------:R-:W-:-:S03]  /*1e20*/  IMAD.HI.U32 R8, R5, R35, RZ ;  /* 0x0000002305087227 */ /* 0x000fc600078e00ff */
[----:B------:R-:W-:Y:S01]  /*1e30*/  IABS R41, R10 ;  /* 0x0000000a00297213 */ /* 0x000fe20000000000 */
[----:B------:R-:W-:Y:S01]  /*1e40*/  @!P4 IMAD.IADD R43, R43, 0x1, -R0 ;  /* 0x000000012b2bc824 */ /* 0x000fe200078e0a00 */
[C---:B------:R-:W-:Y:S01]  /*1e50*/  ISETP.GT.U32.AND P4, PT, R0.reuse, R19, PT ;  /* 0x000000130000720c */ /* 0x040fe20003f84070 */
[----:B------:R-:W-:Y:S02]  /*1e60*/  IMAD R27, R0, R12, R27 ;  /* 0x0000000c001b7224 */ /* 0x000fe400078e021b */
[----:B------:R-:W-:-:S04]  /*1e70*/  IMAD.HI.U32 R6, R5, R33, RZ ;  /* 0x0000002105067227 */ /* 0x000fc800078e00ff */
[----:B------:R-:W-:Y:S02]  /*1e80*/  IMAD.U32 R12, RZ, RZ, UR53 ;  /* 0x00000035ff0c7e24 */ /* 0x000fe4000f8e00ff */
[----:B------:R-:W-:Y:S02]  /*1e90*/  IMAD.MOV R8, RZ, RZ, -R8 ;  /* 0x000000ffff087224 */ /* 0x000fe400078e0a08 */
[--C-:B------:R-:W-:Y:S01]  /*1ea0*/  @!P5 IMAD.IADD R29, R29, 0x1, -R0.reuse ;  /* 0x000000011d1dd824 */ /* 0x100fe200078e0a00 */
[C---:B------:R-:W-:Y:S01]  /*1eb0*/  ISETP.GT.U32.AND P5, PT, R0.reuse, R15, PT ;  /* 0x0000000f0000720c */ /* 0x040fe20003fa4070 */
[--C-:B------:R-:W-:Y:S01]  /*1ec0*/  @!P1 IMAD.IADD R11, R11, 0x1, -R0.reuse ;  /* 0x000000010b0b9824 */ /* 0x100fe200078e0a00 */
[C---:B------:R-:W-:Y:S01]  /*1ed0*/  ISETP.GT.U32.AND P1, PT, R0.reuse, R9, PT ;  /* 0x000000090000720c */ /* 0x040fe20003f24070 */
[----:B------:R-:W-:Y:S01]  /*1ee0*/  @!P0 IMAD.IADD R13, R13, 0x1, -R0 ;  /* 0x000000010d0d8824 */ /* 0x000fe200078e0a00 */
[----:B------:R-:W-:Y:S01]  /*1ef0*/  ISETP.GT.U32.AND P0, PT, R0, R21, PT ;  /* 0x000000150000720c */ /* 0x000fe20003f04070 */
[----:B------:R-:W-:Y:S01]  /*1f00*/  IMAD.MOV R10, RZ, RZ, -R6 ;  /* 0x000000ffff0a7224 */ /* 0x000fe200078e0a06 */
[----:B------:R-:W-:Y:S01]  /*1f10*/  IABS R45, R12 ;  /* 0x0000000c002d7213 */ /* 0x000fe20000000000 */
[----:B------:R-:W-:-:S04]  /*1f20*/  IMAD.HI.U32 R6, R5, R37, RZ ;  /* 0x0000002505067227 */ /* 0x000fc800078e00ff */
[----:B------:R-:W-:Y:S02]  /*1f30*/  IMAD R35, R0, R8, R35 ;  /* 0x0000000800237224 */ /* 0x000fe400078e0223 */
[----:B------:R-:W-:-:S04]  /*1f40*/  IMAD.HI.U32 R8, R5, R41, RZ ;  /* 0x0000002905087227 */ /* 0x000fc800078e00ff */
[--C-:B------:R-:W-:Y:S01]  /*1f50*/  @!P6 IMAD.IADD R39, R39, 0x1, -R0.reuse ;  /* 0x000000012727e824 */ /* 0x100fe200078e0a00 */
[C---:B------:R-:W-:Y:S01]  /*1f60*/  ISETP.GT.U32.AND P6, PT, R0.reuse, R11, PT ;  /* 0x0000000b0000720c */ /* 0x040fe20003fc4070 */
[--C-:B------:R-:W-:Y:S01]  /*1f70*/  @!P2 IMAD.IADD R31, R31, 0x1, -R0.reuse ;  /* 0x000000011f1fa824 */ /* 0x100fe200078e0a00 */
[C---:B------:R-:W-:Y:S01]  /*1f80*/  ISETP.GT.U32.AND P2, PT, R0.reuse, R17, PT ;  /* 0x000000110000720c */ /* 0x040fe20003f44070 */
[----:B------:R-:W-:Y:S01]  /*1f90*/  @!P3 IMAD.IADD R7, R7, 0x1, -R0 ;  /* 0x000000010707b824 */ /* 0x000fe200078e0a00 */
[C---:B------:R-:W-:Y:S01]  /*1fa0*/  ISETP.GT.U32.AND P3, PT, R0.reuse, R23, PT ;  /* 0x000000170000720c */ /* 0x040fe20003f64070 */
[----:B------:R-:W-:Y:S02]  /*1fb0*/  IMAD R33, R0, R10, R33 ;  /* 0x0000000a00217224 */ /* 0x000fe400078e0221 */
[----:B------:R-:W-:Y:S02]  /*1fc0*/  IMAD.MOV R10, RZ, RZ, -R6 ;  /* 0x000000ffff0a7224 */ /* 0x000fe400078e0a06 */
[----:B------:R-:W-:-:S02]  /*1fd0*/  IMAD.U32 R12, RZ, RZ, UR52 ;  /* 0x00000034ff0c7e24 */ /* 0x000fc4000f8e00ff */
[----:B------:R-:W-:-:S03]  /*1fe0*/  IMAD.HI.U32 R6, R5, R45, RZ ;  /* 0x0000002d05067227 */ /* 0x000fc600078e00ff */
[----:B------:R-:W-:Y:S01]  /*1ff0*/  IABS R47, R12 ;  /* 0x0000000c002f7213 */ /* 0x000fe20000000000 */
[----:B------:R-:W-:Y:S02]  /*2000*/  IMAD.MOV R8, RZ, RZ, -R8 ;  /* 0x000000ffff087224 */ /* 0x000fe400078e0a08 */
[----:B------:R-:W-:Y:S01]  /*2010*/  @!P4 IMAD.IADD R19, R19, 0x1, -R0 ;  /* 0x000000011313c824 */ /* 0x000fe200078e0a00 */
[C---:B------:R-:W-:Y:S01]  /*2020*/  ISETP.GT.U32.AND P4, PT, R0.reuse, R13, PT ;  /* 0x0000000d0000720c */ /* 0x040fe20003f84070 */
[C---:B------:R-:W-:Y:S02]  /*2030*/  IMAD R37, R0.reuse, R10, R37 ;  /* 0x0000000a00257224 */ /* 0x040fe400078e0225 */
[----:B------:R-:W-:Y:S02]  /*2040*/  IMAD.MOV R6, RZ, RZ, -R6 ;  /* 0x000000ffff067224 */ /* 0x000fe400078e0a06 */
[----:B------:R-:W-:Y:S02]  /*2050*/  IMAD R41, R0, R8, R41 ;  /* 0x0000000800297224 */ /* 0x000fe400078e0229 */
[----:B------:R-:W-:-:S02]  /*2060*/  IMAD.U32 R10, RZ, RZ, UR50 ;  /* 0x00000032ff0a7e24 */ /* 0x000fc4000f8e00ff */
[----:B------:R-:W-:Y:S02]  /*2070*/  IMAD.U32 R8, RZ, RZ, UR51 ;  /* 0x00000033ff087e24 */ /* 0x000fe4000f8e00ff */
[--C-:B------:R-:W-:Y:S01]  /*2080*/  @!P5 IMAD.IADD R15, R15, 0x1, -R0.reuse ;  /* 0x000000010f0fd824 */ /* 0x100fe200078e0a00 */
[C---:B------:R-:W-:Y:S01]  /*2090*/  ISETP.GT.U32.AND P5, PT, R0.reuse, R27, PT ;  /* 0x0000001b0000720c */ /* 0x040fe20003fa4070 */
[--C-:B------:R-:W-:Y:S01]  /*20a0*/  @!P1 IMAD.IADD R9, R9, 0x1, -R0.reuse ;  /* 0x0000000109099824 */ /* 0x100fe200078e0a00 */
[C---:B------:R-:W-:Y:S01]  /*20b0*/  ISETP.GT.U32.AND P1, PT, R0.reuse, R25, PT ;  /* 0x000000190000720c */ /* 0x040fe20003f24070 */
[----:B------:R-:W-:Y:S01]  /*20c0*/  @!P0 IMAD.IADD R21, R21, 0x1, -R0 ;  /* 0x0000000115158824 */ /* 0x000fe200078e0a00 */
[----:B------:R-:W-:Y:S01]  /*20d0*/  IABS R51, R10 ;  /* 0x0000000a00337213 */ /* 0x000fe20000000000 */
[C---:B------:R-:W-:Y:S01]  /*20e0*/  IMAD R45, R0.reuse, R6, R45 ;  /* 0x00000006002d7224 */ /* 0x040fe200078e022d */
[----:B------:R-:W-:Y:S01]  /*20f0*/  IABS R49, R8 ;  /* 0x0000000800317213 */ /* 0x000fe20000000000 */
[----:B------:R-:W-:Y:S01]  /*2100*/  IMAD.HI.U32 R6, R5, R47, RZ ;  /* 0x0000002f05067227 */ /* 0x000fe200078e00ff */
[----:B------:R-:W-:-:S03]  /*2110*/  ISETP.GT.U32.AND P0, PT, R0, R35, PT ;  /* 0x000000230000720c */ /* 0x000fc60003f04070 */
[----:B------:R-:W-:Y:S02]  /*2120*/  IMAD.U32 R10, RZ, RZ, UR49 ;  /* 0x00000031ff0a7e24 */ /* 0x000fe4000f8e00ff */
        /* <DEDUP_REMOVED lines=9> */
[----:B------:R-:W-:Y:S01]  /*21c0*/  @!P4 IMAD.IADD R13, R13, 0x1, -R0 ;  /* 0x000000010d0dc824 */ /* 0x000fe200078e0a00 */
[C---:B------:R-:W-:Y:S01]  /*21d0*/  ISETP.GT.U32.AND P4, PT, R0.reuse, R17, PT ;  /* 0x000000110000720c */ /* 0x040fe20003f84070 */
[----:B------:R-:W-:Y:S02]  /*21e0*/  IMAD.U32 R12, RZ, RZ, UR48 ;  /* 0x00000030ff0c7e24 */ /* 0x000fe4000f8e00ff */
[----:B------:R-:W-:Y:S02]  /*21f0*/  IMAD R47, R0, R8, R47 ;  /* 0x00000008002f7224 */ /* 0x000fe400078e022f */
[----:B------:R-:W-:Y:S01]  /*2200*/  IMAD.HI.U32 R8, R5, R51, RZ ;  /* 0x0000003305087227 */ /* 0x000fe200078e00ff */
[----:B------:R-:W-:-:S03]  /*2210*/  IABS R55, R12 ;  /* 0x0000000c00377213 */ /* 0x000fc60000000000 */
[----:B------:R-:W-:Y:S02]  /*2220*/  IMAD.MOV R10, RZ, RZ, -R6 ;  /* 0x000000ffff0a7224 */ /* 0x000fe400078e0a06 */
[----:B------:R-:W-:Y:S01]  /*2230*/  @!P5 IMAD.IADD R27, R27, 0x1, -R0 ;  /* 0x000000011b1bd824 */ /* 0x000fe200078e0a00 */
[----:B------:R-:W-:Y:S01]  /*2240*/  ISETP.GT.U32.AND P5, PT, R0, R37, PT ;  /* 0x000000250000720c */ /* 0x000fe20003fa4070 */
[----:B------:R-:W-:-:S04]  /*2250*/  IMAD.HI.U32 R6, R5, R53, RZ ;  /* 0x0000003505067227 */ /* 0x000fc800078e00ff */
[----:B------:R-:W-:Y:S01]  /*2260*/  @!P1 IMAD.IADD R25, R25, 0x1, -R0 ;  /* 0x0000000119199824 */ /* 0x000fe200078e0a00 */
[C---:B------:R-:W-:Y:S01]  /*2270*/  ISETP.GT.U32.AND P1, PT, R0.reuse, R23, PT ;  /* 0x000000170000720c */ /* 0x040fe20003f24070 */
[----:B------:R-:W-:Y:S02]  /*2280*/  IMAD.MOV R8, RZ, RZ, -R8 ;  /* 0x000000ffff087224 */ /* 0x000fe400078e0a08 */
[C---:B------:R-:W-:Y:S02]  /*2290*/  IMAD R49, R0.reuse, R10, R49 ;  /* 0x0000000a00317224 */ /* 0x040fe400078e0231 */
[----:B------:R-:W-:Y:S02]  /*22a0*/  IMAD.MOV R6, RZ, RZ, -R6 ;  /* 0x000000ffff067224 */ /* 0x000fe400078e0a06 */
[----:B------:R-:W-:Y:S02]  /*22b0*/  IMAD.U32 R10, RZ, RZ, UR47 ;  /* 0x0000002fff0a7e24 */ /* 0x000fe4000f8e00ff */
[--C-:B------:R-:W-:Y:S01]  /*22c0*/  @!P6 IMAD.IADD R15, R15, 0x1, -R0.reuse ;  /* 0x000000010f0fe824 */ /* 0x100fe200078e0a00 */
[C---:B------:R-:W-:Y:S01]  /*22d0*/  ISETP.GT.U32.AND P6, PT, R0.reuse, R25, PT ;  /* 0x000000190000720c */ /* 0x040fe20003fc4070 */
[--C-:B------:R-:W-:Y:S01]  /*22e0*/  @!P2 IMAD.IADD R33, R33, 0x1, -R0.reuse ;  /* 0x000000012121a824 */ /* 0x100fe200078e0a00 */
[C---:B------:R-:W-:Y:S01]  /*22f0*/  ISETP.GT.U32.AND P2, PT, R0.reuse, R27, PT ;  /* 0x0000001b0000720c */ /* 0x040fe20003f44070 */
[--C-:B------:R-:W-:Y:S01]  /*2300*/  @!P0 IMAD.IADD R35, R35, 0x1, -R0.reuse ;  /* 0x0000000123238824 */ /* 0x100fe200078e0a00 */
[----:B------:R-:W-:Y:S01]  /*2310*/  IABS R57, R10 ;  /* 0x0000000a00397213 */ /* 0x000fe20000000000 */
[----:B------:R-:W-:Y:S01]  /*2320*/  @!P3 IMAD.IADD R21, R21, 0x1, -R0 ;  /* 0x000000011515b824 */ /* 0x000fe200078e0a00 */
[C---:B------:R-:W-:Y:S01]  /*2330*/  ISETP.GT.U32.AND P3, PT, R0.reuse, R41, PT ;  /* 0x000000290000720c */ /* 0x040fe20003f64070 */
[C---:B------:R-:W-:Y:S01]  /*2340*/  IMAD R51, R0.reuse, R8, R51 ;  /* 0x0000000800337224 */ /* 0x040fe200078e0233 */
[----:B------:R-:W-:Y:S01]  /*2350*/  ISETP.GT.U32.AND P0, PT, R0, R33, PT ;  /* 0x000000210000720c */ /* 0x000fe20003f04070 */
[----:B------:R-:W-:-:S02]  /*2360*/  IMAD.U32 R12, RZ, RZ, UR46 ;  /* 0x0000002eff0c7e24 */ /* 0x000fc4000f8e00ff */
[----:B------:R-:W-:-:S03]  /*2370*/  IMAD.HI.U32 R8, R5, R55, RZ ;  /* 0x0000003705087227 */ /* 0x000fc600078e00ff */
[----:B------:R-:W-:Y:S01]  /*2380*/  IABS R59, R12 ;  /* 0x0000000c003b7213 */ /* 0x000fe20000000000 */
[C---:B------:R-:W-:Y:S02]  /*2390*/  IMAD R53, R0.reuse, R6, R53 ;  /* 0x0000000600357224 */ /* 0x040fe400078e0235 */
[----:B------:R-:W-:Y:S02]  /*23a0*/  IMAD.U32 R6, RZ, RZ, UR45 ;  /* 0x0000002dff067e24 */ /* 0x000fe4000f8e00ff */
[----:B------:R-:W-:Y:S01]  /*23b0*/  @!P4 IMAD.IADD R17, R17, 0x1, -R0 ;  /* 0x000000011111c824 */ /* 0x000fe200078e0a00 */
[C---:B------:R-:W-:Y:S01]  /*23c0*/  ISETP.GT.U32.AND P4, PT, R0.reuse, R35, PT ;  /* 0x000000230000720c */ /* 0x040fe20003f84070 */
[----:B------:R-:W-:Y:S01]  /*23d0*/  IMAD.MOV R8, RZ, RZ, -R8 ;  /* 0x000000ffff087224 */ /* 0x000fe200078e0a08 */
[----:B------:R-:W-:Y:S01]  /*23e0*/  IABS R61, R6 ;  /* 0x00000006003d7213 */ /* 0x000fe20000000000 */
[----:B------:R-:W-:Y:S02]  /*23f0*/  IMAD.U32 R10, RZ, RZ, UR44 ;  /* 0x0000002cff0a7e24 */ /* 0x000fe4000f8e00ff */
[----:B------:R-:W-:Y:S01]  /*2400*/  @!P5 IMAD.IADD R37, R37, 0x1, -R0 ;  /* 0x000000012525d824 */ /* 0x000fe200078e0a00 */
[C---:B------:R-:W-:Y:S01]  /*2410*/  ISETP.GT.U32.AND P5, PT, R0.reuse, R47, PT ;  /* 0x0000002f0000720c */ /* 0x040fe20003fa4070 */
[----:B------:R-:W-:Y:S01]  /*2420*/  IMAD R55, R0, R8, R55 ;  /* 0x0000000800377224 */ /* 0x000fe200078e0237 */
[----:B------:R-:W-:Y:S01]  /*2430*/  IABS R63, R10 ;  /* 0x0000000a003f7213 */ /* 0x000fe20000000000 */
[----:B------:R-:W-:-:S04]  /*2440*/  IMAD.HI.U32 R6, R5, R57, RZ ;  /* 0x0000003905067227 */ /* 0x000fc800078e00ff */
[----:B------:R-:W-:-:S04]  /*2450*/  IMAD.HI.U32 R8, R5, R59, RZ ;  /* 0x0000003b05087227 */ /* 0x000fc800078e00ff */
[----:B------:R-:W-:Y:S02]  /*2460*/  IMAD.MOV R10, RZ, RZ, -R6 ;  /* 0x000000ffff0a7224 */ /* 0x000fe400078e0a06 */
[--C-:B------:R-:W-:Y:S01]  /*2470*/  @!P6 IMAD.IADD R25, R25, 0x1, -R0.reuse ;  /* 0x000000011919e824 */ /* 0x100fe200078e0a00 */
[C---:B------:R-:W-:Y:S01]  /*2480*/  ISETP.GT.U32.AND P6, PT, R0.reuse, R37, PT ;  /* 0x000000250000720c */ /* 0x040fe20003fc4070 */
[--C-:B------:R-:W-:Y:S01]  /*2490*/  @!P2 IMAD.IADD R27, R27, 0x1, -R0.reuse ;  /* 0x000000011b1ba824 */ /* 0x100fe200078e0a00 */
[C---:B------:R-:W-:Y:S01]  /*24a0*/  ISETP.GT.U32.AND P2, PT, R0.reuse, R49, PT ;  /* 0x000000310000720c */ /* 0x040fe20003f44070 */
[----:B------:R-:W-:Y:S01]  /*24b0*/  @!P3 IMAD.IADD R41, R41, 0x1, -R0 ;  /* 0x000000012929b824 */ /* 0x000fe200078e0a00 */
[----:B------:R-:W-:Y:S01]  /*24c0*/  ISETP.GT.U32.AND P3, PT, R0, R53, PT ;  /* 0x000000350000720c */ /* 0x000fe20003f64070 */
[----:B------:R-:W-:Y:S02]  /*24d0*/  IMAD.MOV R8, RZ, RZ, -R8 ;  /* 0x000000ffff087224 */ /* 0x000fe400078e0a08 */
[----:B------:R-:W-:-:S02]  /*24e0*/  IMAD.U32 R12, RZ, RZ, UR43 ;  /* 0x0000002bff0c7e24 */ /* 0x000fc4000f8e00ff */
[----:B------:R-:W-:-:S03]  /*24f0*/  IMAD.HI.U32 R6, R5, R61, RZ ;  /* 0x0000003d05067227 */ /* 0x000fc600078e00ff */
[----:B------:R-:W-:Y:S01]  /*2500*/  IABS R67, R12 ;  /* 0x0000000c00437213 */ /* 0x000fe20000000000 */
[C---:B------:R-:W-:Y:S02]  /*2510*/  IMAD R57, R0.reuse, R10, R57 ;  /* 0x0000000a00397224 */ /* 0x040fe400078e0239 */
[--C-:B------:R-:W-:Y:S01]  /*2520*/  @!P0 IMAD.IADD R33, R33, 0x1, -R0.reuse ;  /* 0x0000000121218824 */ /* 0x100fe200078e0a00 */
[C---:B------:R-:W-:Y:S01]  /*2530*/  ISETP.GT.U32.AND P0, PT, R0.reuse, R51, PT ;  /* 0x000000330000720c */ /* 0x040fe20003f04070 */
[----:B------:R-:W-:Y:S01]  /*2540*/  @!P4 IMAD.IADD R35, R35, 0x1, -R0 ;  /* 0x000000012323c824 */ /* 0x000fe200078e0a00 */
[C---:B------:R-:W-:Y:S01]  /*2550*/  ISETP.GT.U32.AND P4, PT, R0.reuse, R41, PT ;  /* 0x000000290000720c */ /* 0x040fe20003f84070 */
[----:B------:R-:W-:Y:S02]  /*2560*/  IMAD R59, R0, R8, R59 ;  /* 0x00000008003b7224 */ /* 0x000fe400078e023b */
[----:B------:R-:W-:Y:S02]  /*2570*/  IMAD.U32 R10, RZ, RZ, UR42 ;  /* 0x0000002aff0a7e24 */ /* 0x000fe4000f8e00ff */
[----:B------:R-:W-:-:S03]  /*2580*/  IMAD.HI.U32 R8, R5, R63, RZ ;  /* 0x0000003f05087227 */ /* 0x000fc600078e00ff */
[----:B------:R-:W-:Y:S01]  /*2590*/  IABS R69, R10 ;  /* 0x0000000a00457213 */ /* 0x000fe20000000000 */
[----:B------:R-:W-:Y:S02]  /*25a0*/  IMAD.MOV R6, RZ, RZ, -R6 ;  /* 0x000000ffff067224 */ /* 0x000fe400078e0a06 */
[----:B------:R-:W-:Y:S01]  /*25b0*/  @!P5 IMAD.IADD R47, R47, 0x1, -R0 ;  /* 0x000000012f2fd824 */ /* 0x000fe200078e0a00 */
[C---:B------:R-:W-:Y:S01]  /*25c0*/  ISETP.GT.U32.AND P5, PT, R0.reuse, R55, PT ;  /* 0x000000370000720c */ /* 0x040fe20003fa4070 */
[----:B------:R-:W-:Y:S02]  /*25d0*/  IMAD.MOV R8, RZ, RZ, -R8 ;  /* 0x000000ffff087224 */ /* 0x000fe400078e0a08 */
[----:B------:R-:W-:Y:S02]  /*25e0*/  IMAD R61, R0, R6, R61 ;  /* 0x00000006003d7224 */ /* 0x000fe400078e023d */
[----:B------:R-:W-:-:S04]  /*25f0*/  IMAD.HI.U32 R6, R5, R67, RZ ;  /* 0x0000004305067227 */ /* 0x000fc800078e00ff */
[----:B------:R-:W-:Y:S02]  /*2600*/  IMAD.U32 R10, RZ, RZ, UR41 ;  /* 0x00000029ff0a7e24 */ /* 0x000fe4000f8e00ff */
[C---:B------:R-:W-:Y:S02]  /*2610*/  IMAD R63, R0.reuse, R8, R63 ;  /* 0x00000008003f7224 */ /* 0x040fe400078e023f */
[--C-:B------:R-:W-:Y:S01]  /*2620*/  @!P2 IMAD.IADD R49, R49, 0x1, -R0.reuse ;  /* 0x000000013131a824 */ /* 0x100fe200078e0a00 */
[C---:B------:R-:W-:Y:S01]  /*2630*/  ISETP.GT.U32.AND P2, PT, R0.reuse, R57, PT ;  /* 0x000000390000720c */ /* 0x040fe20003f44070 */
[----:B------:R-:W-:Y:S01]  /*2640*/  @!P6 IMAD.IADD R37, R37, 0x1, -R0 ;  /* 0x000000012525e824 */ /* 0x000fe200078e0a00 */
[----:B------:R-:W-:Y:S01]  /*2650*/  ISETP.GT.U32.AND P6, PT, R0, R47, PT ;  /* 0x0000002f0000720c */ /* 0x000fe20003fc4070 */
[----:B------:R-:W-:Y:S01]  /*2660*/  IMAD.MOV R8, RZ, RZ, -R6 ;  /* 0x000000ffff087224 */ /* 0x000fe200078e0a06 */
[----:B------:R-:W-:Y:S01]  /*2670*/  IABS R71, R10 ;  /* 0x0000000a00477213 */ /* 0x000fe20000000000 */
[----:B------:R-:W-:-:S02]  /*2680*/  IMAD.U32 R12, RZ, RZ, UR40 ;  /* 0x00000028ff0c7e24 */ /* 0x000fc4000f8e00ff */
[----:B------:R-:W-:-:S03]  /*2690*/  IMAD.HI.U32 R6, R5, R69, RZ ;  /* 0x0000004505067227 */ /* 0x000fc600078e00ff */
[----:B------:R-:W-:Y:S01]  /*26a0*/  IABS R73, R12 ;  /* 0x0000000c00497213 */ /* 0x000fe20000000000 */
[--C-:B------:R-:W-:Y:S01]  /*26b0*/  @!P0 IMAD.IADD R51, R51, 0x1, -R0.reuse ;  /* 0x0000000133338824 */ /* 0x100fe200078e0a00 */
[C---:B------:R-:W-:Y:S01]  /*26c0*/  ISETP.GT.U32.AND P0, PT, R0.reuse, R49, PT ;  /* 0x000000310000720c */ /* 0x040fe20003f04070 */
[--C-:B------:R-:W-:Y:S02]  /*26d0*/  @!P3 IMAD.IADD R53, R53, 0x1, -R0.reuse ;  /* 0x000000013535b824 */ /* 0x100fe400078e0a00 */
[----:B------:R-:W-:Y:S01]  /*26e0*/  @!P4 IMAD.IADD R41, R41, 0x1, -R0 ;  /* 0x000000012929c824 */ /* 0x000fe200078e0a00 */
[C---:B------:R-:W-:Y:S01]  /*26f0*/  ISETP.GT.U32.AND P4, PT, R0.reuse, R59, PT ;  /* 0x0000003b0000720c */ /* 0x040fe20003f84070 */
[C---:B------:R-:W-:Y:S01]  /*2700*/  IMAD R67, R0.reuse, R8, R67 ;  /* 0x0000000800437224 */ /* 0x040fe200078e0243 */
[----:B------:R-:W-:Y:S01]  /*2710*/  ISETP.GT.U32.AND P3, PT, R0, R51, PT ;  /* 0x000000330000720c */ /* 0x000fe20003f64070 */
[----:B------:R-:W-:Y:S02]  /*2720*/  IMAD.MOV R8, RZ, RZ, -R6 ;  /* 0x000000ffff087224 */ /* 0x000fe400078e0a06 */
[----:B------:R-:W-:-:S04]  /*2730*/  IMAD.HI.U32 R6, R5, R71, RZ ;  /* 0x0000004705067227 */ /* 0x000fc800078e00ff */
[----:B------:R-:W-:Y:S02]  /*2740*/  IMAD.U32 R10, RZ, RZ, UR39 ;  /* 0x00000027ff0a7e24 */ /* 0x000fe4000f8e00ff */
[----:B------:R-:W-:Y:S01]  /*2750*/  @!P5 IMAD.IADD R55, R55, 0x1, -R0 ;  /* 0x000000013737d824 */ /* 0x000fe200078e0a00 */
[C---:B------:R-:W-:Y:S01]  /*2760*/  ISETP.GT.U32.AND P5, PT, R0.reuse, R53, PT ;  /* 0x000000350000720c */ /* 0x040fe20003fa4070 */
[----:B------:R-:W-:Y:S01]  /*2770*/  IMAD R69, R0, R8, R69 ;  /* 0x0000000800457224 */ /* 0x000fe200078e0245 */
[----:B------:R-:W-:Y:S01]  /*2780*/  IABS R75, R10 ;  /* 0x0000000a004b7213 */ /* 0x000fe20000000000 */
[----:B------:R-:W-:Y:S02]  /*2790*/  IMAD.U32 R12, RZ, RZ, UR38 ;  /* 0x00000026ff0c7e24 */ /* 0x000fe4000f8e00ff */
[----:B------:R-:W-:Y:S02]  /*27a0*/  IMAD.MOV R8, RZ, RZ, -R6 ;  /* 0x000000ffff087224 */ /* 0x000fe400078e0a06 */
[----:B------:R-:W-:Y:S01]  /*27b0*/  IMAD.HI.U32 R6, R5, R73, RZ ;  /* 0x0000004905067227 */ /* 0x000fe200078e00ff */
[----:B------:R-:W-:-:S03]  /*27c0*/  IABS R77, R12 ;  /* 0x0000000c004d7213 */ /* 0x000fc60000000000 */
[----:B------:R-:W-:Y:S02]  /*27d0*/  IMAD.U32 R10, RZ, RZ, UR37 ;  /* 0x00000025ff0a7e24 */ /* 0x000fe4000f8e00ff */
[--C-:B------:R-:W-:Y:S01]  /*27e0*/  @!P2 IMAD.IADD R57, R57, 0x1, -R0.reuse ;  /* 0x000000013939a824 */ /* 0x100fe200078e0a00 */
[C---:B------:R-:W-:Y:S01]  /*27f0*/  ISETP.GT.U32.AND P2, PT, R0.reuse, R63, PT ;  /* 0x0000003f0000720c */ /* 0x040fe20003f44070 */
[----:B------:R-:W-:Y:S01]  /*2800*/  @!P6 IMAD.IADD R47, R47, 0x1, -R0 ;  /* 0x000000012f2fe824 */ /* 0x000fe200078e0a00 */
[C---:B------:R-:W-:Y:S01]  /*2810*/  ISETP.GT.U32.AND P6, PT, R0.reuse, R55, PT ;  /* 0x000000370000720c */ /* 0x040fe20003fc4070 */
[C---:B------:R-:W-:Y:S01]  /*2820*/  IMAD R71, R0.reuse, R8, R71 ;  /* 0x0000000800477224 */ /* 0x040fe200078e0247 */
[----:B------:R-:W-:Y:S01]  /*2830*/  IABS R79, R10 ;  /* 0x0000000a004f7213 */ /* 0x000fe20000000000 */
[----:B------:R-:W-:Y:S02]  /*2840*/  IMAD.MOV R8, RZ, RZ, -R6 ;  /* 0x000000ffff087224 */ /* 0x000fe400078e0a06 */
[--C-:B------:R-:W-:Y:S01]  /*2850*/  @!P0 IMAD.IADD R49, R49, 0x1, -R0.reuse ;  /* 0x0000000131318824 */ /* 0x100fe200078e0a00 */
[C---:B------:R-:W-:Y:S01]  /*2860*/  ISETP.GT.U32.AND P0, PT, R0.reuse, R57, PT ;  /* 0x000000390000720c */ /* 0x040fe20003f04070 */
[----:B------:R-:W-:Y:S01]  /*2870*/  @!P4 IMAD.IADD R59, R59, 0x1, -R0 ;  /* 0x000000013b3bc824 */ /* 0x000fe200078e0a00 */
[----:B------:R-:W-:Y:S01]  /*2880*/  ISETP.GT.U32.AND P4, PT, R0, R69, PT ;  /* 0x000000450000720c */ /* 0x000fe20003f84070 */
[----:B------:R-:W-:-:S04]  /*2890*/  IMAD.HI.U32 R6, R5, R75, RZ ;  /* 0x0000004b05067227 */ /* 0x000fc800078e00ff */
[----:B------:R-:W-:Y:S02]  /*28a0*/  IMAD R73, R0, R8, R73 ;  /* 0x0000000800497224 */ /* 0x000fe400078e0249 */
[----:B------:R-:W-:-:S04]  /*28b0*/  IMAD.HI.U32 R8, R5, R77, RZ ;  /* 0x0000004d05087227 */ /* 0x000fc800078e00ff */
[--C-:B------:R-:W-:Y:S01]  /*28c0*/  @!P3 IMAD.IADD R51, R51, 0x1, -R0.reuse ;  /* 0x000000013333b824 */ /* 0x100fe200078e0a00 */
[C---:B------:R-:W-:Y:S01]  /*28d0*/  ISETP.GT.U32.AND P3, PT, R0.reuse, R67, PT ;  /* 0x000000430000720c */ /* 0x040fe20003f64070 */
[----:B------:R-:W-:Y:S01]  /*28e0*/  @!P5 IMAD.IADD R53, R53, 0x1, -R0 ;  /* 0x000000013535d824 */ /* 0x000fe200078e0a00 */
[----:B------:R-:W-:Y:S01]  /*28f0*/  ISETP.GT.U32.AND P5, PT, R0, R59, PT ;  /* 0x0000003b0000720c */ /* 0x000fe20003fa4070 */
[----:B------:R-:W-:Y:S02]  /*2900*/  IMAD.MOV R10, RZ, RZ, -R6 ;  /* 0x000000ffff0a7224 */ /* 0x000fe400078e0a06 */
[----:B------:R-:W-:-:S04]  /*2910*/  IMAD.HI.U32 R6, R5, R79, RZ ;  /* 0x0000004f05067227 */ /* 0x000fc800078e00ff */
[----:B------:R-:W-:Y:S02]  /*2920*/  IMAD.U32 R12, RZ, RZ, UR36 ;  /* 0x00000024ff0c7e24 */ /* 0x000fe4000f8e00ff */
[----:B------:R-:W-:Y:S02]  /*2930*/  IMAD.MOV R8, RZ, RZ, -R8 ;  /* 0x000000ffff087224 */ /* 0x000fe400078e0a08 */
[C---:B------:R-:W-:Y:S01]  /*2940*/  IMAD R75, R0.reuse, R10, R75 ;  /* 0x0000000a004b7224 */ /* 0x040fe200078e024b */
[----:B------:R-:W-:Y:S01]  /*2950*/  IABS R105, R12 ;  /* 0x0000000c00697213 */ /* 0x000fe20000000000 */
[----:B------:R-:W-:Y:S02]  /*2960*/  IMAD.MOV R6, RZ, RZ, -R6 ;  /* 0x000000ffff067224 */ /* 0x000fe400078e0a06 */
[----:B------:R-:W-:Y:S01]  /*2970*/  @!P6 IMAD.IADD R55, R55, 0x1, -R0 ;  /* 0x000000013737e824 */ /* 0x000fe200078e0a00 */
[C---:B------:R-:W-:Y:S01]  /*2980*/  ISETP.GT.U32.AND P6, PT, R0.reuse, R71, PT ;  /* 0x000000470000720c */ /* 0x040fe20003fc4070 */
[----:B------:R-:W-:-:S02]  /*2990*/  IMAD R77, R0, R8, R77 ;  /* 0x00000008004d7224 */ /* 0x000fc400078e024d */
[----:B------:R-:W-:Y:S02]  /*29a0*/  IMAD.U32 R8, RZ, RZ, UR35 ;  /* 0x00000023ff087e24 */ /* 0x000fe4000f8e00ff */
[--C-:B------:R-:W-:Y:S01]  /*29b0*/  @!P1 IMAD.IADD R23, R23, 0x1, -R0.reuse ;  /* 0x0000000117179824 */ /* 0x100fe200078e0a00 */
[C---:B------:R-:W-:Y:S01]  /*29c0*/  ISETP.GT.U32.AND P1, PT, R0.reuse, R45, PT ;  /* 0x0000002d0000720c */ /* 0x040fe20003f24070 */
[C---:B------:R-:W-:Y:S01]  /*29d0*/  IMAD R79, R0.reuse, R6, R79 ;  /* 0x00000006004f7224 */ /* 0x040fe200078e024f */
[----:B------:R-:W-:Y:S01]  /*29e0*/  IABS R107, R8 ;  /* 0x00000008006b7213 */ /* 0x000fe20000000000 */
[----:B------:R-:W-:Y:S02]  /*29f0*/  IMAD.U32 R10, RZ, RZ, UR34 ;  /* 0x00000022ff0a7e24 */ /* 0x000fe4000f8e00ff */
[--C-:B------:R-:W-:Y:S01]  /*2a00*/  @!P0 IMAD.IADD R57, R57, 0x1, -R0.reuse ;  /* 0x0000000139398824 */ /* 0x100fe200078e0a00 */
[C---:B------:R-:W-:Y:S01]  /*2a10*/  ISETP.GT.U32.AND P0, PT, R0.reuse, R73, PT ;  /* 0x000000490000720c */ /* 0x040fe20003f04070 */
[----:B------:R-:W-:Y:S01]  /*2a20*/  @!P2 IMAD.IADD R63, R63, 0x1, -R0 ;  /* 0x000000013f3fa824 */ /* 0x000fe200078e0a00 */
[----:B------:R-:W-:Y:S01]  /*2a30*/  ISETP.GT.U32.AND P2, PT, R0, R75, PT ;  /* 0x0000004b0000720c */ /* 0x000fe20003f44070 */
[----:B------:R-:W-:Y:S01]  /*2a40*/  IMAD.HI.U32 R6, R5, R105, RZ ;  /* 0x0000006905067227 */ /* 0x000fe200078e00ff */
[----:B------:R-:W-:-:S03]  /*2a50*/  IABS R109, R10 ;  /* 0x0000000a006d7213 */ /* 0x000fc60000000000 */
[----:B------:R-:W-:Y:S02]  /*2a60*/  IMAD.U32 R12, RZ, RZ, UR33 ;  /* 0x00000021ff0c7e24 */ /* 0x000fe4000f8e00ff */
[--C-:B------:R-:W-:Y:S01]  /*2a70*/  @!P3 IMAD.IADD R67, R67, 0x1, -R0.reuse ;  /* 0x000000014343b824 */ /* 0x100fe200078e0a00 */
[C---:B------:R-:W-:Y:S01]  /*2a80*/  ISETP.GT.U32.AND P3, PT, R0.reuse, R77, PT ;  /* 0x0000004d0000720c */ /* 0x040fe20003f64070 */
[--C-:B------:R-:W-:Y:S01]  /*2a90*/  @!P4 IMAD.IADD R69, R69, 0x1, -R0.reuse ;  /* 0x000000014545c824 */ /* 0x100fe200078e0a00 */
[C---:B------:R-:W-:Y:S01]  /*2aa0*/  ISETP.GT.U32.AND P4, PT, R0.reuse, R63, PT ;  /* 0x0000003f0000720c */ /* 0x040fe20003f84070 */
[----:B------:R-:W-:Y:S01]  /*2ab0*/  @!P5 IMAD.IADD R59, R59, 0x1, -R0 ;  /* 0x000000013b3bd824 */ /* 0x000fe200078e0a00 */
[----:B------:R-:W-:Y:S01]  /*2ac0*/  ISETP.GT.U32.AND P5, PT, R0, R79, PT ;  /* 0x0000004f0000720c */ /* 0x000fe20003fa4070 */
[----:B------:R-:W-:Y:S01]  /*2ad0*/  IMAD.U32 R10, RZ, RZ, UR32 ;  /* 0x00000020ff0a7e24 */ /* 0x000fe2000f8e00ff */
[----:B------:R-:W-:Y:S01]  /*2ae0*/  IABS R113, R12 ;  /* 0x0000000c00717213 */ /* 0x000fe20000000000 */
[----:B------:R-:W-:-:S02]  /*2af0*/  IMAD.MOV R8, RZ, RZ, -R6 ;  /* 0x000000ffff087224 */ /* 0x000fc400078e0a06 */
[----:B------:R-:W-:Y:S01]  /*2b00*/  IMAD.HI.U32 R6, R5, R107, RZ ;  /* 0x0000006b05067227 */ /* 0x000fe200078e00ff */
[----:B------:R-:W-:-:S03]  /*2b10*/  IABS R115, R10 ;  /* 0x0000000a00737213 */ /* 0x000fc60000000000 */
[----:B------:R-:W-:Y:S01]  /*2b20*/  @!P6 IMAD.IADD R71, R71, 0x1, -R0 ;  /* 0x000000014747e824 */ /* 0x000fe200078e0a00 */
[C---:B------:R-:W-:Y:S01]  /*2b30*/  ISETP.GT.U32.AND P6, PT, R0.reuse, R69, PT ;  /* 0x000000450000720c */ /* 0x040fe20003fc4070 */
[----:B------:R-:W-:Y:S02]  /*2b40*/  IMAD R105, R0, R8, R105 ;  /* 0x0000000800697224 */ /* 0x000fe400078e0269 */
[----:B------:R-:W-:Y:S02]  /*2b50*/  IMAD.MOV R10, RZ, RZ, -R6 ;  /* 0x000000ffff0a7224 */ /* 0x000fe400078e0a06 */
[----:B------:R-:W-:Y:S02]  /*2b60*/  IMAD.U32 R14, RZ, RZ, UR31 ;  /* 0x0000001fff0e7e24 */ /* 0x000fe4000f8e00ff */
[----:B------:R-:W-:Y:S02]  /*2b70*/  @!P1 IMAD.IADD R45, R45, 0x1, -R0 ;  /* 0x000000012d2d9824 */ /* 0x000fe400078e0a00 */
[----:B------:R-:W-:Y:S01]  /*2b80*/  IMAD.HI.U32 R8, R5, R109, RZ ;  /* 0x0000006d05087227 */ /* 0x000fe200078e00ff */
[----:B------:R-:W-:-:S02]  /*2b90*/  IABS R117, R14 ;  /* 0x0000000e00757213 */ /* 0x000fc40000000000 */
[----:B------:R-:W-:Y:S01]  /*2ba0*/  ISETP.GT.U32.AND P1, PT, R0, R45, PT ;  /* 0x0000002d0000720c */ /* 0x000fe20003f24070 */
[----:B------:R-:W-:-:S04]  /*2bb0*/  IMAD.HI.U32 R6, R5, R113, RZ ;  /* 0x0000007105067227 */ /* 0x000fc800078e00ff */
[--C-:B------:R-:W-:Y:S01]  /*2bc0*/  @!P0 IMAD.IADD R73, R73, 0x1, -R0.reuse ;  /* 0x0000000149498824 */ /* 0x100fe200078e0a00 */
[----:B------:R-:W-:Y:S01]  /*2bd0*/  ISETP.LE.AND P0, PT, RZ, UR21, PT ;  /* 0x00000015ff007c0c */ /* 0x000fe2000bf03270 */
[----:B------:R-:W-:Y:S01]  /*2be0*/  @!P2 IMAD.IADD R75, R75, 0x1, -R0 ;  /* 0x000000014b4ba824 */ /* 0x000fe200078e0a00 */
[----:B------:R-:W-:Y:S01]  /*2bf0*/  ISETP.GT.U32.AND P2, PT, R0, R71, PT ;  /* 0x000000470000720c */ /* 0x000fe20003f44070 */
[----:B------:R-:W-:Y:S01]  /*2c00*/  IMAD.MOV R12, RZ, RZ, -R8 ;  /* 0x000000ffff0c7224 */ /* 0x000fe200078e0a08 */
[----:B------:R-:W-:Y:S01]  /*2c10*/  UIADD3 UR21, UR4, 0x178, URZ ;  /* 0x0000017804157890 */ /* 0x000fe2000fffe03f */
[----:B------:R-:W-:Y:S02]  /*2c20*/  IMAD.MOV R6, RZ, RZ, -R6 ;  /* 0x000000ffff067224 */ /* 0x000fe400078e0a06 */
[----:B------:R-:W-:-:S04]  /*2c30*/  IMAD.HI.U32 R8, R5, R115, RZ ;  /* 0x0000007305087227 */ /* 0x000fc800078e00ff */
[--C-:B------:R-:W-:Y:S01]  /*2c40*/  @!P3 IMAD.IADD R77, R77, 0x1, -R0.reuse ;  /* 0x000000014d4db824 */ /* 0x100fe200078e0a00 */
[C---:B------:R-:W-:Y:S01]  /*2c50*/  ISETP.GT.U32.AND P3, PT, R0.reuse, R73, PT ;  /* 0x000000490000720c */ /* 0x040fe20003f64070 */
[--C-:B------:R-:W-:Y:S01]  /*2c60*/  @!P4 IMAD.IADD R63, R63, 0x1, -R0.reuse ;  /* 0x000000013f3fc824 */ /* 0x100fe200078e0a00 */
[C---:B------:R-:W-:Y:S01]  /*2c70*/  ISETP.GT.U32.AND P4, PT, R0.reuse, R105, PT ;  /* 0x000000690000720c */ /* 0x040fe20003f84070 */
[----:B------:R-:W-:Y:S02]  /*2c80*/  @!P5 IMAD.IADD R79, R79, 0x1, -R0 ;  /* 0x000000014f4fd824 */ /* 0x000fe400078e0a00 */
[C---:B------:R-:W-:Y:S02]  /*2c90*/  IMAD R113, R0.reuse, R6, R113 ;  /* 0x0000000600717224 */ /* 0x040fe400078e0271 */
[----:B------:R-:W-:Y:S01]  /*2ca0*/  IMAD.MOV R8, RZ, RZ, -R8 ;  /* 0x000000ffff087224 */ /* 0x000fe200078e0a08 */
[----:B------:R-:W-:Y:S01]  /*2cb0*/  ISETP.GT.U32.AND P5, PT, R0, R79, PT ;  /* 0x0000004f0000720c */ /* 0x000fe20003fa4070 */
[----:B------:R-:W-:-:S04]  /*2cc0*/  IMAD.HI.U32 R6, R5, R117, RZ ;  /* 0x0000007505067227 */ /* 0x000fc800078e00ff */
[C---:B------:R-:W-:Y:S02]  /*2cd0*/  IMAD R107, R0.reuse, R10, R107 ;  /* 0x0000000a006b7224 */ /* 0x040fe400078e026b */
[C---:B------:R-:W-:Y:S02]  /*2ce0*/  IMAD R115, R0.reuse, R8, R115 ;  /* 0x0000000800737224 */ /* 0x040fe400078e0273 */
[----:B------:R-:W-:Y:S02]  /*2cf0*/  IMAD.MOV R6, RZ, RZ, -R6 ;  /* 0x000000ffff067224 */ /* 0x000fe400078e0a06 */
[----:B------:R-:W-:Y:S02]  /*2d00*/  IMAD.U32 R8, RZ, RZ, UR30 ;  /* 0x0000001eff087e24 */ /* 0x000fe4000f8e00ff */
[C---:B------:R-:W-:Y:S02]  /*2d10*/  IMAD R109, R0.reuse, R12, R109 ;  /* 0x0000000c006d7224 */ /* 0x040fe400078e026d */
[--C-:B------:R-:W-:Y:S01]  /*2d20*/  @!P2 IMAD.IADD R71, R71, 0x1, -R0.reuse ;  /* 0x000000014747a824 */ /* 0x100fe200078e0a00 */
[C---:B------:R-:W-:Y:S01]  /*2d30*/  ISETP.GT.U32.AND P2, PT, R0.reuse, R107, PT ;  /* 0x0000006b0000720c */ /* 0x040fe20003f44070 */
[C---:B------:R-:W-:Y:S01]  /*2d40*/  IMAD R117, R0.reuse, R6, R117 ;  /* 0x0000000600757224 */ /* 0x040fe200078e0275 */
[----:B------:R-:W-:Y:S01]  /*2d50*/  IABS R121, R8 ;  /* 0x0000000800797213 */ /* 0x000fe20000000000 */
[----:B------:R-:W-:Y:S01]  /*2d60*/  @!P1 IMAD.IADD R45, R45, 0x1, -R0 ;  /* 0x000000012d2d9824 */ /* 0x000fe200078e0a00 */
[----:B------:R-:W-:Y:S01]  /*2d70*/  ISETP.GT.U32.AND P1, PT, R0, R61, PT ;  /* 0x0000003d0000720c */ /* 0x000fe20003f24070 */
[----:B------:R-:W-:-:S02]  /*2d80*/  IMAD.U32 R6, RZ, RZ, UR28 ;  /* 0x0000001cff067e24 */ /* 0x000fc4000f8e00ff */
[--C-:B------:R-:W-:Y:S01]  /*2d90*/  @!P3 IMAD.IADD R73, R73, 0x1, -R0.reuse ;  /* 0x000000014949b824 */ /* 0x100fe200078e0a00 */
[C---:B------:R-:W-:Y:S01]  /*2da0*/  ISETP.GT.U32.AND P3, PT, R0.reuse, R109, PT ;  /* 0x0000006d0000720c */ /* 0x040fe20003f64070 */
[--C-:B------:R-:W-:Y:S01]  /*2db0*/  @!P4 IMAD.IADD R105, R105, 0x1, -R0.reuse ;  /* 0x000000016969c824 */ /* 0x100fe200078e0a00 */
[C---:B------:R-:W-:Y:S01]  /*2dc0*/  ISETP.GT.U32.AND P4, PT, R0.reuse, R113, PT ;  /* 0x000000710000720c */ /* 0x040fe20003f84070 */
[----:B------:R-:W-:Y:S01]  /*2dd0*/  IMAD.U32 R10, RZ, RZ, UR29 ;  /* 0x0000001dff0a7e24 */ /* 0x000fe2000f8e00ff */
[----:B------:R-:W-:Y:S01]  /*2de0*/  IABS R125, R6 ;  /* 0x00000006007d7213 */ /* 0x000fe20000000000 */
[----:B------:R-:W-:Y:S01]  /*2df0*/  @!P5 IMAD.IADD R79, R79, 0x1, -R0 ;  /* 0x000000014f4fd824 */ /* 0x000fe200078e0a00 */
[----:B------:R-:W-:Y:S01]  /*2e00*/  ISETP.GT.U32.AND P5, PT, R0, R115, PT ;  /* 0x000000730000720c */ /* 0x000fe20003fa4070 */
[----:B------:R-:W-:Y:S01]  /*2e10*/  IMAD.U32 R8, RZ, RZ, UR27 ;  /* 0x0000001bff087e24 */ /* 0x000fe2000f8e00ff */
[----:B------:R-:W-:Y:S01]  /*2e20*/  IABS R123, R10 ;  /* 0x0000000a007b7213 */ /* 0x000fe20000000000 */
[----:B------:R-:W-:-:S03]  /*2e30*/  IMAD.HI.U32 R6, R5, R121, RZ ;  /* 0x0000007905067227 */ /* 0x000fc600078e00ff */
[----:B------:R-:W-:Y:S01]  /*2e40*/  IABS R129, R8 ;  /* 0x0000000800817213 */ /* 0x000fe20000000000 */
[----:B------:R-:W-:Y:S01]  /*2e50*/  @!P6 IMAD.IADD R69, R69, 0x1, -R0 ;  /* 0x000000014545e824 */ /* 0x000fe200078e0a00 */
[----:B------:R-:W-:Y:S01]  /*2e60*/  ISETP.GT.U32.AND P6, PT, R0, R77, PT ;  /* 0x0000004d0000720c */ /* 0x000fe20003fc4070 */
[----:B------:R-:W-:Y:S02]  /*2e70*/  IMAD.MOV R10, RZ, RZ, -R6 ;  /* 0x000000ffff0a7224 */ /* 0x000fe400078e0a06 */
[----:B------:R-:W-:-:S04]  /*2e80*/  IMAD.HI.U32 R6, R5, R125, RZ ;  /* 0x0000007d05067227 */ /* 0x000fc800078e00ff */
[--C-:B------:R-:W-:Y:S01]  /*2e90*/  @!P2 IMAD.IADD R107, R107, 0x1, -R0.reuse ;  /* 0x000000016b6ba824 */ /* 0x100fe200078e0a00 */
[C---:B------:R-:W-:Y:S01]  /*2ea0*/  ISETP.GT.U32.AND P2, PT, R0.reuse, R117, PT ;  /* 0x000000750000720c */ /* 0x040fe20003f44070 */
[----:B------:R-:W-:Y:S02]  /*2eb0*/  @!P1 IMAD.IADD R61, R61, 0x1, -R0 ;  /* 0x000000013d3d9824 */ /* 0x000fe400078e0a00 */
[C---:B------:R-:W-:Y:S02]  /*2ec0*/  IMAD R121, R0.reuse, R10, R121 ;  /* 0x0000000a00797224 */ /* 0x040fe400078e0279 */
[----:B------:R-:W-:Y:S01]  /*2ed0*/  IMAD.MOV R10, RZ, RZ, -R6 ;  /* 0x000000ffff0a7224 */ /* 0x000fe200078e0a06 */
[C---:B------:R-:W-:Y:S01]  /*2ee0*/  ISETP.GT.U32.AND P1, PT, R0.reuse, R61, PT ;  /* 0x0000003d0000720c */ /* 0x040fe20003f24070 */
[----:B------:R-:W-:Y:S02]  /*2ef0*/  IMAD.U32 R2, RZ, RZ, UR25 ;  /* 0x00000019ff027e24 */ /* 0x000fe4000f8e00ff */
[--C-:B------:R-:W-:Y:S01]  /*2f00*/  @!P3 IMAD.IADD R109, R109, 0x1, -R0.reuse ;  /* 0x000000016d6db824 */ /* 0x100fe200078e0a00 */
[C---:B------:R-:W-:Y:S01]  /*2f10*/  ISETP.GT.U32.AND P3, PT, R0.reuse, R107, PT ;  /* 0x0000006b0000720c */ /* 0x040fe20003f64070 */
[----:B------:R-:W-:Y:S01]  /*2f20*/  @!P4 IMAD.IADD R113, R113, 0x1, -R0 ;  /* 0x000000017171c824 */ /* 0x000fe200078e0a00 */
[----:B------:R-:W-:Y:S01]  /*2f30*/  IABS R65, R2 ;  /* 0x0000000200417213 */ /* 0x000fe20000000000 */
[----:B------:R-:W-:Y:S01]  /*2f40*/  IMAD.HI.U32 R6, R5, R129, RZ ;  /* 0x0000008105067227 */ /* 0x000fe200078e00ff */
[----:B------:R-:W-:-:S03]  /*2f50*/  ISETP.GT.U32.AND P4, PT, R0, R121, PT ;  /* 0x000000790000720c */ /* 0x000fc60003f84070 */
[----:B------:R-:W-:Y:S01]  /*2f60*/  @!P5 IMAD.IADD R115, R115, 0x1, -R0 ;  /* 0x000000017373d824 */ /* 0x000fe200078e0a00 */
[C---:B------:R-:W-:Y:S01]  /*2f70*/  ISETP.GT.U32.AND P5, PT, R0.reuse, R113, PT ;  /* 0x000000710000720c */ /* 0x040fe20003fa4070 */
[----:B------:R-:W-:Y:S02]  /*2f80*/  IMAD.MOV R6, RZ, RZ, -R6 ;  /* 0x000000ffff067224 */ /* 0x000fe400078e0a06 */
[----:B------:R-:W-:Y:S02]  /*2f90*/  IMAD.U32 R12, RZ, RZ, UR26 ;  /* 0x0000001aff0c7e24 */ /* 0x000fe4000f8e00ff */
[----:B------:R-:W-:Y:S01]  /*2fa0*/  @!P6 IMAD.IADD R77, R77, 0x1, -R0 ;  /* 0x000000014d4de824 */ /* 0x000fe200078e0a00 */
[----:B------:R-:W-:Y:S01]  /*2fb0*/  ISETP.GT.U32.AND P6, PT, R0, R105, PT ;  /* 0x000000690000720c */ /* 0x000fe20003fc4070 */
[----:B------:R-:W-:Y:S01]  /*2fc0*/  IMAD.HI.U32 R8, R5, R123, RZ ;  /* 0x0000007b05087227 */ /* 0x000fe200078e00ff */
[----:B------:R-:W-:-:S03]  /*2fd0*/  IABS R131, R12 ;  /* 0x0000000c00837213 */ /* 0x000fc60000000000 */
[----:B------:R-:W-:Y:S02]  /*2fe0*/  IMAD R129, R0, R6, R129 ;  /* 0x0000000600817224 */ /* 0x000fe400078e0281 */
[----:B------:R-:W-:Y:S02]  /*2ff0*/  IMAD.U32 R6, RZ, RZ, UR24 ;  /* 0x00000018ff067e24 */ /* 0x000fe4000f8e00ff */
[----:B------:R-:W-:-:S03]  /*3000*/  IMAD.HI.U32 R2, R5, R65, RZ ;  /* 0x0000004105027227 */ /* 0x000fc600078e00ff */
[----:B------:R-:W-:Y:S01]  /*3010*/  IABS R81, R6 ;  /* 0x0000000600517213 */ /* 0x000fe20000000000 */
[----:B------:R-:W-:Y:S01]  /*3020*/  @!P2 IMAD.IADD R117, R117, 0x1, -R0 ;  /* 0x000000017575a824 */ /* 0x000fe200078e0a00 */
[C---:B------:R-:W-:Y:S01]  /*3030*/  ISETP.GT.U32.AND P2, PT, R0.reuse, R115, PT ;  /* 0x000000730000720c */ /* 0x040fe20003f44070 */
[----:B------:R-:W-:Y:S02]  /*3040*/  IMAD.MOV R8, RZ, RZ, -R8 ;  /* 0x000000ffff087224 */ /* 0x000fe400078e0a08 */
[C---:B------:R-:W-:Y:S02]  /*3050*/  IMAD R125, R0.reuse, R10, R125 ;  /* 0x0000000a007d7224 */ /* 0x040fe400078e027d */
[----:B------:R-:W-:Y:S02]  /*3060*/  IMAD.MOV R2, RZ, RZ, -R2 ;  /* 0x000000ffff027224 */ /* 0x000fe400078e0a02 */
[----:B------:R-:W-:Y:S01]  /*3070*/  @!P3 IMAD.IADD R107, R107, 0x1, -R0 ;  /* 0x000000016b6bb824 */ /* 0x000fe200078e0a00 */
[C---:B------:R-:W-:Y:S01]  /*3080*/  ISETP.GT.U32.AND P3, PT, R0.reuse, R117, PT ;  /* 0x000000750000720c */ /* 0x040fe20003f64070 */
[----:B------:R-:W-:-:S02]  /*3090*/  IMAD R123, R0, R8, R123 ;  /* 0x00000008007b7224 */ /* 0x000fc400078e027b */
[----:B------:R-:W-:-:S04]  /*30a0*/  IMAD.HI.U32 R8, R5, R131, RZ ;  /* 0x0000008305087227 */ /* 0x000fc800078e00ff */
[--C-:B------:R-:W-:Y:S01]  /*30b0*/  @!P1 IMAD.IADD R61, R61, 0x1, -R0.reuse ;  /* 0x000000013d3d9824 */ /* 0x100fe200078e0a00 */
[C---:B------:R-:W-:Y:S01]  /*30c0*/  ISETP.GT.U32.AND P1, PT, R0.reuse, R67, PT ;  /* 0x000000430000720c */ /* 0x040fe20003f24070 */
[C---:B------:R-:W-:Y:S02]  /*30d0*/  IMAD R65, R0.reuse, R2, R65 ;  /* 0x0000000200417224 */ /* 0x040fe400078e0241 */
[----:B------:R-:W-:Y:S01]  /*30e0*/  @!P5 IMAD.IADD R113, R113, 0x1, -R0 ;  /* 0x000000017171d824 */ /* 0x000fe200078e0a00 */
[----:B------:R-:W-:Y:S01]  /*30f0*/  ISETP.GT.U32.AND P5, PT, R0, R125, PT ;  /* 0x0000007d0000720c */ /* 0x000fe20003fa4070 */
[----:B------:R-:W-:Y:S02]  /*3100*/  IMAD.U32 R2, RZ, RZ, UR23 ;  /* 0x00000017ff027e24 */ /* 0x000fe4000f8e00ff */
[----:B------:R-:W-:Y:S02]  /*3110*/  IMAD.MOV R8, RZ, RZ, -R8 ;  /* 0x000000ffff087224 */ /* 0x000fe400078e0a08 */
[----:B------:R-:W-:Y:S01]  /*3120*/  IMAD.HI.U32 R6, R5, R81, RZ ;  /* 0x0000005105067227 */ /* 0x000fe200078e00ff */
[----:B------:R-:W-:-:S03]  /*3130*/  IABS R83, R2 ;  /* 0x0000000200537213 */ /* 0x000fc60000000000 */
[----:B------:R-:W-:Y:S01]  /*3140*/  @!P6 IMAD.IADD R105, R105, 0x1, -R0 ;  /* 0x000000016969e824 */ /* 0x000fe200078e0a00 */
[C---:B------:R-:W-:Y:S01]  /*3150*/  ISETP.GT.U32.AND P6, PT, R0.reuse, R109, PT ;  /* 0x0000006d0000720c */ /* 0x040fe20003fc4070 */
[C---:B------:R-:W-:Y:S02]  /*3160*/  IMAD R131, R0.reuse, R8, R131 ;  /* 0x0000000800837224 */ /* 0x040fe400078e0283 */
[----:B------:R-:W-:Y:S02]  /*3170*/  IMAD.MOV R6, RZ, RZ, -R6 ;  /* 0x000000ffff067224 */ /* 0x000fe400078e0a06 */
[----:B------:R-:W-:Y:S01]  /*3180*/  @!P3 IMAD.IADD R117, R117, 0x1, -R0 ;  /* 0x000000017575b824 */ /* 0x000fe200078e0a00 */
[C---:B------:R-:W-:Y:S01]  /*3190*/  ISETP.GT.U32.AND P3, PT, R0.reuse, R131, PT ;  /* 0x000000830000720c */ /* 0x040fe20003f64070 */
        /* <DEDUP_REMOVED lines=8> */
[----:B------:R-:W-:Y:S02]  /*3220*/  IMAD.MOV R2, RZ, RZ, -R2 ;  /* 0x000000ffff027224 */ /* 0x000fe400078e0a02 */
[----:B------:R-:W-:Y:S01]  /*3230*/  @!P6 IMAD.IADD R109, R109, 0x1, -R0 ;  /* 0x000000016d6de824 */ /* 0x000fe200078e0a00 */
[C---:B------:R-:W-:Y:S01]  /*3240*/  ISETP.GT.U32.AND P6, PT, R0.reuse, R121, PT ;  /* 0x000000790000720c */ /* 0x040fe20003fc4070 */
[----:B------:R-:W-:-:S02]  /*3250*/  IMAD R83, R0, R2, R83 ;  /* 0x0000000200537224 */ /* 0x000fc400078e0253 */
[----:B------:R-:W-:Y:S02]  /*3260*/  IMAD.U32 R2, RZ, RZ, UR22 ;  /* 0x00000016ff027e24 */ /* 0x000fe4000f8e00ff */
[--C-:B------:R-:W-:Y:S01]  /*3270*/  @!P2 IMAD.IADD R115, R115, 0x1, -R0.reuse ;  /* 0x000000017373a824 */ /* 0x100fe200078e0a00 */
[C---:B------:R-:W-:Y:S01]  /*3280*/  ISETP.GT.U32.AND P2, PT, R0.reuse, R129, PT ;  /* 0x000000810000720c */ /* 0x040fe20003f44070 */
[--C-:B------:R-:W-:Y:S01]  /*3290*/  @!P3 IMAD.IADD R131, R131, 0x1, -R0.reuse ;  /* 0x000000018383b824 */ /* 0x100fe200078e0a00 */
[----:B------:R-:W-:Y:S01]  /*32a0*/  IABS R85, R2 ;  /* 0x0000000200557213 */ /* 0x000fe20000000000 */
[--C-:B------:R-:W-:Y:S01]  /*32b0*/  @!P1 IMAD.IADD R75, R75, 0x1, -R0.reuse ;  /* 0x000000014b4b9824 */ /* 0x100fe200078e0a00 */
[----:B------:R-:W-:Y:S01]  /*32c0*/  ISETP.LE.AND P1, PT, RZ, UR20, PT ;  /* 0x00000014ff007c0c */ /* 0x000fe2000bf23270 */
[--C-:B------:R-:W-:Y:S01]  /*32d0*/  @!P4 IMAD.IADD R123, R123, 0x1, -R0.reuse ;  /* 0x000000017b7bc824 */ /* 0x100fe200078e0a00 */
[C---:B------:R-:W-:Y:S01]  /*32e0*/  ISETP.GT.U32.AND P4, PT, R0.reuse, R65, PT ;  /* 0x000000410000720c */ /* 0x040fe20003f84070 */
[----:B------:R-:W-:Y:S01]  /*32f0*/  UIADD3 UR20, UR4, 0x158, URZ ;  /* 0x0000015804147890 */ /* 0x000fe2000fffe03f */
[----:B------:R-:W-:Y:S01]  /*3300*/  @!P5 IMAD.IADD R81, R81, 0x1, -R0 ;  /* 0x000000015151d824 */ /* 0x000fe200078e0a00 */
[C---:B------:R-:W-:Y:S01]  /*3310*/  ISETP.GT.U32.AND P5, PT, R0.reuse, R131, PT ;  /* 0x000000830000720c */ /* 0x040fe20003fa4070 */
[----:B------:R-:W-:Y:S01]  /*3320*/  IMAD.HI.U32 R2, R5, R85, RZ ;  /* 0x0000005505027227 */ /* 0x000fe200078e00ff */
[----:B------:R-:W-:-:S03]  /*3330*/  ISETP.GT.U32.AND P3, PT, R0, R83, PT ;  /* 0x000000530000720c */ /* 0x000fc60003f64070 */
[----:B------:R-:W-:Y:S01]  /*3340*/  @!P6 IMAD.IADD R121, R121, 0x1, -R0 ;  /* 0x000000017979e824 */ /* 0x000fe200078e0a00 */
[C---:B------:R-:W-:Y:S01]  /*3350*/  ISETP.GT.U32.AND P6, PT, R0.reuse, R123, PT ;  /* 0x0000007b0000720c */ /* 0x040fe20003fc4070 */
[----:B------:R-:W-:Y:S02]  /*3360*/  IMAD.U32 R8, RZ, RZ, UR20 ;  /* 0x00000014ff087e24 */ /* 0x000fe4000f8e00ff */
[----:B------:R-:W-:Y:S02]  /*3370*/  IMAD.MOV R2, RZ, RZ, -R2 ;  /* 0x000000ffff027224 */ /* 0x000fe400078e0a02 */
[--C-:B------:R-:W-:Y:S01]  /*3380*/  @!P2 IMAD.IADD R129, R129, 0x1, -R0.reuse ;  /* 0x000000018181a824 */ /* 0x100fe200078e0a00 */
[----:B------:R-:W-:Y:S01]  /*3390*/  IABS R89, R8 ;  /* 0x0000000800597213 */ /* 0x000fe20000000000 */
[C---:B------:R-:W-:Y:S01]  /*33a0*/  IMAD R85, R0.reuse, R2, R85 ;  /* 0x0000000200557224 */ /* 0x040fe200078e0255 */
[C---:B------:R-:W-:Y:S01]  /*33b0*/  ISETP.GT.U32.AND P2, PT, R0.reuse, R125, PT ;  /* 0x0000007d0000720c */ /* 0x040fe20003f44070 */
[--C-:B------:R-:W-:Y:S01]  /*33c0*/  @!P4 IMAD.IADD R65, R65, 0x1, -R0.reuse ;  /* 0x000000014141c824 */ /* 0x100fe200078e0a00 */
[C---:B------:R-:W-:Y:S01]  /*33d0*/  ISETP.GT.U32.AND P4, PT, R0.reuse, R129, PT ;  /* 0x000000810000720c */ /* 0x040fe20003f84070 */
[----:B------:R-:W-:Y:S01]  /*33e0*/  @!P5 IMAD.IADD R131, R131, 0x1, -R0 ;  /* 0x000000018383d824 */ /* 0x000fe200078e0a00 */
[----:B------:R-:W-:Y:S01]  /*33f0*/  ISETP.GT.U32.AND P5, PT, R0, R85, PT ;  /* 0x000000550000720c */ /* 0x000fe20003fa4070 */
[----:B------:R-:W-:-:S04]  /*3400*/  IMAD.HI.U32 R8, R5, R89, RZ ;  /* 0x0000005905087227 */ /* 0x000fc800078e00ff */
[----:B------:R-:W-:Y:S01]  /*3410*/  @!P6 IMAD.IADD R123, R123, 0x1, -R0 ;  /* 0x000000017b7be824 */ /* 0x000fe200078e0a00 */
[C---:B------:R-:W-:Y:S01]  /*3420*/  ISETP.GT.U32.AND P6, PT, R0.reuse, R65, PT ;  /* 0x000000410000720c */ /* 0x040fe20003fc4070 */
[----:B------:R-:W-:Y:S02]  /*3430*/  IMAD.U32 R6, RZ, RZ, UR21 ;  /* 0x00000015ff067e24 */ /* 0x000fe4000f8e00ff */
[----:B------:R-:W-:Y:S02]  /*3440*/  IMAD.MOV R8, RZ, RZ, -R8 ;  /* 0x000000ffff087224 */ /* 0x000fe400078e0a08 */
[--C-:B------:R-:W-:Y:S01]  /*3450*/  @!P2 IMAD.IADD R125, R125, 0x1, -R0.reuse ;  /* 0x000000017d7da824 */ /* 0x100fe200078e0a00 */
[----:B------:R-:W-:Y:S01]  /*3460*/  IABS R87, R6 ;  /* 0x0000000600577213 */ /* 0x000fe20000000000 */
[----:B------:R-:W-:Y:S01]  /*3470*/  IMAD R89, R0, R8, R89 ;  /* 0x0000000800597224 */ /* 0x000fe200078e0259 */
[----:B------:R-:W-:Y:S01]  /*3480*/  ISETP.LE.AND P2, PT, RZ, UR19, PT ;  /* 0x00000013ff007c0c */ /* 0x000fe2000bf43270 */
[----:B------:R-:W-:Y:S01]  /*3490*/  UIADD3 UR19, UR4, 0x138, URZ ;  /* 0x0000013804137890 */ /* 0x000fe2000fffe03f */
[----:B------:R-:W-:-:S02]  /*34a0*/  @!P5 IMAD.IADD R85, R85, 0x1, -R0 ;  /* 0x000000015555d824 */ /* 0x000fc400078e0a00 */
[----:B------:R-:W-:Y:S01]  /*34b0*/  IMAD.HI.U32 R6, R5, R87, RZ ;  /* 0x0000005705067227 */ /* 0x000fe200078e00ff */
[----:B------:R-:W-:-:S03]  /*34c0*/  ISETP.GT.U32.AND P5, PT, R0, R89, PT ;  /* 0x000000590000720c */ /* 0x000fc60003fa4070 */
[--C-:B------:R-:W-:Y:S01]  /*34d0*/  @!P4 IMAD.IADD R129, R129, 0x1, -R0.reuse ;  /* 0x000000018181c824 */ /* 0x100fe200078e0a00 */
[----:B------:R-:W-:Y:S01]  /*34e0*/  ISETP.LE.AND P4, PT, RZ, UR15, PT ;  /* 0x0000000fff007c0c */ /* 0x000fe2000bf83270 */
[----:B------:R-:W-:Y:S01]  /*34f0*/  @!P6 IMAD.IADD R65, R65, 0x1, -R0 ;  /* 0x000000014141e824 */ /* 0x000fe200078e0a00 */
[----:B------:R-:W-:Y:S01]  /*3500*/  ISETP.LE.AND P6, PT, RZ, UR14, PT ;  /* 0x0000000eff007c0c */ /* 0x000fe2000bfc3270 */
[----:B------:R-:W-:Y:S01]  /*3510*/  UIADD3 UR15, UR4, 0x118, URZ ;  /* 0x00000118040f7890 */ /* 0x000fe2000fffe03f */
[----:B------:R-:W-:Y:S01]  /*3520*/  IMAD.U32 R2, RZ, RZ, UR19 ;  /* 0x00000013ff027e24 */ /* 0x000fe2000f8e00ff */
[----:B------:R-:W-:Y:S01]  /*3530*/  UIADD3 UR14, UR4, 0xf8, URZ ;  /* 0x000000f8040e7890 */ /* 0x000fe2000fffe03f */
[----:B------:R-:W-:Y:S02]  /*3540*/  IMAD.MOV R6, RZ, RZ, -R6 ;  /* 0x000000ffff067224 */ /* 0x000fe400078e0a06 */
[----:B------:R-:W-:Y:S01]  /*3550*/  @!P0 IMAD.MOV R43, RZ, RZ, -R43 ;  /* 0x000000ffff2b8224 */ /* 0x000fe200078e0a2b */
[C---:B------:R-:W-:Y:S01]  /*3560*/  ISETP.GT.U32.AND P0, PT, R0.reuse, R81, PT ;  /* 0x000000510000720c */ /* 0x040fe20003f04070 */
[----:B------:R-:W-:Y:S01]  /*3570*/  IMAD R87, R0, R6, R87 ;  /* 0x0000000600577224 */ /* 0x000fe200078e0257 */
[----:B------:R-:W-:Y:S01]  /*3580*/  IABS R91, R2 ;  /* 0x00000002005b7213 */ /* 0x000fe20000000000 */
[----:B------:R-:W-:-:S02]  /*3590*/  IMAD.U32 R6, RZ, RZ, UR15 ;  /* 0x0000000fff067e24 */ /* 0x000fc4000f8e00ff */
[----:B------:R-:W-:Y:S02]  /*35a0*/  IMAD.U32 R2, RZ, RZ, UR14 ;  /* 0x0000000eff027e24 */ /* 0x000fe4000f8e00ff */
[--C-:B------:R-:W-:Y:S01]  /*35b0*/  @!P3 IMAD.IADD R83, R83, 0x1, -R0.reuse ;  /* 0x000000015353b824 */ /* 0x100fe200078e0a00 */
[----:B------:R-:W-:Y:S01]  /*35c0*/  IABS R93, R6 ;  /* 0x00000006005d7213 */ /* 0x000fe20000000000 */
[----:B------:R-:W-:Y:S01]  /*35d0*/  @!P1 IMAD.MOV R39, RZ, RZ, -R39 ;  /* 0x000000ffff279224 */ /* 0x000fe200078e0a27 */
[----:B------:R-:W-:Y:S01]  /*35e0*/  IABS R95, R2 ;  /* 0x00000002005f7213 */ /* 0x000fe20000000000 */
[----:B------:R-:W-:Y:S01]  /*35f0*/  @!P5 IMAD.IADD R89, R89, 0x1, -R0 ;  /* 0x000000015959d824 */ /* 0x000fe200078e0a00 */
[C---:B------:R-:W-:Y:S01]  /*3600*/  ISETP.GT.U32.AND P1, PT, R0.reuse, R85, PT ;  /* 0x000000550000720c */ /* 0x040fe20003f24070 */
[C---:B------:R-:W-:Y:S01]  /*3610*/  IMAD.HI.U32 R2, R5.reuse, R91, RZ ;  /* 0x0000005b05027227 */ /* 0x040fe200078e00ff */
[C---:B------:R-:W-:Y:S02]  /*3620*/  ISETP.GT.U32.AND P3, PT, R0.reuse, R83, PT ;  /* 0x000000530000720c */ /* 0x040fe40003f64070 */
[----:B------:R-:W-:Y:S01]  /*3630*/  ISETP.GT.U32.AND P5, PT, R0, R89, PT ;  /* 0x000000590000720c */ /* 0x000fe20003fa4070 */
[----:B------:R-:W-:-:S04]  /*3640*/  IMAD.HI.U32 R6, R5, R93, RZ ;  /* 0x0000005d05067227 */ /* 0x000fc800078e00ff */
[----:B------:R-:W-:Y:S02]  /*3650*/  IMAD.MOV R2, RZ, RZ, -R2 ;  /* 0x000000ffff027224 */ /* 0x000fe400078e0a02 */
[----:B------:R-:W-:Y:S01]  /*3660*/  @!P0 IMAD.IADD R81, R81, 0x1, -R0 ;  /* 0x0000000151518824 */ /* 0x000fe200078e0a00 */
[C---:B------:R-:W-:Y:S01]  /*3670*/  ISETP.GT.U32.AND P0, PT, R0.reuse, R87, PT ;  /* 0x000000570000720c */ /* 0x040fe20003f04070 */
[----:B------:R-:W-:Y:S02]  /*3680*/  IMAD.MOV R6, RZ, RZ, -R6 ;  /* 0x000000ffff067224 */ /* 0x000fe400078e0a06 */
[C---:B------:R-:W-:Y:S02]  /*3690*/  IMAD R91, R0.reuse, R2, R91 ;  /* 0x00000002005b7224 */ /* 0x040fe400078e025b */
[C---:B------:R-:W-:Y:S02]  /*36a0*/  IMAD R93, R0.reuse, R6, R93 ;  /* 0x00000006005d7224 */ /* 0x040fe400078e025d */
[--C-:B------:R-:W-:Y:S01]  /*36b0*/  @!P1 IMAD.IADD R85, R85, 0x1, -R0.reuse ;  /* 0x0000000155559824 */ /* 0x100fe200078e0a00 */
[C---:B------:R-:W-:Y:S01]  /*36c0*/  ISETP.GT.U32.AND P1, PT, R0.reuse, R91, PT ;  /* 0x0000005b0000720c */ /* 0x040fe20003f24070 */
[--C-:B------:R-:W-:Y:S01]  /*36d0*/  @!P3 IMAD.IADD R83, R83, 0x1, -R0.reuse ;  /* 0x000000015353b824 */ /* 0x100fe200078e0a00 */
[----:B------:R-:W-:Y:S01]  /*36e0*/  ISETP.LE.AND P3, PT, RZ, UR13, PT ;  /* 0x0000000dff007c0c */ /* 0x000fe2000bf63270 */
[----:B------:R-:W-:Y:S01]  /*36f0*/  UIADD3 UR13, UR4, 0xd8, URZ ;  /* 0x000000d8040d7890 */ /* 0x000fe2000fffe03f */
[--C-:B------:R-:W-:Y:S01]  /*3700*/  @!P5 IMAD.IADD R89, R89, 0x1, -R0.reuse ;  /* 0x000000015959d824 */ /* 0x100fe200078e0a00 */
[----:B------:R-:W-:Y:S01]  /*3710*/  ISETP.GT.U32.AND P5, PT, R0, R93, PT ;  /* 0x0000005d0000720c */ /* 0x000fe20003fa4070 */
[----:B------:R-:W-:-:S02]  /*3720*/  @!P0 IMAD.IADD R87, R87, 0x1, -R0 ;  /* 0x0000000157578824 */ /* 0x000fc400078e0a00 */
[----:B------:R-:W-:-:S03]  /*3730*/  IMAD.HI.U32 R2, R5, R95, RZ ;  /* 0x0000005f05027227 */ /* 0x000fc600078e00ff */
[C---:B------:R-:W-:Y:S01]  /*3740*/  ISETP.GT.U32.AND P0, PT, R0.reuse, R87, PT ;  /* 0x000000570000720c */ /* 0x040fe20003f04070 */
[----:B------:R-:W-:Y:S02]  /*3750*/  IMAD.U32 R8, RZ, RZ, UR13 ;  /* 0x0000000dff087e24 */ /* 0x000fe4000f8e00ff */
[----:B------:R-:W-:Y:S02]  /*3760*/  IMAD.MOV R2, RZ, RZ, -R2 ;  /* 0x000000ffff027224 */ /* 0x000fe400078e0a02 */
[--C-:B------:R-:W-:Y:S01]  /*3770*/  @!P1 IMAD.IADD R91, R91, 0x1, -R0.reuse ;  /* 0x000000015b5b9824 */ /* 0x100fe200078e0a00 */
[----:B------:R-:W-:Y:S01]  /*3780*/  IABS R97, R8 ;  /* 0x0000000800617213 */ /* 0x000fe20000000000 */
[C---:B------:R-:W-:Y:S02]  /*3790*/  IMAD R95, R0.reuse, R2, R95 ;  /* 0x00000002005f7224 */ /* 0x040fe400078e025f */
[----:B------:R-:W-:Y:S01]  /*37a0*/  @!P5 IMAD.IADD R93, R93, 0x1, -R0 ;  /* 0x000000015d5dd824 */ /* 0x000fe200078e0a00 */
[C---:B------:R-:W-:Y:S01]  /*37b0*/  ISETP.GT.U32.AND P5, PT, R0.reuse, R91, PT ;  /* 0x0000005b0000720c */ /* 0x040fe20003fa4070 */
[----:B------:R-:W-:Y:S01]  /*37c0*/  IMAD.HI.U32 R2, R5, R97, RZ ;  /* 0x0000006105027227 */ /* 0x000fe200078e00ff */
[----:B------:R-:W-:-:S03]  /*37d0*/  ISETP.GT.U32.AND P1, PT, R0, R95, PT ;  /* 0x0000005f0000720c */ /* 0x000fc60003f24070 */
[----:B------:R-:W-:Y:S02]  /*37e0*/  IMAD.MOV R2, RZ, RZ, -R2 ;  /* 0x000000ffff027224 */ /* 0x000fe400078e0a02 */
[--C-:B------:R-:W-:Y:S01]  /*37f0*/  @!P0 IMAD.IADD R87, R87, 0x1, -R0.reuse ;  /* 0x0000000157578824 */ /* 0x100fe200078e0a00 */
[----:B------:R-:W-:Y:S01]  /*3800*/  ISETP.LE.AND P0, PT, RZ, UR12, PT ;  /* 0x0000000cff007c0c */ /* 0x000fe2000bf03270 */
[----:B------:R-:W-:Y:S01]  /*3810*/  UIADD3 UR12, UR4, 0xb8, URZ ;  /* 0x000000b8040c7890 */ /* 0x000fe2000fffe03f */
[C---:B------:R-:W-:Y:S02]  /*3820*/  IMAD R97, R0.reuse, R2, R97 ;  /* 0x0000000200617224 */ /* 0x040fe400078e0261 */
[----:B------:R-:W-:Y:S01]  /*3830*/  @!P2 IMAD.MOV R29, RZ, RZ, -R29 ;  /* 0x000000ffff1da224 */ /* 0x000fe200078e0a1d */
[----:B------:R-:W-:Y:S01]  /*3840*/  ISETP.LE.AND P2, PT, RZ, UR11, PT ;  /* 0x0000000bff007c0c */ /* 0x000fe2000bf43270 */
[--C-:B------:R-:W-:Y:S01]  /*3850*/  @!P5 IMAD.IADD R91, R91, 0x1, -R0.reuse ;  /* 0x000000015b5bd824 */ /* 0x100fe200078e0a00 */
[C---:B------:R-:W-:Y:S01]  /*3860*/  ISETP.GT.U32.AND P5, PT, R0.reuse, R97, PT ;  /* 0x000000610000720c */ /* 0x040fe20003fa4070 */
[----:B------:R-:W-:Y:S01]  /*3870*/  IMAD.U32 R6, RZ, RZ, UR12 ;  /* 0x0000000cff067e24 */ /* 0x000fe2000f8e00ff */
[----:B------:R-:W-:Y:S01]  /*3880*/  UIADD3 UR11, UR4, 0x98, URZ ;  /* 0x00000098040b7890 */ /* 0x000fe2000fffe03f */
[----:B------:R-:W-:Y:S01]  /*3890*/  @!P1 IMAD.IADD R95, R95, 0x1, -R0 ;  /* 0x000000015f5f9824 */ /* 0x000fe200078e0a00 */
[C---:B------:R-:W-:Y:S01]  /*38a0*/  ISETP.GT.U32.AND P1, PT, R0.reuse, R93, PT ;  /* 0x0000005d0000720c */ /* 0x040fe20003f24070 */
[----:B------:R-:W-:Y:S01]  /*38b0*/  @!P4 IMAD.MOV R31, RZ, RZ, -R31 ;  /* 0x000000ffff1fc224 */ /* 0x000fe200078e0a1f */
[----:B------:R-:W-:Y:S01]  /*38c0*/  IABS R99, R6 ;  /* 0x0000000600637213 */ /* 0x000fe20000000000 */
[----:B------:R-:W-:Y:S01]  /*38d0*/  @!P6 IMAD.MOV R19, RZ, RZ, -R19 ;  /* 0x000000ffff13e224 */ /* 0x000fe200078e0a13 */
[----:B------:R-:W-:Y:S01]  /*38e0*/  ISETP.GT.U32.AND P4, PT, R0, R95, PT ;  /* 0x0000005f0000720c */ /* 0x000fe20003f84070 */
[----:B------:R-:W-:-:S02]  /*38f0*/  IMAD.U32 R6, RZ, RZ, UR11 ;  /* 0x0000000bff067e24 */ /* 0x000fc4000f8e00ff */
[----:B------:R-:W-:-:S03]  /*3900*/  IMAD.HI.U32 R2, R5, R99, RZ ;  /* 0x0000006305027227 */ /* 0x000fc600078e00ff */
[----:B------:R-:W-:Y:S01]  /*3910*/  IABS R101, R6 ;  /* 0x0000000600657213 */ /* 0x000fe20000000000 */
[----:B------:R-:W-:Y:S02]  /*3920*/  @!P5 IMAD.IADD R97, R97, 0x1, -R0 ;  /* 0x000000016161d824 */ /* 0x000fe400078e0a00 */
[----:B------:R-:W-:Y:S02]  /*3930*/  IMAD.MOV R2, RZ, RZ, -R2 ;  /* 0x000000ffff027224 */ /* 0x000fe400078e0a02 */
[----:B------:R-:W-:Y:S01]  /*3940*/  @!P1 IMAD.IADD R93, R93, 0x1, -R0 ;  /* 0x000000015d5d9824 */ /* 0x000fe200078e0a00 */
[----:B------:R-:W-:Y:S01]  /*3950*/  ISETP.LE.AND P1, PT, RZ, UR10, PT ;  /* 0x0000000aff007c0c */ /* 0x000fe2000bf23270 */
[----:B------:R-:W-:Y:S01]  /*3960*/  UIADD3 UR10, UR4, 0x78, URZ ;  /* 0x00000078040a7890 */ /* 0x000fe2000fffe03f */
[C---:B------:R-:W-:Y:S01]  /*3970*/  IMAD R99, R0.reuse, R2, R99 ;  /* 0x0000000200637224 */ /* 0x040fe200078e0263 */
[----:B------:R-:W-:Y:S01]  /*3980*/  ISETP.GT.U32.AND P5, PT, R0, R97, PT ;  /* 0x000000610000720c */ /* 0x000fe20003fa4070 */
[----:B------:R-:W-:-:S04]  /*3990*/  IMAD.HI.U32 R2, R5, R101, RZ ;  /* 0x0000006505027227 */ /* 0x000fc800078e00ff */
[----:B------:R-:W-:Y:S02]  /*39a0*/  IMAD.U32 R6, RZ, RZ, UR10 ;  /* 0x0000000aff067e24 */ /* 0x000fe4000f8e00ff */
[----:B------:R-:W-:Y:S02]  /*39b0*/  IMAD.MOV R2, RZ, RZ, -R2 ;  /* 0x000000ffff027224 */ /* 0x000fe400078e0a02 */
[--C-:B------:R-:W-:Y:S01]  /*39c0*/  @!P4 IMAD.IADD R95, R95, 0x1, -R0.reuse ;  /* 0x000000015f5fc824 */ /* 0x100fe200078e0a00 */
[C---:B------:R-:W-:Y:S01]  /*39d0*/  ISETP.GT.U32.AND P4, PT, R0.reuse, R99, PT ;  /* 0x000000630000720c */ /* 0x040fe20003f84070 */
[C---:B------:R-:W-:Y:S01]  /*39e0*/  IMAD R101, R0.reuse, R2, R101 ;  /* 0x0000000200657224 */ /* 0x040fe200078e0265 */
[----:B------:R-:W-:Y:S01]  /*39f0*/  IABS R103, R6 ;  /* 0x0000000600677213 */ /* 0x000fe20000000000 */
[----:B------:R-:W-:Y:S01]  /*3a00*/  @!P5 IMAD.IADD R97, R97, 0x1, -R0 ;  /* 0x000000016161d824 */ /* 0x000fe200078e0a00 */
[----:B------:R-:W-:Y:S01]  /*3a10*/  SHF.R.S32.HI R6, RZ, 0x2, R16 ;  /* 0x00000002ff067819 */ /* 0x000fe20000011410 */
[----:B------:R-:W-:Y:S01]  /*3a20*/  @!P0 IMAD.MOV R9, RZ, RZ, -R9 ;  /* 0x000000ffff098224 */ /* 0x000fe200078e0a09 */
[----:B------:R-:W-:Y:S01]  /*3a30*/  ISETP.GT.U32.AND P5, PT, R0, R101, PT ;  /* 0x000000650000720c */ /* 0x000fe20003fa4070 */
[----:B------:R-:W-:Y:S01]  /*3a40*/  IMAD.HI.U32 R2, R5, R103, RZ ;  /* 0x0000006705027227 */ /* 0x000fe200078e00ff */
[----:B------:R-:W-:-:S02]  /*3a50*/  ISETP.LE.AND P0, PT, RZ, UR61, PT ;  /* 0x0000003dff007c0c */ /* 0x000fc4000bf03270 */
[----:B------:R-:W-:Y:S01]  /*3a60*/  SGXT R6, R6, 0x1 ;  /* 0x000000010606781a */ /* 0x000fe20000000200 */
[----:B------:R-:W-:Y:S02]  /*3a70*/  IMAD.MOV R2, RZ, RZ, -R2 ;  /* 0x000000ffff027224 */ /* 0x000fe400078e0a02 */
[--C-:B------:R-:W-:Y:S02]  /*3a80*/  @!P4 IMAD.IADD R99, R99, 0x1, -R0.reuse ;  /* 0x000000016363c824 */ /* 0x100fe400078e0a00 */
[C---:B------:R-:W-:Y:S02]  /*3a90*/  IMAD R103, R0.reuse, R2, R103 ;  /* 0x0000000200677224 */ /* 0x040fe400078e0267 */
[----:B------:R-:W-:Y:S01]  /*3aa0*/  @!P2 IMAD.MOV R11, RZ, RZ, -R11 ;  /* 0x000000ffff0ba224 */ /* 0x000fe200078e0a0b */
[C---:B------:R-:W-:Y:S01]  /*3ab0*/  ISETP.GT.U32.AND P4, PT, R0.reuse, R99, PT ;  /* 0x000000630000720c */ /* 0x040fe20003f84070 */
[----:B------:R-:W-:Y:S01]  /*3ac0*/  @!P5 IMAD.IADD R101, R101, 0x1, -R0 ;  /* 0x000000016565d824 */ /* 0x000fe200078e0a00 */
[----:B------:R-:W-:Y:S01]  /*3ad0*/  ISETP.GT.U32.AND P5, PT, R0, R103, PT ;  /* 0x000000670000720c */ /* 0x000fe20003fa4070 */
[----:B------:R-:W-:Y:S01]  /*3ae0*/  @!P1 IMAD.MOV R13, RZ, RZ, -R13 ;  /* 0x000000ffff0d9224 */ /* 0x000fe200078e0a0d */
[----:B------:R-:W-:Y:S01]  /*3af0*/  ISETP.LE.AND P2, PT, RZ, UR60, PT ;  /* 0x0000003cff007c0c */ /* 0x000fe2000bf43270 */
[----:B------:R-:W-:Y:S01]  /*3b00*/  @!P0 IMAD.MOV R21, RZ, RZ, -R21 ;  /* 0x000000ffff158224 */ /* 0x000fe200078e0a15 */
[----:B------:R-:W-:Y:S01]  /*3b10*/  ISETP.LE.AND P1, PT, RZ, UR59, PT ;  /* 0x0000003bff007c0c */ /* 0x000fe2000bf23270 */
[----:B------:R-:W-:Y:S01]  /*3b20*/  @!P3 IMAD.MOV R7, RZ, RZ, -R7 ;  /* 0x000000ffff07b224 */ /* 0x000fe200078e0a07 */
[----:B------:R-:W-:-:S02]  /*3b30*/  ISETP.LE.AND P0, PT, RZ, UR56, PT ;  /* 0x00000038ff007c0c */ /* 0x000fc4000bf03270 */
[----:B------:R-:W-:-:S03]  /*3b40*/  ISETP.NE.AND P3, PT, R3, RZ, PT ;  /* 0x000000ff0300720c */ /* 0x000fc60003f65270 */
[--C-:B------:R-:W-:Y:S01]  /*3b50*/  @!P4 IMAD.IADD R99, R99, 0x1, -R0.reuse ;  /* 0x000000016363c824 */ /* 0x100fe200078e0a00 */
[----:B------:R-:W-:Y:S01]  /*3b60*/  ISETP.LE.AND P4, PT, RZ, UR9, PT ;  /* 0x00000009ff007c0c */ /* 0x000fe2000bf83270 */
[----:B------:R-:W-:Y:S01]  /*3b70*/  UIADD3 UR9, UR4, 0x58, URZ ;  /* 0x0000005804097890 */ /* 0x000fe2000fffe03f */
[----:B------:R-:W-:Y:S01]  /*3b80*/  @!P5 IMAD.IADD R103, R103, 0x1, -R0 ;  /* 0x000000016767d824 */ /* 0x000fe200078e0a00 */
[C---:B------:R-:W-:Y:S01]  /*3b90*/  ISETP.GT.U32.AND P5, PT, R0.reuse, R101, PT ;  /* 0x000000650000720c */ /* 0x040fe20003fa4070 */
[----:B------:R-:W-:Y:S01]  /*3ba0*/  @!P2 IMAD.MOV R23, RZ, RZ, -R23 ;  /* 0x000000ffff17a224 */ /* 0x000fe200078e0a17 */
[----:B------:R-:W-:Y:S01]  /*3bb0*/  ISETP.LE.AND P2, PT, RZ, UR55, PT ;  /* 0x00000037ff007c0c */ /* 0x000fe2000bf43270 */
[----:B------:R-:W-:Y:S01]  /*3bc0*/  @!P1 IMAD.MOV R25, RZ, RZ, -R25 ;  /* 0x000000ffff199224 */ /* 0x000fe200078e0a19 */
[----:B------:R-:W-:Y:S01]  /*3bd0*/  ISETP.GT.U32.AND P6, PT, R0, R103, PT ;  /* 0x000000670000720c */ /* 0x000fe20003fc4070 */
[----:B------:R-:W-:Y:S01]  /*3be0*/  IMAD.U32 R2, RZ, RZ, UR9 ;  /* 0x00000009ff027e24 */ /* 0x000fe2000f8e00ff */
[----:B------:R-:W-:Y:S01]  /*3bf0*/  ISETP.LE.AND P1, PT, RZ, UR54, PT ;  /* 0x00000036ff007c0c */ /* 0x000fe2000bf23270 */
[----:B------:R-:W-:Y:S01]  /*3c00*/  @!P0 IMAD.MOV R35, RZ, RZ, -R35 ;  /* 0x000000ffff238224 */ /* 0x000fe200078e0a23 */
[----:B------:R-:W-:-:S02]  /*3c10*/  ISETP.LE.AND P0, PT, RZ, UR51, PT ;  /* 0x00000033ff007c0c */ /* 0x000fc4000bf03270 */
[----:B------:R-:W-:Y:S01]  /*3c20*/  IABS R111, R2 ;  /* 0x00000002006f7213 */ /* 0x000fe20000000000 */
[----:B------:R-:W-:Y:S01]  /*3c30*/  @!P4 IMAD.MOV R15, RZ, RZ, -R15 ;  /* 0x000000ffff0fc224 */ /* 0x000fe200078e0a0f */
[----:B------:R-:W-:Y:S01]  /*3c40*/  ISETP.LE.AND P4, PT, RZ, UR58, PT ;  /* 0x0000003aff007c0c */ /* 0x000fe2000bf83270 */
[----:B------:R-:W-:Y:S01]  /*3c50*/  @!P5 IMAD.IADD R101, R101, 0x1, -R0 ;  /* 0x000000016565d824 */ /* 0x000fe200078e0a00 */
[----:B------:R-:W-:Y:S01]  /*3c60*/  ISETP.LE.AND P5, PT, RZ, UR8, PT ;  /* 0x00000008ff007c0c */ /* 0x000fe2000bfa3270 */
[----:B------:R-:W-:Y:S01]  /*3c70*/  IMAD.HI.U32 R2, R5, R111, RZ ;  /* 0x0000006f05027227 */ /* 0x000fe200078e00ff */
[----:B------:R-:W-:Y:S02]  /*3c80*/  UIADD3 UR8, UR4, 0x38, URZ ;  /* 0x0000003804087890 */ /* 0x000fe4000fffe03f */
[----:B------:R-:W-:Y:S01]  /*3c90*/  UIADD3 UR4, UR4, 0x18, URZ ;  /* 0x0000001804047890 */ /* 0x000fe2000fffe03f */
[----:B------:R-:W-:Y:S02]  /*3ca0*/  IMAD.MOV R2, RZ, RZ, -R2 ;  /* 0x000000ffff027224 */ /* 0x000fe400078e0a02 */
[----:B------:R-:W-:-:S02]  /*3cb0*/  @!P6 IMAD.IADD R103, R103, 0x1, -R0 ;  /* 0x000000016767e824 */ /* 0x000fc400078e0a00 */
[C---:B------:R-:W-:Y:S02]  /*3cc0*/  IMAD R111, R0.reuse, R2, R111 ;  /* 0x00000002006f7224 */ /* 0x040fe400078e026f */
[----:B------:R-:W-:Y:S02]  /*3cd0*/  IMAD.U32 R2, RZ, RZ, UR8 ;  /* 0x00000008ff027e24 */ /* 0x000fe4000f8e00ff */
[----:B------:R-:W-:Y:S01]  /*3ce0*/  @!P5 IMAD.MOV R17, RZ, RZ, -R17 ;  /* 0x000000ffff11d224 */ /* 0x000fe200078e0a11 */
[----:B------:R-:W-:Y:S01]  /*3cf0*/  ISETP.GT.U32.AND P6, PT, R0, R111, PT ;  /* 0x0000006f0000720c */ /* 0x000fe20003fc4070 */
[----:B------:R-:W-:Y:S01]  /*3d00*/  @!P4 IMAD.MOV R27, RZ, RZ, -R27 ;  /* 0x000000ffff1bc224 */ /* 0x000fe200078e0a1b */
[----:B------:R-:W-:Y:S01]  /*3d10*/  ISETP.LE.AND P5, PT, RZ, UR57, PT ;  /* 0x00000039ff007c0c */ /* 0x000fe2000bfa3270 */
[----:B------:R-:W-:Y:S01]  /*3d20*/  @!P2 IMAD.MOV R37, RZ, RZ, -R37 ;  /* 0x000000ffff25a224 */ /* 0x000fe200078e0a25 */
[----:B------:R-:W-:Y:S01]  /*3d30*/  IABS R119, R2 ;  /* 0x0000000200777213 */ /* 0x000fe20000000000 */
[----:B------:R-:W-:Y:S01]  /*3d40*/  @!P1 IMAD.MOV R41, RZ, RZ, -R41 ;  /* 0x000000ffff299224 */ /* 0x000fe200078e0a29 */
[----:B------:R-:W-:Y:S01]  /*3d50*/  ISETP.LE.AND P4, PT, RZ, UR53, PT ;  /* 0x00000035ff007c0c */ /* 0x000fe2000bf83270 */
[----:B------:R-:W-:Y:S01]  /*3d60*/  @!P0 IMAD.MOV R49, RZ, RZ, -R49 ;  /* 0x000000ffff318224 */ /* 0x000fe200078e0a31 */
[----:B------:R-:W-:Y:S01]  /*3d70*/  ISETP.LE.AND P2, PT, RZ, UR50, PT ;  /* 0x00000032ff007c0c */ /* 0x000fe2000bf43270 */
[----:B------:R-:W-:Y:S01]  /*3d80*/  IMAD.HI.U32 R2, R5, R119, RZ ;  /* 0x0000007705027227 */ /* 0x000fe200078e00ff */
[----:B------:R-:W-:-:S02]  /*3d90*/  ISETP.LE.AND P1, PT, RZ, UR49, PT ;  /* 0x00000031ff007c0c */ /* 0x000fc4000bf23270 */
[----:B------:R-:W-:Y:S01]  /*3da0*/  ISETP.LE.AND P0, PT, RZ, UR46, PT ;  /* 0x0000002eff007c0c */ /* 0x000fe2000bf03270 */
[----:B------:R-:W-:Y:S02]  /*3db0*/  @!P6 IMAD.IADD R111, R111, 0x1, -R0 ;  /* 0x000000016f6fe824 */ /* 0x000fe400078e0a00 */
[----:B------:R-:W-:Y:S01]  /*3dc0*/  @!P5 IMAD.MOV R33, RZ, RZ, -R33 ;  /* 0x000000ffff21d224 */ /* 0x000fe200078e0a21 */
[----:B------:R-:W-:Y:S01]  /*3dd0*/  ISETP.LE.AND P5, PT, RZ, UR52, PT ;  /* 0x00000034ff007c0c */ /* 0x000fe2000bfa3270 */
[----:B------:R-:W-:Y:S01]  /*3de0*/  IMAD.MOV R2, RZ, RZ, -R2 ;  /* 0x000000ffff027224 */ /* 0x000fe200078e0a02 */
[C---:B------:R-:W-:Y:S01]  /*3df0*/  ISETP.GT.U32.AND P6, PT, R0.reuse, R111, PT ;  /* 0x0000006f0000720c */ /* 0x040fe20003fc4070 */
[----:B------:R-:W-:Y:S01]  /*3e00*/  @!P4 IMAD.MOV R45, RZ, RZ, -R45 ;  /* 0x000000ffff2dc224 */ /* 0x000fe200078e0a2d */
[----:B------:R-:W-:Y:S01]  /*3e10*/  ISETP.LE.AND P4, PT, RZ, UR48, PT ;  /* 0x00000030ff007c0c */ /* 0x000fe2000bf83270 */
[----:B------:R-:W-:Y:S02]  /*3e20*/  IMAD R119, R0, R2, R119 ;  /* 0x0000000200777224 */ /* 0x000fe400078e0277 */
[----:B------:R-:W-:Y:S01]  /*3e30*/  @!P2 IMAD.MOV R51, RZ, RZ, -R51 ;  /* 0x000000ffff33a224 */ /* 0x000fe200078e0a33 */
[----:B------:R-:W-:Y:S01]  /*3e40*/  ISETP.LE.AND P2, PT, RZ, UR45, PT ;  /* 0x0000002dff007c0c */ /* 0x000fe2000bf43270 */
[----:B------:R-:W-:-:S02]  /*3e50*/  IMAD.U32 R2, RZ, RZ, UR4 ;  /* 0x00000004ff027e24 */ /* 0x000fc4000f8e00ff */
[----:B------:R-:W-:Y:S01]  /*3e60*/  @!P1 IMAD.MOV R53, RZ, RZ, -R53 ;  /* 0x000000ffff359224 */ /* 0x000fe200078e0a35 */
[----:B------:R-:W-:Y:S01]  /*3e70*/  ISETP.LE.AND P1, PT, RZ, UR44, PT ;  /* 0x0000002cff007c0c */ /* 0x000fe2000bf23270 */
[----:B------:R-:W-:Y:S01]  /*3e80*/  @!P5 IMAD.MOV R47, RZ, RZ, -R47 ;  /* 0x000000ffff2fd224 */ /* 0x000fe200078e0a2f */
[----:B------:R-:W-:Y:S01]  /*3e90*/  ISETP.LE.AND P5, PT, RZ, UR47, PT ;  /* 0x0000002fff007c0c */ /* 0x000fe2000bfa3270 */
        /* <DEDUP_REMOVED lines=8> */
[----:B------:R-:W-:Y:S01]  /*3f20*/  IABS R127, R2 ;  /* 0x00000002007f7213 */ /* 0x000fe20000000000 */
[----:B------:R-:W-:Y:S01]  /*3f30*/  @!P1 IMAD.MOV R63, RZ, RZ, -R63 ;  /* 0x000000ffff3f9224 */ /* 0x000fe200078e0a3f */
[----:B------:R-:W-:Y:S01]  /*3f40*/  ISETP.LE.AND P1, PT, RZ, UR39, PT ;  /* 0x00000027ff007c0c */ /* 0x000fe2000bf23270 */
[----:B------:R-:W-:Y:S01]  /*3f50*/  @!P5 IMAD.MOV R57, RZ, RZ, -R57 ;  /* 0x000000ffff39d224 */ /* 0x000fe200078e0a39 */
[----:B------:R-:W-:Y:S01]  /*3f60*/  ISETP.LE.AND P5, PT, RZ, UR42, PT ;  /* 0x0000002aff007c0c */ /* 0x000fe2000bfa3270 */
[----:B------:R-:W-:Y:S02]  /*3f70*/  @!P6 IMAD.IADD R119, R119, 0x1, -R0 ;  /* 0x000000017777e824 */ /* 0x000fe400078e0a00 */
[----:B------:R-:W-:-:S03]  /*3f80*/  IMAD.HI.U32 R2, R5, R127, RZ ;  /* 0x0000007f05027227 */ /* 0x000fc600078e00ff */
[C---:B------:R-:W-:Y:S01]  /*3f90*/  ISETP.GT.U32.AND P6, PT, R0.reuse, R119, PT ;  /* 0x000000770000720c */ /* 0x040fe20003fc4070 */
[----:B------:R-:W-:Y:S02]  /*3fa0*/  IMAD.MOV R2, RZ, RZ, -R2 ;  /* 0x000000ffff027224 */ /* 0x000fe400078e0a02 */
[----:B------:R-:W-:Y:S01]  /*3fb0*/  @!P4 IMAD.MOV R67, RZ, RZ, -R67 ;  /* 0x000000ffff43c224 */ /* 0x000fe200078e0a43 */
[----:B------:R-:W-:Y:S01]  /*3fc0*/  ISETP.LE.AND P4, PT, RZ, UR38, PT ;  /* 0x00000026ff007c0c */ /* 0x000fe2000bf83270 */
[----:B------:R-:W-:Y:S01]  /*3fd0*/  @!P0 IMAD.MOV R71, RZ, RZ, -R71 ;  /* 0x000000ffff478224 */ /* 0x000fe200078e0a47 */
[----:B------:R-:W-:Y:S01]  /*3fe0*/  ISETP.LE.AND P0, PT, RZ, UR36, PT ;  /* 0x00000024ff007c0c */ /* 0x000fe2000bf03270 */
[----:B------:R-:W-:Y:S01]  /*3ff0*/  @!P5 IMAD.MOV R69, RZ, RZ, -R69 ;  /* 0x000000ffff45d224 */ /* 0x000fe200078e0a45 */
[----:B------:R-:W-:Y:S01]  /*4000*/  ISETP.LE.AND P5, PT, RZ, UR37, PT ;  /* 0x00000025ff007c0c */ /* 0x000fe2000bfa3270 */
[----:B------:R-:W-:Y:S01]  /*4010*/  @!P2 IMAD.MOV R73, RZ, RZ, -R73 ;  /* 0x000000ffff49a224 */ /* 0x000fe200078e0a49 */
[----:B------:R-:W-:Y:S01]  /*4020*/  ISETP.LE.AND P2, PT, RZ, UR35, PT ;  /* 0x00000023ff007c0c */ /* 0x000fe2000bf43270 */
[----:B------:R-:W-:-:S02]  /*4030*/  IMAD R127, R0, R2, R127 ;  /* 0x00000002007f7224 */ /* 0x000fc400078e027f */
[----:B------:R-:W-:Y:S02]  /*4040*/  @!P6 IMAD.IADD R119, R119, 0x1, -R0 ;  /* 0x000000017777e824 */ /* 0x000fe400078e0a00 */
[----:B------:R-:W-:Y:S01]  /*4050*/  @!P1 IMAD.MOV R75, RZ, RZ, -R75 ;  /* 0x000000ffff4b9224 */ /* 0x000fe200078e0a4b */
[----:B------:R-:W-:Y:S01]  /*4060*/  ISETP.GT.U32.AND P6, PT, R0, R127, PT ;  /* 0x0000007f0000720c */ /* 0x000fe20003fc4070 */
        /* <DEDUP_REMOVED lines=8> */
[----:B------:R-:W-:Y:S01]  /*40f0*/  IMAD.U32 R2, RZ, RZ, UR5 ;  /* 0x00000005ff027e24 */ /* 0x000fe2000f8e00ff */
[----:B------:R-:W-:-:S03]  /*4100*/  ISETP.LE.AND P2, PT, RZ, UR30, PT ;  /* 0x0000001eff007c0c */ /* 0x000fc6000bf43270 */
[--C-:B------:R-:W-:Y:S01]  /*4110*/  @!P6 IMAD.IADD R127, R127, 0x1, -R0.reuse ;  /* 0x000000017f7fe824 */ /* 0x100fe200078e0a00 */
[----:B------:R-:W-:Y:S01]  /*4120*/  IABS R133, R2 ;  /* 0x0000000200857213 */ /* 0x000fe20000000000 */
[----:B------:R-:W-:Y:S01]  /*4130*/  @!P1 IMAD.MOV R109, RZ, RZ, -R109 ;  /* 0x000000ffff6d9224 */ /* 0x000fe200078e0a6d */
[----:B------:R-:W-:Y:S01]  /*4140*/  ISETP.LE.AND P1, PT, RZ, UR29, PT ;  /* 0x0000001dff007c0c */ /* 0x000fe2000bf23270 */
[----:B------:R-:W-:Y:S01]  /*4150*/  @!P4 IMAD.MOV R113, RZ, RZ, -R113 ;  /* 0x000000ffff71c224 */ /* 0x000fe200078e0a71 */
[----:B------:R-:W-:Y:S01]  /*4160*/  ISETP.GT.U32.AND P6, PT, R0, R127, PT ;  /* 0x0000007f0000720c */ /* 0x000fe20003fc4070 */
[----:B------:R-:W-:Y:S01]  /*4170*/  IMAD.HI.U32 R5, R5, R133, RZ ;  /* 0x0000008505057227 */ /* 0x000fe200078e00ff */
[----:B------:R-:W-:Y:S02]  /*4180*/  ISETP.LE.AND P4, PT, RZ, UR28, PT ;  /* 0x0000001cff007c0c */ /* 0x000fe4000bf83270 */
[----:B------:R-:W-:Y:S01]  /*4190*/  SHF.R.S32.HI R2, RZ, 0x1f, R175 ;  /* 0x0000001fff027819 */ /* 0x000fe200000114af */
[----:B------:R-:W-:Y:S01]  /*41a0*/  @!P5 IMAD.MOV R115, RZ, RZ, -R115 ;  /* 0x000000ffff73d224 */ /* 0x000fe200078e0a73 */
[----:B------:R-:W-:Y:S01]  /*41b0*/  ISETP.LE.AND P5, PT, RZ, UR27, PT ;  /* 0x0000001bff007c0c */ /* 0x000fe2000bfa3270 */
[----:B------:R-:W-:Y:S01]  /*41c0*/  @!P0 IMAD.MOV R117, RZ, RZ, -R117 ;  /* 0x000000ffff758224 */ /* 0x000fe200078e0a75 */
[----:B------:R-:W-:Y:S01]  /*41d0*/  ISETP.LE.AND P0, PT, RZ, UR26, PT ;  /* 0x0000001aff007c0c */ /* 0x000fe2000bf03270 */
[----:B------:R-:W-:Y:S01]  /*41e0*/  @!P2 IMAD.MOV R121, RZ, RZ, -R121 ;  /* 0x000000ffff79a224 */ /* 0x000fe200078e0a79 */
[----:B------:R-:W-:Y:S01]  /*41f0*/  ISETP.LE.AND P2, PT, RZ, UR25, PT ;  /* 0x00000019ff007c0c */ /* 0x000fe2000bf43270 */
[----:B------:R-:W-:Y:S01]  /*4200*/  IMAD.MOV R5, RZ, RZ, -R5 ;  /* 0x000000ffff057224 */ /* 0x000fe200078e0a05 */
[----:B------:R-:W-:Y:S01]  /*4210*/  LEA.HI R175, R2, R175, RZ, 0x5 ;  /* 0x000000af02af7211 */ /* 0x000fe200078f28ff */
[----:B------:R-:W-:-:S02]  /*4220*/  @!P6 IMAD.IADD R127, R127, 0x1, -R0 ;  /* 0x000000017f7fe824 */ /* 0x000fc400078e0a00 */
[C---:B------:R-:W-:Y:S01]  /*4230*/  IMAD R133, R0.reuse, R5, R133 ;  /* 0x0000000500857224 */ /* 0x040fe200078e0285 */
[----:B------:R-:W-:Y:S01]  /*4240*/  SHF.R.S32.HI R175, RZ, 0x5, R175 ;  /* 0x00000005ffaf7819 */ /* 0x000fe200000114af */
[----:B------:R-:W-:Y:S01]  /*4250*/  @!P1 IMAD.MOV R123, RZ, RZ, -R123 ;  /* 0x000000ffff7b9224 */ /* 0x000fe200078e0a7b */
[----:B------:R-:W-:Y:S01]  /*4260*/  ISETP.LE.AND P1, PT, RZ, UR24, PT ;  /* 0x00000018ff007c0c */ /* 0x000fe2000bf23270 */
        /* <DEDUP_REMOVED lines=8> */
[----:B------:R-:W-:Y:S01]  /*42f0*/  IMAD.SHL.U32 R5, R16, 0x20, RZ ;  /* 0x0000002010057824 */ /* 0x000fe200078e00ff */
[----:B------:R-:W-:Y:S01]  /*4300*/  ISETP.LE.AND P2, PT, RZ, UR20, PT ;  /* 0x00000014ff007c0c */ /* 0x000fe2000bf43270 */
[----:B------:R-:W-:-:S02]  /*4310*/  UIADD3 UR20, UR6, 0x4000, URZ ;  /* 0x0000400006147890 */ /* 0x000fc4000fffe03f */
[----:B------:R-:W-:Y:S01]  /*4320*/  @!P1 IMAD.MOV R81, RZ, RZ, -R81 ;  /* 0x000000ffff519224 */ /* 0x000fe200078e0a51 */
[----:B------:R-:W-:Y:S01]  /*4330*/  ISETP.LE.AND P1, PT, RZ, UR19, PT ;  /* 0x00000013ff007c0c */ /* 0x000fe2000bf23270 */
[----:B------:R-:W-:Y:S01]  /*4340*/  @!P6 IMAD.IADD R133, R133, 0x1, -R0 ;  /* 0x000000018585e824 */ /* 0x000fe200078e0a00 */
[----:B------:R-:W-:Y:S01]  /*4350*/  LOP3.LUT R5, R5, 0xf60, RZ, 0xc0, !PT ;  /* 0x00000f6005057812 */ /* 0x000fe200078ec0ff */
        /* <DEDUP_REMOVED lines=8> */
[----:B------:R-:W-:Y:S01]  /*43e0*/  ULDC UR19, c[0x0][0x230] ;  /* 0x00008c0000137ab9 */ /* 0x000fe20000000800 */
[----:B------:R-:W-:Y:S01]  /*43f0*/  ISETP.GT.U32.AND P6, PT, R0, R133, PT ;  /* 0x000000850000720c */ /* 0x000fe20003fc4070 */
[----:B------:R-:W-:Y:S01]  /*4400*/  @!P1 IMAD.MOV R91, RZ, RZ, -R91 ;  /* 0x000000ffff5b9224 */ /* 0x000fe200078e0a5b */
[----:B------:R-:W-:-:S02]  /*4410*/  ISETP.LE.AND P1, PT, RZ, UR11, PT ;  /* 0x0000000bff007c0c */ /* 0x000fc4000bf23270 */
[----:B------:R-:W-:Y:S01]  /*4420*/  LOP3.LUT R5, R5, 0x90, R6, 0xf8, !PT ;  /* 0x0000009005057812 */ /* 0x000fe200078ef806 */
        /* <DEDUP_REMOVED lines=8> */
[----:B------:R-:W-:Y:S01]  /*44b0*/  @!P6 IMAD.IADD R133, R133, 0x1, -R0 ;  /* 0x000000018585e824 */ /* 0x000fe200078e0a00 */
[----:B------:R-:W-:Y:S01]  /*44c0*/  ISETP.LE.AND P6, PT, RZ, UR5, PT ;  /* 0x00000005ff007c0c */ /* 0x000fe2000bfc3270 */
[----:B------:R-:W-:Y:S01]  /*44d0*/  ULDC UR4, c[0x0][0x240] ;  /* 0x0000900000047ab9 */ /* 0x000fe20000000800 */
[----:B------:R-:W-:Y:S01]  /*44e0*/  LOP3.LUT R0, RZ, R3, RZ, 0x33, !PT ;  /* 0x00000003ff007212 */ /* 0x000fe200078e33ff */
[----:B------:R-:W-:Y:S01]  /*44f0*/  @!P1 IMAD.MOV R101, RZ, RZ, -R101 ;  /* 0x000000ffff659224 */ /* 0x000fe200078e0a65 */
[----:B------:R-:W-:Y:S01]  /*4500*/  ULDC.64 UR10, c[0x0][0x218] ;  /* 0x00008600000a7ab9 */ /* 0x000fe20000000a00 */
[----:B------:R-:W-:Y:S01]  /*4510*/  @!P4 IMAD.MOV R103, RZ, RZ, -R103 ;  /* 0x000000ffff67c224 */ /* 0x000fe200078e0a67 */
[C---:B------:R-:W-:Y:S01]  /*4520*/  SEL R65, R0.reuse, R65, !P3 ;  /* 0x0000004100417207 */ /* 0x040fe20005800000 */
        /* <DEDUP_REMOVED lines=8> */
[----:B------:R-:W-:Y:S01]  /*45b0*/  IMAD R65, R65, UR4, RZ ;  /* 0x0000000441417c24 */ /* 0x000fe2000f8e02ff */
        /* <DEDUP_REMOVED lines=75> */
[----:B------:R-:W-:Y:S01]  /*4a70*/  ULDC UR5, c[0x0][0x234] ;  /* 0x00008d0000057ab9 */ /* 0x000fe20000000800 */
[----:B------:R-:W-:Y:S01]  /*4a80*/  SEL R113, R0, R113, !P3 ;  /* 0x0000007100717207 */ /* 0x000fe20005800000 */
        /* <DEDUP_REMOVED lines=39> */
[----:B------:R-:W-:Y:S01]  /*4d00*/  SEL R0, R0, R133, !P3 ;  /* 0x0000008500007207 */ /* 0x000fe20005800000 */
[----:B------:R-:W-:Y:S01]  /*4d10*/  IMAD R119, R119, UR4, RZ ;  /* 0x0000000477777c24 */ /* 0x000fe2000f8e02ff */
[----:B------:R-:W-:Y:S01]  /*4d20*/  SHF.R.S32.HI R176, RZ, 0x1f, R65 ;  /* 0x0000001fffb07819 */ /* 0x000fe20000011441 */
[----:B------:R-:W-:Y:S01]  /*4d30*/  IMAD R123, R123, UR4, RZ ;  /* 0x000000047b7b7c24 */ /* 0x000fe2000f8e02ff */
[----:B------:R-:W-:Y:S01]  /*4d40*/  IADD3 R177, P4, R65, UR10, RZ ;  /* 0x0000000a41b17c10 */ /* 0x000fe2000ff9e0ff */
        /* <DEDUP_REMOVED lines=10> */
[----:B------:R-:W-:Y:S01]  /*4df0*/  ULDC.64 UR8, c[0x0][0x210] ;  /* 0x0000840000087ab9 */ /* 0x000fe20000000a00 */
[----:B------:R-:W-:Y:S01]  /*4e00*/  IADD3 R181, P5, R39, UR10, RZ ;  /* 0x0000000a27b57c10 */ /* 0x000fe2000ffbe0ff */
[----:B------:R-:W-:Y:S01]  /*4e10*/  USHF.R.U32.HI UR4, URZ, 0x4, UR6 ;  /* 0x000000043f047899 */ /* 0x000fe20008011606 */
[----:B------:R-:W-:-:S02]  /*4e20*/  SHF.R.S32.HI R184, RZ, 0x1f, R81 ;  /* 0x0000001fffb87819 */ /* 0x000fc40000011451 */
[----:B------:R-:W-:Y:S02]  /*4e30*/  CS2R R28, SRZ ;  /* 0x00000000001c7805 */ /* 0x000fe4000001ff00 */
[----:B------:R-:W-:Y:S01]  /*4e40*/  IADD3 R185, P2, R81, UR10, RZ ;  /* 0x0000000a51b97c10 */ /* 0x000fe2000ff5e0ff */
[----:B------:R-:W-:Y:S01]  /*4e50*/  USGXT.U32 UR4, UR4, 0xe ;  /* 0x0000000e0404789a */ /* 0x000fe20008000000 */
[----:B------:R-:W-:Y:S02]  /*4e60*/  SHF.R.S32.HI R186, RZ, 0x1f, R31 ;  /* 0x0000001fffba7819 */ /* 0x000fe4000001141f */
[----:B------:R-:W-:Y:S02]  /*4e70*/  CS2R R38, SRZ ;  /* 0x0000000000267805 */ /* 0x000fe4000001ff00 */
[----:B------:R-:W-:Y:S02]  /*4e80*/  IADD3 R187, P1, R31, UR10, RZ ;  /* 0x0000000a1fbb7c10 */ /* 0x000fe4000ff3e0ff */
[----:B------:R-:W-:-:S02]  /*4e90*/  CS2R R30, SRZ ;  /* 0x00000000001e7805 */ /* 0x000fc4000001ff00 */
[----:B------:R-:W-:Y:S02]  /*4ea0*/  SHF.R.S32.HI R188, RZ, 0x1f, R19 ;  /* 0x0000001fffbc7819 */ /* 0x000fe40000011413 */
[----:B------:R-:W-:Y:S02]  /*4eb0*/  CS2R R42, SRZ ;  /* 0x00000000002a7805 */ /* 0x000fe4000001ff00 */
[----:B------:R-:W-:Y:S02]  /*4ec0*/  IADD3 R189, P0, R19, UR10, RZ ;  /* 0x0000000a13bd7c10 */ /* 0x000fe4000ff1e0ff */
[----:B------:R-:W-:Y:S02]  /*4ed0*/  CS2R R64, SRZ ;  /* 0x0000000000407805 */ /* 0x000fe4000001ff00 */
[----:B------:R-:W-:Y:S02]  /*4ee0*/  IADD3.X R176, R176, UR11, RZ, P4, !PT ;  /* 0x0000000bb0b07c10 */ /* 0x000fe4000a7fe4ff */
[----:B------:R-:W-:-:S02]  /*4ef0*/  CS2R R80, SRZ ;  /* 0x0000000000507805 */ /* 0x000fc4000001ff00 */
[----:B------:R-:W-:Y:S02]  /*4f00*/  SHF.R.S32.HI R190, RZ, 0x1f, R7 ;  /* 0x0000001fffbe7819 */ /* 0x000fe40000011407 */
[----:B------:R-:W-:Y:S02]  /*4f10*/  CS2R R130, SRZ ;  /* 0x0000000000827805 */ /* 0x000fe4000001ff00 */
[----:B------:R-:W-:Y:S02]  /*4f20*/  IADD3 R191, P4, R7, UR10, RZ ;  /* 0x0000000a07bf7c10 */ /* 0x000fe4000ff9e0ff */
[----:B------:R-:W-:Y:S02]  /*4f30*/  CS2R R132, SRZ ;  /* 0x0000000000847805 */ /* 0x000fe4000001ff00 */
[----:B------:R-:W-:Y:S01]  /*4f40*/  IADD3.X R178, R178, UR11, RZ, P6, !PT ;  /* 0x0000000bb2b27c10 */ /* 0x000fe2000b7fe4ff */
[----:B------:R-:W-:Y:S01]  /*4f50*/  UMOV UR5, URZ ;  /* 0x0000003f00057c82 */ /* 0x000fe20008000000 */
[----:B------:R-:W-:-:S02]  /*4f60*/  IADD3.X R182, R182, UR11, RZ, P3, !PT ;  /* 0x0000000bb6b67c10 */ /* 0x000fc40009ffe4ff */
[----:B------:R-:W-:Y:S02]  /*4f70*/  SHF.R.S32.HI R192, RZ, 0x1f, R83 ;  /* 0x0000001fffc07819 */ /* 0x000fe40000011453 */
[----:B------:R-:W-:Y:S02]  /*4f80*/  IADD3 R193, P6, R83, UR10, RZ ;  /* 0x0000000a53c17c10 */ /* 0x000fe4000ffde0ff */
[----:B------:R-:W-:Y:S02]  /*4f90*/  CS2R R82, SRZ ;  /* 0x0000000000527805 */ /* 0x000fe4000001ff00 */
[----:B------:R-:W-:Y:S02]  /*4fa0*/  IADD3.X R180, R180, UR11, RZ, P5, !PT ;  /* 0x0000000bb4b47c10 */ /* 0x000fe4000affe4ff */
[----:B------:R-:W-:Y:S02]  /*4fb0*/  SHF.R.S32.HI R196, RZ, 0x1f, R11 ;  /* 0x0000001fffc47819 */ /* 0x000fe4000001140b */
[----:B------:R-:W-:-:S02]  /*4fc0*/  IADD3 R197, P3, R11, UR10, RZ ;  /* 0x0000000a0bc57c10 */ /* 0x000fc4000ff7e0ff */
[----:B------:R-:W-:Y:S02]  /*4fd0*/  IADD3.X R184, R184, UR11, RZ, P2, !PT ;  /* 0x0000000bb8b87c10 */ /* 0x000fe400097fe4ff */
[----:B------:R-:W-:Y:S02]  /*4fe0*/  SHF.R.S32.HI R194, RZ, 0x1f, R9 ;  /* 0x0000001fffc27819 */ /* 0x000fe40000011409 */
[----:B------:R-:W-:Y:S02]  /*4ff0*/  IADD3 R195, P5, R9, UR10, RZ ;  /* 0x0000000a09c37c10 */ /* 0x000fe4000ffbe0ff */
[----:B------:R-:W-:Y:S02]  /*5000*/  SHF.R.S32.HI R198, RZ, 0x1f, R13 ;  /* 0x0000001fffc67819 */ /* 0x000fe4000001140d */
[----:B------:R-:W-:Y:S02]  /*5010*/  IADD3 R199, P2, R13, UR10, RZ ;  /* 0x0000000a0dc77c10 */ /* 0x000fe4000ff5e0ff */
        /* <DEDUP_REMOVED lines=10> */
[----:B------:R-:W-:Y:S02]  /*50c0*/  IADD3.X R192, R192, UR11, RZ, P6, !PT ;  /* 0x0000000bc0c07c10 */ /* 0x000fe4000b7fe4ff */
[----:B------:R-:W-:Y:S02]  /*50d0*/  IADD3.X R196, R196, UR11, RZ, P3, !PT ;  /* 0x0000000bc4c47c10 */ /* 0x000fe40009ffe4ff */
[----:B------:R-:W-:-:S02]  /*50e0*/  SHF.R.S32.HI R206, RZ, 0x1f, R21 ;  /* 0x0000001fffce7819 */ /* 0x000fc40000011415 */
[----:B------:R-:W-:Y:S02]  /*50f0*/  IADD3 R207, P6, R21, UR10, RZ ;  /* 0x0000000a15cf7c10 */ /* 0x000fe4000ffde0ff */
[----:B------:R-:W-:Y:S02]  /*5100*/  IADD3.X R194, R194, UR11, RZ, P5, !PT ;  /* 0x0000000bc2c27c10 */ /* 0x000fe4000affe4ff */
[----:B------:R-:W-:Y:S02]  /*5110*/  SHF.R.S32.HI R210, RZ, 0x1f, R23 ;  /* 0x0000001fffd27819 */ /* 0x000fe40000011417 */
[----:B------:R-:W-:Y:S02]  /*5120*/  IADD3 R211, P3, R23, UR10, RZ ;  /* 0x0000000a17d37c10 */ /* 0x000fe4000ff7e0ff */
[----:B------:R-:W-:Y:S02]  /*5130*/  IADD3.X R198, R198, UR11, RZ, P2, !PT ;  /* 0x0000000bc6c67c10 */ /* 0x000fe400097fe4ff */
[----:B------:R-:W-:-:S02]  /*5140*/  SHF.R.S32.HI R208, RZ, 0x1f, R87 ;  /* 0x0000001fffd07819 */ /* 0x000fc40000011457 */
[----:B------:R-:W-:Y:S02]  /*5150*/  IADD3 R209, P5, R87, UR10, RZ ;  /* 0x0000000a57d17c10 */ /* 0x000fe4000ffbe0ff */
[----:B------:R-:W-:Y:S02]  /*5160*/  CS2R R86, SRZ ;  /* 0x0000000000567805 */ /* 0x000fe4000001ff00 */
[----:B------:R-:W-:Y:S02]  /*5170*/  SHF.R.S32.HI R212, RZ, 0x1f, R25 ;  /* 0x0000001fffd47819 */ /* 0x000fe40000011419 */
[----:B------:R-:W-:Y:S02]  /*5180*/  IADD3 R213, P2, R25, UR10, RZ ;  /* 0x0000000a19d57c10 */ /* 0x000fe4000ff5e0ff */
[----:B------:R-:W-:Y:S02]  /*5190*/  CS2R R24, SRZ ;  /* 0x0000000000187805 */ /* 0x000fe4000001ff00 */
[----:B------:R-:W-:-:S02]  /*51a0*/  IADD3.X R200, R200, UR11, RZ, P1, !PT ;  /* 0x0000000bc8c87c10 */ /* 0x000fc40008ffe4ff */
[----:B------:R-:W-:Y:S02]  /*51b0*/  SHF.R.S32.HI R214, RZ, 0x1f, R27 ;  /* 0x0000001fffd67819 */ /* 0x000fe4000001141b */
[----:B------:R-:W-:Y:S02]  /*51c0*/  IADD3 R215, P1, R27, UR10, RZ ;  /* 0x0000000a1bd77c10 */ /* 0x000fe4000ff3e0ff */
[----:B------:R-:W-:Y:S02]  /*51d0*/  CS2R R26, SRZ ;  /* 0x00000000001a7805 */ /* 0x000fe4000001ff00 */
[----:B------:R-:W-:Y:S02]  /*51e0*/  IADD3.X R202, R202, UR11, RZ, P0, !PT ;  /* 0x0000000bcaca7c10 */ /* 0x000fe400087fe4ff */
[----:B------:R-:W-:Y:S02]  /*51f0*/  SHF.R.S32.HI R216, RZ, 0x1f, R89 ;  /* 0x0000001fffd87819 */ /* 0x000fe40000011459 */
[----:B------:R-:W-:-:S02]  /*5200*/  IADD3 R217, P0, R89, UR10, RZ ;  /* 0x0000000a59d97c10 */ /* 0x000fc4000ff1e0ff */
[----:B------:R-:W-:Y:S02]  /*5210*/  CS2R R88, SRZ ;  /* 0x0000000000587805 */ /* 0x000fe4000001ff00 */
[----:B------:R-:W-:Y:S02]  /*5220*/  IADD3.X R204, R204, UR11, RZ, P4, !PT ;  /* 0x0000000bcccc7c10 */ /* 0x000fe4000a7fe4ff */
[----:B------:R-:W-:Y:S02]  /*5230*/  SHF.R.S32.HI R218, RZ, 0x1f, R33 ;  /* 0x0000001fffda7819 */ /* 0x000fe40000011421 */
[----:B------:R-:W-:Y:S02]  /*5240*/  IADD3 R219, P4, R33, UR10, RZ ;  /* 0x0000000a21db7c10 */ /* 0x000fe4000ff9e0ff */
[----:B------:R-:W-:Y:S02]  /*5250*/  CS2R R32, SRZ ;  /* 0x0000000000207805 */ /* 0x000fe4000001ff00 */
[----:B------:R-:W-:-:S02]  /*5260*/  IADD3.X R206, R206, UR11, RZ, P6, !PT ;  /* 0x0000000bcece7c10 */ /* 0x000fc4000b7fe4ff */
[----:B------:R-:W-:Y:S02]  /*5270*/  IADD3.X R210, R210, UR11, RZ, P3, !PT ;  /* 0x0000000bd2d27c10 */ /* 0x000fe40009ffe4ff */
[----:B------:R-:W-:Y:S02]  /*5280*/  SHF.R.S32.HI R220, RZ, 0x1f, R35 ;  /* 0x0000001fffdc7819 */ /* 0x000fe40000011423 */
[----:B------:R-:W-:Y:S02]  /*5290*/  IADD3 R221, P6, R35, UR10, RZ ;  /* 0x0000000a23dd7c10 */ /* 0x000fe4000ffde0ff */
[----:B------:R-:W-:Y:S02]  /*52a0*/  CS2R R34, SRZ ;  /* 0x0000000000227805 */ /* 0x000fe4000001ff00 */
[----:B------:R-:W-:Y:S02]  /*52b0*/  IADD3.X R208, R208, UR11, RZ, P5, !PT ;  /* 0x0000000bd0d07c10 */ /* 0x000fe4000affe4ff */
[----:B------:R-:W-:-:S02]  /*52c0*/  SHF.R.S32.HI R224, RZ, 0x1f, R91 ;  /* 0x0000001fffe07819 */ /* 0x000fc4000001145b */
[----:B------:R-:W-:Y:S02]  /*52d0*/  IADD3 R225, P3, R91, UR10, RZ ;  /* 0x0000000a5be17c10 */ /* 0x000fe4000ff7e0ff */
[----:B------:R-:W-:Y:S02]  /*52e0*/  CS2R R90, SRZ ;  /* 0x00000000005a7805 */ /* 0x000fe4000001ff00 */
[----:B------:R-:W-:Y:S02]  /*52f0*/  IADD3.X R212, R212, UR11, RZ, P2, !PT ;  /* 0x0000000bd4d47c10 */ /* 0x000fe400097fe4ff */
[----:B------:R-:W-:Y:S02]  /*5300*/  SHF.R.S32.HI R222, RZ, 0x1f, R37 ;  /* 0x0000001fffde7819 */ /* 0x000fe40000011425 */
[----:B------:R-:W-:Y:S02]  /*5310*/  IADD3 R223, P5, R37, UR10, RZ ;  /* 0x0000000a25df7c10 */ /* 0x000fe4000ffbe0ff */
[----:B------:R-:W-:-:S02]  /*5320*/  CS2R R36, SRZ ;  /* 0x0000000000247805 */ /* 0x000fc4000001ff00 */
        /* <DEDUP_REMOVED lines=24> */
[----:B------:R-:W-:Y:S02]  /*54b0*/  IADD3.X R226, R226, UR11, RZ, P2, !PT ;  /* 0x0000000be2e27c10 */ /* 0x000fe400097fe4ff */
[----:B------:R-:W-:Y:S02]  /*54c0*/  SHF.R.S32.HI R236, RZ, 0x1f, R51 ;  /* 0x0000001fffec7819 */ /* 0x000fe40000011433 */
[----:B------:R-:W-:Y:S02]  /*54d0*/  IADD3 R237, P5, R51, UR10, RZ ;  /* 0x0000000a33ed7c10 */ /* 0x000fe4000ffbe0ff */
[----:B------:R-:W-:Y:S02]  /*54e0*/  CS2R R50, SRZ ;  /* 0x0000000000327805 */ /* 0x000fe4000001ff00 */
        /* <DEDUP_REMOVED lines=16> */
[----:B------:R-:W-:Y:S02]  /*55f0*/  IADD3.X R238, R238, UR11, RZ, P3, !PT ;  /* 0x0000000beeee7c10 */ /* 0x000fe40009ffe4ff */
[----:B------:R-:W-:Y:S02]  /*5600*/  SHF.R.S32.HI R248, RZ, 0x1f, R97 ;  /* 0x0000001ffff87819 */ /* 0x000fe40000011461 */
[----:B------:R-:W-:Y:S02]  /*5610*/  IADD3 R249, P6, R97, UR10, RZ ;  /* 0x0000000a61f97c10 */ /* 0x000fe4000ffde0ff */
[----:B------:R-:W-:-:S02]  /*5620*/  CS2R R96, SRZ ;  /* 0x0000000000607805 */ /* 0x000fc4000001ff00 */
[----:B------:R-:W-:Y:S02]  /*5630*/  IADD3.X R236, R236, UR11, RZ, P5, !PT ;  /* 0x0000000becec7c10 */ /* 0x000fe4000affe4ff */
[----:B------:R-:W-:Y:S02]  /*5640*/  IADD3 R6, P3, R63, UR10, RZ ;  /* 0x0000000a3f067c10 */ /* 0x000fe4000ff7e0ff */
[----:B------:R-:W-:Y:S02]  /*5650*/  IADD3.X R240, R240, UR11, RZ, P2, !PT ;  /* 0x0000000bf0f07c10 */ /* 0x000fe400097fe4ff */
[----:B------:R-:W-:Y:S01]  /*5660*/  SHF.R.S32.HI R250, RZ, 0x1f, R61 ;  /* 0x0000001ffffa7819 */ /* 0x000fe2000001143d */
[----:B------:R0:W-:Y:S01]  /*5670*/  STL [R1+0x200], R6 ;  /* 0x0002000601007387 */ /* 0x0001e20000100800 */
[----:B------:R-:W-:Y:S02]  /*5680*/  IADD3 R251, P5, R61, UR10, RZ ;  /* 0x0000000a3dfb7c10 */ /* 0x000fe4000ffbe0ff */
[----:B------:R-:W-:-:S02]  /*5690*/  CS2R R60, SRZ ;  /* 0x00000000003c7805 */ /* 0x000fc4000001ff00 */
[----:B------:R-:W-:Y:S02]  /*56a0*/  IADD3 R7, P2, R67, UR10, RZ ;  /* 0x0000000a43077c10 */ /* 0x000fe4000ff5e0ff */
[----:B------:R-:W-:Y:S02]  /*56b0*/  IADD3.X R242, R242, UR11, RZ, P1, !PT ;  /* 0x0000000bf2f27c10 */ /* 0x000fe40008ffe4ff */
[----:B------:R-:W-:Y:S01]  /*56c0*/  SHF.R.S32.HI R252, RZ, 0x1f, R63 ;  /* 0x0000001ffffc7819 */ /* 0x000fe2000001143f */
[----:B------:R1:W-:Y:S01]  /*56d0*/  STL [R1+0x208], R7 ;  /* 0x0002080701007387 */ /* 0x0003e20000100800 */
[----:B------:R-:W-:Y:S02]  /*56e0*/  IADD3 R8, P1, R99, UR10, RZ ;  /* 0x0000000a63087c10 */ /* 0x000fe4000ff3e0ff */
[----:B------:R-:W-:Y:S02]  /*56f0*/  CS2R R62, SRZ ;  /* 0x00000000003e7805 */ /* 0x000fe4000001ff00 */
[----:B------:R-:W-:-:S02]  /*5700*/  IADD3.X R244, R244, UR11, RZ, P0, !PT ;  /* 0x0000000bf4f47c10 */ /* 0x000fc400087fe4ff */
[----:B------:R-:W-:Y:S01]  /*5710*/  IADD3 R9, P0, R69, UR10, RZ ;  /* 0x0000000a45097c10 */ /* 0x000fe2000ff1e0ff */
[----:B------:R2:W-:Y:S01]  /*5720*/  STL [R1+0x210], R8 ;  /* 0x0002100801007387 */ /* 0x0005e20000100800 */
[----:B------:R-:W-:Y:S02]  /*5730*/  IADD3.X R246, R246, UR11, RZ, P4, !PT ;  /* 0x0000000bf6f67c10 */ /* 0x000fe4000a7fe4ff */
[----:B------:R-:W-:Y:S01]  /*5740*/  IADD3 R10, P4, R71, UR10, RZ ;  /* 0x0000000a470a7c10 */ /* 0x000fe2000ff9e0ff */
[----:B------:R3:W-:Y:S01]  /*5750*/  STL [R1+0x218], R9 ;  /* 0x0002180901007387 */ /* 0x0007e20000100800 */
[----:B------:R-:W-:Y:S02]  /*5760*/  IADD3.X R248, R248, UR11, RZ, P6, !PT ;  /* 0x0000000bf8f87c10 */ /* 0x000fe4000b7fe4ff */
[----:B------:R-:W-:Y:S01]  /*5770*/  IADD3 R11, P6, R73, UR10, RZ ;  /* 0x0000000a490b7c10 */ /* 0x000fe2000ffde0ff */
[----:B------:R4:W-:Y:S01]  /*5780*/  STL [R1+0x220], R10 ;  /* 0x0002200a01007387 */ /* 0x0009e20000100800 */
[----:B------:R-:W-:-:S02]  /*5790*/  IADD3.X R250, R250, UR11, RZ, P5, !PT ;  /* 0x0000000bfafa7c10 */ /* 0x000fc4000affe4ff */
[----:B------:R-:W-:Y:S01]  /*57a0*/  IADD3 R12, P5, R101, UR10, RZ ;  /* 0x0000000a650c7c10 */ /* 0x000fe2000ffbe0ff */
[----:B------:R-:W-:Y:S01]  /*57b0*/  STL [R1+0x228], R11 ;  /* 0x0002280b01007387 */ /* 0x000fe20000100800 */
[----:B------:R-:W-:Y:S02]  /*57c0*/  IADD3.X R252, R252, UR11, RZ, P3, !PT ;  /* 0x0000000bfcfc7c10 */ /* 0x000fe40009ffe4ff */
[----:B------:R-:W-:Y:S01]  /*57d0*/  IADD3 R13, P3, R75, UR10, RZ ;  /* 0x0000000a4b0d7c10 */ /* 0x000fe2000ff7e0ff */
[----:B------:R-:W-:Y:S01]  /*57e0*/  STL [R1+0x230], R12 ;  /* 0x0002300c01007387 */ /* 0x000fe20000100800 */
[----:B------:R-:W-:Y:S02]  /*57f0*/  SHF.R.S32.HI R4, RZ, 0x1f, R67 ;  /* 0x0000001fff047819 */ /* 0x000fe40000011443 */
[----:B------:R-:W-:Y:S02]  /*5800*/  CS2R R66, SRZ ;  /* 0x0000000000427805 */ /* 0x000fe4000001ff00 */
[----:B0-----:R-:W-:Y:S01]  /*5810*/  SHF.R.S32.HI R6, RZ, 0x1f, R99 ;  /* 0x0000001fff067819 */ /* 0x001fe20000011463 */
[----:B------:R0:W-:Y:S01]  /*5820*/  STL [R1+0x238], R13 ;  /* 0x0002380d01007387 */ /* 0x0001e20000100800 */
[----:B------:R-:W-:-:S02]  /*5830*/  IADD3.X R14, R4, UR11, RZ, P2, !PT ;  /* 0x0000000b040e7c10 */ /* 0x000fc400097fe4ff */
[----:B------:R-:W-:Y:S02]  /*5840*/  CS2R R98, SRZ ;  /* 0x0000000000627805 */ /* 0x000fe4000001ff00 */
[----:B-1----:R-:W-:Y:S02]  /*5850*/  SHF.R.S32.HI R7, RZ, 0x1f, R69 ;  /* 0x0000001fff077819 */ /* 0x002fe40000011445 */
[----:B------:R-:W-:Y:S02]  /*5860*/  CS2R R68, SRZ ;  /* 0x0000000000447805 */ /* 0x000fe4000001ff00 */
[----:B--2---:R-:W-:Y:S01]  /*5870*/  SHF.R.S32.HI R8, RZ, 0x1f, R71 ;  /* 0x0000001fff087819 */ /* 0x004fe20000011447 */
[----:B------:R1:W-:Y:S01]  /*5880*/  STL [R1+0x204], R14 ;  /* 0x0002040e01007387 */ /* 0x0003e20000100800 */
[----:B---3--:R-:W-:Y:S02]  /*5890*/  SHF.R.S32.HI R9, RZ, 0x1f, R73 ;  /* 0x0000001fff097819 */ /* 0x008fe40000011449 */
[----:B------:R-:W-:-:S02]  /*58a0*/  CS2R R70, SRZ ;  /* 0x0000000000467805 */ /* 0x000fc4000001ff00 */
[----:B----4-:R-:W-:Y:S02]  /*58b0*/  SHF.R.S32.HI R10, RZ, 0x1f, R101 ;  /* 0x0000001fff0a7819 */ /* 0x010fe40000011465 */
[----:B------:R-:W-:Y:S02]  /*58c0*/  CS2R R72, SRZ ;  /* 0x0000000000487805 */ /* 0x000fe4000001ff00 */
[----:B0-----:R-:W-:Y:S02]  /*58d0*/  IADD3 R13, P2, R77, UR10, RZ ;  /* 0x0000000a4d0d7c10 */ /* 0x001fe4000ff5e0ff */
[----:B------:R-:W-:Y:S02]  /*58e0*/  CS2R R100, SRZ ;  /* 0x0000000000647805 */ /* 0x000fe4000001ff00 */
[----:B------:R-:W-:Y:S02]  /*58f0*/  SHF.R.S32.HI R11, RZ, 0x1f, R75 ;  /* 0x0000001fff0b7819 */ /* 0x000fe4000001144b */
[----:B------:R-:W-:-:S02]  /*5900*/  CS2R R74, SRZ ;  /* 0x00000000004a7805 */ /* 0x000fc4000001ff00 */
[----:B------:R-:W-:Y:S01]  /*5910*/  SHF.R.S32.HI R12, RZ, 0x1f, R77 ;  /* 0x0000001fff0c7819 */ /* 0x000fe2000001144d */
[----:B------:R0:W-:Y:S01]  /*5920*/  STL [R1+0x240], R13 ;  /* 0x0002400d01007387 */ /* 0x0001e20000100800 */
[----:B-1----:R-:W-:Y:S02]  /*5930*/  IADD3.X R14, R6, UR11, RZ, P1, !PT ;  /* 0x0000000b060e7c10 */ /* 0x002fe40008ffe4ff */
[----:B------:R-:W-:Y:S02]  /*5940*/  CS2R R76, SRZ ;  /* 0x00000000004c7805 */ /* 0x000fe4000001ff00 */
[----:B------:R-:W-:Y:S02]  /*5950*/  SHF.R.S32.HI R4, RZ, 0x1f, R79 ;  /* 0x0000001fff047819 */ /* 0x000fe4000001144f */
[----:B------:R-:W-:Y:S01]  /*5960*/  SHF.R.S32.HI R6, RZ, 0x1f, R103 ;  /* 0x0000001fff067819 */ /* 0x000fe20000011467 */
[----:B------:R1:W-:Y:S01]  /*5970*/  STL [R1+0x20c], R14 ;  /* 0x00020c0e01007387 */ /* 0x0003e20000100800 */
[----:B------:R-:W-:-:S02]  /*5980*/  LOP3.LUT R15, R173, 0x12, RZ, 0xfc, !PT ;  /* 0x00000012ad0f7812 */ /* 0x000fc400078efcff */
[----:B------:R-:W-:Y:S02]  /*5990*/  LOP3.LUT R17, R173, 0x14, RZ, 0xfc, !PT ;  /* 0x00000014ad117812 */ /* 0x000fe400078efcff */
[----:B0-----:R-:W-:Y:S02]  /*59a0*/  IADD3 R13, P1, R79, UR10, RZ ;  /* 0x0000000a4f0d7c10 */ /* 0x001fe4000ff3e0ff */
[----:B------:R-:W-:Y:S02]  /*59b0*/  CS2R R78, SRZ ;  /* 0x00000000004e7805 */ /* 0x000fe4000001ff00 */
[C---:B------:R-:W-:Y:S02]  /*59c0*/  LOP3.LUT R19, R173.reuse, 0x18, RZ, 0xfc, !PT ;  /* 0x00000018ad137812 */ /* 0x040fe400078efcff */
[----:B------:R-:W-:Y:S01]  /*59d0*/  LOP3.LUT R21, R173, 0x1c, RZ, 0xfc, !PT ;  /* 0x0000001cad157812 */ /* 0x000fe200078efcff */
[----:B------:R0:W-:Y:S01]  /*59e0*/  STL [R1+0x248], R13 ;  /* 0x0002480d01007387 */ /* 0x0001e20000100800 */
[----:B-1----:R-:W-:-:S02]  /*59f0*/  IADD3.X R14, R7, UR11, RZ, P0, !PT ;  /* 0x0000000b070e7c10 */ /* 0x002fc400087fe4ff */
[----:B------:R-:W-:Y:S02]  /*5a00*/  SHF.R.S32.HI R7, RZ, 0x1f, R105 ;  /* 0x0000001fff077819 */ /* 0x000fe40000011469 */
[----:B------:R-:W-:Y:S01]  /*5a10*/  LOP3.LUT R5, R5, R173, RZ, 0xfc, !PT ;  /* 0x000000ad05057212 */ /* 0x000fe200078efcff */
[----:B------:R1:W-:Y:S01]  /*5a20*/  STL [R1+0x214], R14 ;  /* 0x0002140e01007387 */ /* 0x0003e20000100800 */
[----:B0-----:R-:W-:Y:S02]  /*5a30*/  IADD3 R13, P0, R103, UR10, RZ ;  /* 0x0000000a670d7c10 */ /* 0x001fe4000ff1e0ff */
[----:B------:R-:W-:-:S03]  /*5a40*/  CS2R R102, SRZ ;  /* 0x0000000000667805 */ /* 0x000fc6000001ff00 */
[----:B------:R0:W-:Y:S01]  /*5a50*/  STL [R1+0x250], R13 ;  /* 0x0002500d01007387 */ /* 0x0001e20000100800 */
[----:B-1----:R-:W-:Y:S02]  /*5a60*/  IADD3.X R14, R8, UR11, RZ, P4, !PT ;  /* 0x0000000b080e7c10 */ /* 0x002fe4000a7fe4ff */
[----:B------:R-:W-:-:S03]  /*5a70*/  SHF.R.S32.HI R8, RZ, 0x1f, R107 ;  /* 0x0000001fff087819 */ /* 0x000fc6000001146b */
        /* <DEDUP_REMOVED lines=80> */
[----:B------:R-:W-:Y:S02]  /*5f80*/  IADD3.X R3, R6, UR11, RZ, P4, !PT ;  /* 0x0000000b06037c10 */ /* 0x000fe4000a7fe4ff */
[----:B------:R-:W-:Y:S01]  /*5f90*/  IADD3 R6, P4, R0, UR10, RZ ;  /* 0x0000000a00067c10 */ /* 0x000fe2000ff9e0ff */
[----:B------:R0:W-:Y:S01]  /*5fa0*/  STL [R1+0x2c0], R13 ;  /* 0x0002c00d01007387 */ /* 0x0001e20000100800 */
[----:B------:R-:W-:Y:S01]  /*5fb0*/  IADD3.X R0, R7, UR11, RZ, P6, !PT ;  /* 0x0000000b07007c10 */ /* 0x000fe2000b7fe4ff */
[----:B------:R-:W-:Y:S01]  /*5fc0*/  UMOV UR10, 0xfffffe00 ;  /* 0xfffffe00000a7882 */ /* 0x000fe20000000000 */
[----:B------:R-:W-:Y:S01]  /*5fd0*/  IADD3.X R7, R8, UR11, RZ, P5, !PT ;  /* 0x0000000b08077c10 */ /* 0x000fe2000affe4ff */
[----:B------:R2:W-:Y:S01]  /*5fe0*/  STL [R1+0x28c], R3 ;  /* 0x00028c0301007387 */ /* 0x0005e20000100800 */
[----:B-1----:R-:W-:-:S02]  /*5ff0*/  LOP3.LUT R14, R173, 0x10, RZ, 0xfc, !PT ;  /* 0x00000010ad0e7812 */ /* 0x002fc400078efcff */
[----:B------:R-:W-:Y:S01]  /*6000*/  LOP3.LUT R8, R16, 0x1f, RZ, 0xc0, !PT ;  /* 0x0000001f10087812 */ /* 0x000fe200078ec0ff */
[----:B------:R1:W-:Y:S01]  /*6010*/  STL [R1+0x2c8], R6 ;  /* 0x0002c80601007387 */ /* 0x0003e20000100800 */
[----:B0-----:R-:W-:-:S03]  /*6020*/  LOP3.LUT R13, R173, 0xe, RZ, 0xfc, !PT ;  /* 0x0000000ead0d7812 */ /* 0x001fc600078efcff */
[----:B------:R0:W-:Y:S01]  /*6030*/  STL [R1+0x294], R0 ;  /* 0x0002940001007387 */ /* 0x0001e20000100800 */
[----:B--2---:R-:W-:Y:S01]  /*6040*/  IADD3 R3, P6, R2, UR8, RZ ;  /* 0x0000000802037c10 */ /* 0x004fe2000ffde0ff */
[----:B------:R-:W-:Y:S02]  /*6050*/  ULDC UR8, c[0x0][0x23c] ;  /* 0x00008f0000087ab9 */ /* 0x000fe40000000800 */
[----:B------:R2:W-:Y:S01]  /*6060*/  STL [R1+0x29c], R7 ;  /* 0x00029c0701007387 */ /* 0x0005e20000100800 */
[----:B------:R-:W-:Y:S01]  /*6070*/  USHF.L.U32 UR21, UR8, 0x5, URZ ;  /* 0x0000000508157899 */ /* 0x000fe2000800063f */
[----:B-1----:R-:W-:Y:S02]  /*6080*/  IADD3.X R6, R9, UR11, RZ, P3, !PT ;  /* 0x0000000b09067c10 */ /* 0x002fe40009ffe4ff */
[C---:B------:R-:W-:Y:S01]  /*6090*/  LOP3.LUT R9, R173.reuse, 0x6, RZ, 0xfc, !PT ;  /* 0x00000006ad097812 */ /* 0x040fe200078efcff */
[----:B------:R-:W-:Y:S01]  /*60a0*/  USHF.R.S32.HI UR22, URZ, 0x1f, UR21 ;  /* 0x0000001f3f167899 */ /* 0x000fe20008011415 */
[----:B0-----:R-:W-:Y:S01]  /*60b0*/  IADD3.X R0, R10, UR11, RZ, P2, !PT ;  /* 0x0000000b0a007c10 */ /* 0x001fe200097fe4ff */
[----:B------:R0:W-:Y:S01]  /*60c0*/  STL [R1+0x2a4], R6 ;  /* 0x0002a40601007387 */ /* 0x0001e20000100800 */
[----:B------:R-:W-:-:S02]  /*60d0*/  LOP3.LUT R10, R173, 0x8, RZ, 0xfc, !PT ;  /* 0x00000008ad0a7812 */ /* 0x000fc400078efcff */
[----:B--2---:R-:W-:Y:S01]  /*60e0*/  IADD3.X R7, R11, UR11, RZ, P1, !PT ;  /* 0x0000000b0b077c10 */ /* 0x004fe20008ffe4ff */
[----:B------:R1:W-:Y:S01]  /*60f0*/  STL [R1+0x2ac], R0 ;  /* 0x0002ac0001007387 */ /* 0x0003e20000100800 */
[C---:B------:R-:W-:Y:S02]  /*6100*/  LOP3.LUT R11, R173.reuse, 0xa, RZ, 0xfc, !PT ;  /* 0x0000000aad0b7812 */ /* 0x040fe400078efcff */
[----:B------:R-:W-:Y:S01]  /*6110*/  LEA.HI.X.SX32 R2, R2, UR9, 0x1, P6 ;  /* 0x0000000902027c11 */ /* 0x000fe2000b0f0eff */
[----:B------:R2:W-:Y:S01]  /*6120*/  STL [R1+0x2b4], R7 ;  /* 0x0002b40701007387 */ /* 0x0005e20000100800 */
[----:B0-----:R-:W-:Y:S02]  /*6130*/  IADD3.X R6, R12, UR11, RZ, P0, !PT ;  /* 0x0000000b0c067c10 */ /* 0x001fe400087fe4ff */
[C---:B------:R-:W-:Y:S02]  /*6140*/  LOP3.LUT R12, R173.reuse, 0xc, RZ, 0xfc, !PT ;  /* 0x0000000cad0c7812 */ /* 0x040fe400078efcff */
[----:B-1----:R-:W-:Y:S01]  /*6150*/  IADD3.X R0, R4, UR11, RZ, P4, !PT ;  /* 0x0000000b04007c10 */ /* 0x002fe2000a7fe4ff */
[----:B------:R0:W-:Y:S01]  /*6160*/  STL [R1+0x2bc], R6 ;  /* 0x0002bc0601007387 */ /* 0x0001e20000100800 */
[----:B------:R-:W1:Y:S01]  /*6170*/  LDC R4, c[0x0][0x238] ;  /* 0x00008e00ff047b82 */ /* 0x000e620000000800 */
[----:B------:R-:W-:Y:S01]  /*6180*/  LOP3.LUT P0, RZ, R16, 0x80, RZ, 0xc0, !PT ;  /* 0x0000008010ff7812 */ /* 0x000fe2000780c0ff */
[----:B------:R-:W-:Y:S01]  /*6190*/  UMOV UR11, 0x3fffffef ;  /* 0x3fffffef000b7882 */ /* 0x000fe20000000000 */
[----:B------:R3:W-:Y:S01]  /*61a0*/  STL [R1+0x2c4], R0 ;  /* 0x0002c40001007387 */ /* 0x0007e20000100800 */
[----:B--2---:R-:W-:Y:S01]  /*61b0*/  LOP3.LUT R7, R173, 0x4, RZ, 0xfc, !PT ;  /* 0x00000004ad077812 */ /* 0x004fe200078efcff */
[----:B------:R-:W-:-:S02]  /*61c0*/  UIADD3.64 UR10, UR4, -UR10, URZ ;  /* 0x8000000a040a7297 */ /* 0x000fc4000fffe03f */
[----:B------:R-:W-:Y:S01]  /*61d0*/  STL [R1], RZ ;  /* 0x000000ff01007387 */ /* 0x000fe20000100800 */
[----:B0-----:R-:W-:-:S03]  /*61e0*/  LOP3.LUT R6, R173, 0x2, RZ, 0xfc, !PT ;  /* 0x00000002ad067812 */ /* 0x001fc600078efcff */
[----:B------:R-:W-:Y:S01]  /*61f0*/  STL [R1+0x4], RZ ;  /* 0x000004ff01007387 */ /* 0x000fe20000100800 */
[----:B---3--:R-:W-:-:S03]  /*6200*/  SEL R0, RZ, 0x90, !P0 ;  /* 0x00000090ff007807 */ /* 0x008fc60004000000 */
[----:B------:R-:W-:Y:S01]  /*6210*/  STL [R1+0x8], RZ ;  /* 0x000008ff01007387 */ /* 0x000fe20000100800 */
[----:B------:R-:W-:-:S03]  /*6220*/  LOP3.LUT R0, R0, 0x7f, R16, 0x78, !PT ;  /* 0x0000007f00007812 */ /* 0x000fc600078e7810 */
[----:B------:R-:W-:Y:S04]  /*6230*/  STL [R1+0xc], RZ ;  /* 0x00000cff01007387 */ /* 0x000fe80000100800 */
[----:B------:R-:W-:Y:S01]  /*6240*/  STL [R1+0x10], RZ ;  /* 0x000010ff01007387 */ /* 0x000fe20000100800 */
[-C--:B-1----:R-:W-:Y:S02]  /*6250*/  IMAD R11, R11, R4.reuse, RZ ;  /* 0x000000040b0b7224 */ /* 0x082fe400078e02ff */
[-C--:B------:R-:W-:Y:S01]  /*6260*/  IMAD R10, R10, R4.reuse, RZ ;  /* 0x000000040a0a7224 */ /* 0x080fe200078e02ff */
[----:B------:R-:W-:Y:S01]  /*6270*/  STL [R1+0x14], RZ ;  /* 0x000014ff01007387 */ /* 0x000fe20000100800 */
[-C--:B------:R-:W-:Y:S02]  /*6280*/  IMAD R9, R9, R4.reuse, RZ ;  /* 0x0000000409097224 */ /* 0x080fe400078e02ff */
[-C--:B------:R-:W-:Y:S01]  /*6290*/  IMAD R23, R173, R4.reuse, RZ ;  /* 0x00000004ad177224 */ /* 0x080fe200078e02ff */
[----:B------:R-:W-:Y:S01]  /*62a0*/  STL [R1+0x18], RZ ;  /* 0x000018ff01007387 */ /* 0x000fe20000100800 */
[----:B------:R-:W-:-:S02]  /*62b0*/  IMAD R22, R22, R4, RZ ;  /* 0x0000000416167224 */ /* 0x000fc400078e02ff */
[-C--:B------:R-:W-:Y:S01]  /*62c0*/  IMAD R21, R21, R4.reuse, RZ ;  /* 0x0000000415157224 */ /* 0x080fe200078e02ff */
[----:B------:R-:W-:Y:S01]  /*62d0*/  STL [R1+0x1c], RZ ;  /* 0x00001cff01007387 */ /* 0x000fe20000100800 */
[-C--:B------:R-:W-:Y:S02]  /*62e0*/  IMAD R20, R20, R4.reuse, RZ ;  /* 0x0000000414147224 */ /* 0x080fe400078e02ff */
        /* <DEDUP_REMOVED lines=12> */
[----:B------:R-:W-:Y:S01]  /*63b0*/  IMAD R4, R6, R4, RZ ;  /* 0x0000000406047224 */ /* 0x000fe200078e02ff */
[----:B------:R-:W-:Y:S01]  /*63c0*/  STL [R1+0x30], RZ ;  /* 0x000030ff01007387 */ /* 0x000fe20000100800 */
[----:B------:R-:W-:-:S03]  /*63d0*/  LOP3.LUT R6, R5, 0x10, RZ, 0x3c, !PT ;  /* 0x0000001005067812 */ /* 0x000fc600078e3cff */
[----:B------:R-:W-:Y:S04]  /*63e0*/  STL [R1+0x34], RZ ;  /* 0x000034ff01007387 */ /* 0x000fe80000100800 */
        /* <DEDUP_REMOVED lines=114> */
[----:B------:R-:W-:Y:S04]  /*6b10*/  STL [R1+0x2e4], R11 ;  /* 0x0002e40b01007387 */ /* 0x000fe80000100800 */
[----:B------:R-:W-:Y:S04]  /*6b20*/  STL [R1+0x2e0], R10 ;  /* 0x0002e00a01007387 */ /* 0x000fe80000100800 */
[----:B------:R-:W-:Y:S04]  /*6b30*/  STL [R1+0x2dc], R9 ;  /* 0x0002dc0901007387 */ /* 0x000fe80000100800 */
[----:B------:R-:W-:Y:S04]  /*6b40*/  STL [R1+0x2d8], R7 ;  /* 0x0002d80701007387 */ /* 0x000fe80000100800 */
[----:B------:R0:W-:Y:S04]  /*6b50*/  STL [R1+0x2d4], R4 ;  /* 0x0002d40401007387 */ /* 0x0001e80000100800 */
[----:B------:R1:W-:Y:S01]  /*6b60*/  STL [R1+0x2cc], R6 ;  /* 0x0002cc0601007387 */ /* 0x0003e20000100800 */
[----:B0-----:R-:W-:-:S05]  /*6b70*/  IMAD R4, R8, UR8, RZ ;  /* 0x0000000808047c24 */ /* 0x001fca000f8e02ff */
[----:B-1----:R-:W-:-:S07]  /*6b80*/  SHF.R.S32.HI R7, RZ, 0x1f, R4 ;  /* 0x0000001fff077819 */ /* 0x002fce0000011404 */
.L_x_1:
[----:B------:R0:W-:Y:S04]  /*6b90*/  STL.64 [R1+0x550], R150 ;  /* 0x0005509601007387 */ /* 0x0001e80000100a00 */
[----:B0-----:R-:W2:Y:S04]  /*6ba0*/  LDL R150, [R1+0x2e4] ;  /* 0x0002e40001967983 */ /* 0x001ea80000100800 */
[----:B------:R0:W-:Y:S04]  /*6bb0*/  STL.64 [R1+0x548], R148 ;  /* 0x0005489401007387 */ /* 0x0001e80000100a00 */
[----:B0-----:R-:W3:Y:S04]  /*6bc0*/  LDL R148, [R1+0x2dc] ;  /* 0x0002dc0001947983 */ /* 0x001ee80000100800 */
[----:B------:R-:W4:Y:S04]  /*6bd0*/  LDL R149, [R1+0x2e0] ;  /* 0x0002e00001957983 */ /* 0x000f280000100800 */
[----:B------:R0:W-:Y:S04]  /*6be0*/  STL.64 [R1+0x540], R146 ;  /* 0x0005409201007387 */ /* 0x0001e80000100a00 */
[----:B0-----:R-:W2:Y:S04]  /*6bf0*/  LDL R146, [R1+0x2d4] ;  /* 0x0002d40001927983 */ /* 0x001ea80000100800 */
[----:B------:R-:W3:Y:S01]  /*6c00*/  LDL R147, [R1+0x2d8] ;  /* 0x0002d80001937983 */ /* 0x000ee20000100800 */
[----:B------:R-:W-:-:S02]  /*6c10*/  ISETP.GE.AND P0, PT, R173, UR19, PT ;  /* 0x00000013ad007c0c */ /* 0x000fc4000bf06270 */
[----:B------:R-:W-:Y:S01]  /*6c20*/  PRMT R17, RZ, 0x7610, R17 ;  /* 0x00007610ff117816 */ /* 0x000fe20000000011 */
[----:B------:R0:W-:Y:S01]  /*6c30*/  STL.64 [R1+0x538], R144 ;  /* 0x0005389001007387 */ /* 0x0001e20000100a00 */
[----:B------:R-:W1:Y:S01]  /*6c40*/  S2R R151, SR_TID.X ;  /* 0x0000000000977919 */ /* 0x000e620000002100 */
[----:B------:R-:W-:Y:S02]  /*6c50*/  PRMT R16, RZ, 0x7610, R16 ;  /* 0x00007610ff107816 */ /* 0x000fe40000000010 */
[----:B------:R-:W-:Y:S01]  /*6c60*/  PRMT R15, RZ, 0x7610, R15 ;  /* 0x00007610ff0f7816 */ /* 0x000fe2000000000f */
[----:B------:R-:W-:Y:S01]  /*6c70*/  STL.64 [R1+0x530], R142 ;  /* 0x0005308e01007387 */ /* 0x000fe20000100a00 */
[----:B0-----:R-:W0:Y:S03]  /*6c80*/  LDC R145, c[0x0][0x238] ;  /* 0x00008e00ff917b82 */ /* 0x001e260000000800 */
[----:B------:R-:W-:Y:S04]  /*6c90*/  STL.64 [R1+0x528], R140 ;  /* 0x0005288c01007387 */ /* 0x000fe80000100a00 */
[----:B------:R-:W-:Y:S04]  /*6ca0*/  STL.64 [R1+0x520], R138 ;  /* 0x0005208a01007387 */ /* 0x000fe80000100a00 */
[----:B------:R-:W-:Y:S04]  /*6cb0*/  STL.64 [R1+0x518], R136 ;  /* 0x0005188801007387 */ /* 0x000fe80000100a00 */
[----:B------:R-:W-:Y:S04]  /*6cc0*/  STL.64 [R1+0x510], R134 ;  /* 0x0005108601007387 */ /* 0x000fe80000100a00 */
[----:B------:R-:W-:Y:S04]  /*6cd0*/  STL.64 [R1+0x508], R132 ;  /* 0x0005088401007387 */ /* 0x000fe80000100a00 */
[----:B------:R-:W-:Y:S01]  /*6ce0*/  STL.64 [R1+0x500], R130 ;  /* 0x0005008201007387 */ /* 0x000fe20000100a00 */
[----:B0-----:R-:W-:-:S03]  /*6cf0*/  IMAD R145, R173, R145, RZ ;  /* 0x00000091ad917224 */ /* 0x001fc600078e02ff */
[----:B------:R-:W-:Y:S02]  /*6d00*/  STL.64 [R1+0x4f8], R128 ;  /* 0x0004f88001007387 */ /* 0x000fe40000100a00 */
[C---:B------:R-:W-:Y:S02]  /*6d10*/  IADD3 R6, P1, R145.reuse, R3, RZ ;  /* 0x0000000391067210 */ /* 0x040fe40007f3e0ff */
[----:B------:R-:W-:Y:S02]  /*6d20*/  STL.64 [R1+0x4f0], R126 ;  /* 0x0004f07e01007387 */ /* 0x000fe40000100a00 */
[----:B------:R-:W-:Y:S02]  /*6d30*/  LEA.HI.X.SX32 R7, R145, R2, 0x1, P1 ;  /* 0x0000000291077211 */ /* 0x000fe400008f0eff */
[----:B------:R-:W-:Y:S01]  /*6d40*/  STL.64 [R1+0x4e8], R124 ;  /* 0x0004e87c01007387 */ /* 0x000fe20000100a00 */
[----:B-1----:R-:W-:-:S03]  /*6d50*/  SHF.R.U32.HI R145, RZ, 0x7, R151 ;  /* 0x00000007ff917819 */ /* 0x002fc60000011697 */
[----:B------:R2:W4:Y:S01]  /*6d60*/  @!P0 LDG.E.U8 R17, desc[UR16][R6.64] ;  /* 0x0000001006118981 */ /* 0x000522000c1e1100 */
[----:B------:R-:W-:-:S03]  /*6d70*/  SGXT.U32 R145, R145, 0x1 ;  /* 0x000000019191781a */ /* 0x000fc60000000000 */
[----:B------:R-:W-:Y:S01]  /*6d80*/  STL.64 [R1+0x4e0], R122 ;  /* 0x0004e07a01007387 */ /* 0x000fe20000100a00 */
[----:B------:R-:W-:-:S03]  /*6d90*/  LOP3.LUT R145, R145, 0x2, RZ, 0xfc, !PT ;  /* 0x0000000291917812 */ /* 0x000fc600078efcff */
[----:B------:R-:W-:Y:S01]  /*6da0*/  STL.64 [R1+0x4d8], R120 ;  /* 0x0004d87801007387 */ /* 0x000fe20000100a00 */
[----:B------:R-:W-:-:S03]  /*6db0*/  ISETP.GE.AND P1, PT, R145, UR19, PT ;  /* 0x0000001391007c0c */ /* 0x000fc6000bf26270 */
[----:B------:R-:W-:Y:S04]  /*6dc0*/  STL.64 [R1+0x4d0], R118 ;  /* 0x0004d07601007387 */ /* 0x000fe80000100a00 */
[----:B------:R-:W-:Y:S01]  /*6dd0*/  STL.64 [R1+0x4c8], R116 ;  /* 0x0004c87401007387 */ /* 0x000fe20000100a00 */
[----:B------:R-:W-:-:S03]  /*6de0*/  PRMT R14, RZ, 0x7610, R14 ;  /* 0x00007610ff0e7816 */ /* 0x000fc6000000000e */
[----:B------:R-:W-:Y:S04]  /*6df0*/  STL.64 [R1+0x4c0], R114 ;  /* 0x0004c07201007387 */ /* 0x000fe80000100a00 */
        /* <DEDUP_REMOVED lines=43> */
[----:B------:R0:W-:Y:S04]  /*70b0*/  STL.64 [R1+0x360], R28 ;  /* 0x0003601c01007387 */ /* 0x0001e80000100a00 */
[----:B------:R1:W-:Y:S04]  /*70c0*/  STL.64 [R1+0x358], R26 ;  /* 0x0003581a01007387 */ /* 0x0003e80000100a00 */
[----:B------:R1:W-:Y:S01]  /*70d0*/  STL.64 [R1+0x350], R24 ;  /* 0x0003501801007387 */ /* 0x0003e20000100a00 */
[----:B------:R-:W-:-:S02]  /*70e0*/  PRMT R12, RZ, 0x7610, R12 ;  /* 0x00007610ff0c7816 */ /* 0x000fc4000000000c */
[----:B------:R-:W-:Y:S01]  /*70f0*/  PRMT R11, RZ, 0x7610, R11 ;  /* 0x00007610ff0b7816 */ /* 0x000fe2000000000b */
[----:B0-----:R-:W0:Y:S01]  /*7100*/  LDC R29, c[0x0][0x238] ;  /* 0x00008e00ff1d7b82 */ /* 0x001e220000000800 */
[----:B------:R-:W-:Y:S02]  /*7110*/  PRMT R10, RZ, 0x7610, R10 ;  /* 0x00007610ff0a7816 */ /* 0x000fe4000000000a */
[----:B------:R-:W-:Y:S01]  /*7120*/  PRMT R9, RZ, 0x7610, R9 ;  /* 0x00007610ff097816 */ /* 0x000fe20000000009 */
[----:B-1----:R-:W4:Y:S04]  /*7130*/  LDL R27, [R1+0x2c8] ;  /* 0x0002c800011b7983 */ /* 0x002f280000100800 */
[----:B------:R-:W1:Y:S01]  /*7140*/  LDC R25, c[0x0][0x238] ;  /* 0x00008e00ff197b82 */ /* 0x000e620000000800 */
[----:B------:R-:W-:Y:S01]  /*7150*/  PRMT R19, RZ, 0x7610, R19 ;  /* 0x00007610ff137816 */ /* 0x000fe20000000013 */
[----:B------:R-:W4:Y:S01]  /*7160*/  LDL.LU R173, [R1+0x2c4] ;  /* 0x0002c40001ad7983 */ /* 0x000f220000300800 */
[----:B------:R-:W-:-:S02]  /*7170*/  PRMT R22, RZ, 0x7610, R22 ;  /* 0x00007610ff167816 */ /* 0x000fc40000000016 */
[----:B------:R-:W-:Y:S01]  /*7180*/  PRMT R152, RZ, 0x7610, R152 ;  /* 0x00007610ff987816 */ /* 0x000fe20000000098 */
[----:B------:R-:W4:Y:S01]  /*7190*/  LDL R28, [R1+0x2b4] ;  /* 0x0002b400011c7983 */ /* 0x000f220000100800 */
[----:B--2---:R-:W-:-:S04]  /*71a0*/  IADD3 R6, P0, R146, R3, RZ ;  /* 0x0000000392067210 */ /* 0x004fc80007f1e0ff */
[----:B------:R-:W-:Y:S02]  /*71b0*/  LEA.HI.X.SX32 R7, R146, R2, 0x1, P0 ;  /* 0x0000000292077211 */ /* 0x000fe400000f0eff */
[----:B------:R-:W-:-:S03]  /*71c0*/  SHF.R.U32.HI R146, RZ, 0x7, R151 ;  /* 0x00000007ff927819 */ /* 0x000fc60000011697 */
[----:B------:R3:W2:Y:S01]  /*71d0*/  @!P1 LDG.E.U8 R16, desc[UR16][R6.64] ;  /* 0x0000001006109981 */ /* 0x0006a2000c1e1100 */
[----:B------:R-:W-:-:S04]  /*71e0*/  SGXT.U32 R146, R146, 0x1 ;  /* 0x000000019292781a */ /* 0x000fc80000000000 */
[----:B------:R-:W-:-:S04]  /*71f0*/  LOP3.LUT R146, R146, 0x4, RZ, 0xfc, !PT ;  /* 0x0000000492927812 */ /* 0x000fc800078efcff */
[----:B------:R-:W-:Y:S02]  /*7200*/  ISETP.GE.AND P1, PT, R146, UR19, PT ;  /* 0x0000001392007c0c */ /* 0x000fe4000bf26270 */
[----:B---3--:R-:W-:-:S04]  /*7210*/  IADD3 R6, P0, R147, R3, RZ ;  /* 0x0000000393067210 */ /* 0x008fc80007f1e0ff */
[----:B------:R-:W-:Y:S02]  /*7220*/  LEA.HI.X.SX32 R7, R147, R2, 0x1, P0 ;  /* 0x0000000293077211 */ /* 0x000fe400000f0eff */
[----:B------:R-:W-:-:S04]  /*7230*/  SHF.R.U32.HI R147, RZ, 0x7, R151 ;  /* 0x00000007ff937819 */ /* 0x000fc80000011697 */
[----:B------:R-:W-:Y:S01]  /*7240*/  SGXT.U32 R147, R147, 0x1 ;  /* 0x000000019393781a */ /* 0x000fe20000000000 */
[----:B------:R3:W2:Y:S03]  /*7250*/  @!P1 LDG.E.U8 R15, desc[UR16][R6.64] ;  /* 0x00000010060f9981 */ /* 0x0006a6000c1e1100 */
[----:B------:R-:W-:-:S04]  /*7260*/  LOP3.LUT R147, R147, 0x6, RZ, 0xfc, !PT ;  /* 0x0000000693937812 */ /* 0x000fc800078efcff */
[----:B------:R-:W-:Y:S02]  /*7270*/  ISETP.GE.AND P1, PT, R147, UR19, PT ;  /* 0x0000001393007c0c */ /* 0x000fe4000bf26270 */
[----:B---3--:R-:W-:-:S04]  /*7280*/  IADD3 R6, P0, R148, R3, RZ ;  /* 0x0000000394067210 */ /* 0x008fc80007f1e0ff */
[----:B------:R-:W-:Y:S02]  /*7290*/  LEA.HI.X.SX32 R7, R148, R2, 0x1, P0 ;  /* 0x0000000294077211 */ /* 0x000fe400000f0eff */
[----:B------:R-:W-:-:S04]  /*72a0*/  SHF.R.U32.HI R148, RZ, 0x7, R151 ;  /* 0x00000007ff947819 */ /* 0x000fc80000011697 */
[----:B------:R-:W-:Y:S01]  /*72b0*/  SGXT.U32 R148, R148, 0x1 ;  /* 0x000000019494781a */ /* 0x000fe20000000000 */
[----:B------:R4:W3:Y:S03]  /*72c0*/  @!P1 LDG.E.U8 R14, desc[UR16][R6.64] ;  /* 0x00000010060e9981 */ /* 0x0008e6000c1e1100 */
[----:B------:R-:W-:Y:S02]  /*72d0*/  LOP3.LUT R148, R148, 0x8, RZ, 0xfc, !PT ;  /* 0x0000000894947812 */ /* 0x000fe400078efcff */
[----:B------:R-:W-:Y:S02]  /*72e0*/  SHF.R.U32.HI R151, RZ, 0x7, R151 ;  /* 0x00000007ff977819 */ /* 0x000fe40000011697 */
[----:B------:R-:W-:Y:S02]  /*72f0*/  ISETP.GE.AND P1, PT, R148, UR19, PT ;  /* 0x0000001394007c0c */ /* 0x000fe4000bf26270 */
[----:B------:R-:W-:-:S02]  /*7300*/  SGXT.U32 R151, R151, 0x1 ;  /* 0x000000019797781a */ /* 0x000fc40000000000 */
[----:B----4-:R-:W-:Y:S02]  /*7310*/  IADD3 R6, P0, R149, R3, RZ ;  /* 0x0000000395067210 */ /* 0x010fe40007f1e0ff */
[----:B------:R-:W-:Y:S02]  /*7320*/  LOP3.LUT R151, R151, 0xa, RZ, 0xfc, !PT ;  /* 0x0000000a97977812 */ /* 0x000fe400078efcff */
[----:B------:R-:W-:-:S05]  /*7330*/  LEA.HI.X.SX32 R7, R149, R2, 0x1, P0 ;  /* 0x0000000295077211 */ /* 0x000fca00000f0eff */
[----:B------:R4:W3:Y:S01]  /*7340*/  @!P1 LDG.E.U8 R13, desc[UR16][R6.64] ;  /* 0x00000010060d9981 */ /* 0x0008e2000c1e1100 */
[----:B------:R-:W-:Y:S02]  /*7350*/  ISETP.GE.AND P1, PT, R151, UR19, PT ;  /* 0x0000001397007c0c */ /* 0x000fe4000bf26270 */
[----:B------:R-:W0:Y:S01]  /*7360*/  S2R R151, SR_TID.X ;  /* 0x0000000000977919 */ /* 0x000e220000002100 */
[----:B----4-:R-:W-:-:S04]  /*7370*/  IADD3 R6, P0, R150, R3, RZ ;  /* 0x0000000396067210 */ /* 0x010fc80007f1e0ff */
[----:B------:R-:W-:-:S06]  /*7380*/  LEA.HI.X.SX32 R7, R150, R2, 0x1, P0 ;  /* 0x0000000296077211 */ /* 0x000fcc00000f0eff */
[----:B------:R4:W3:Y:S01]  /*7390*/  @!P1 LDG.E.U8 R12, desc[UR16][R6.64] ;  /* 0x00000010060c9981 */ /* 0x0008e2000c1e1100 */
[----:B0-----:R-:W-:-:S04]  /*73a0*/  SHF.R.U32.HI R24, RZ, 0x7, R151 ;  /* 0x00000007ff187819 */ /* 0x001fc80000011697 */
[----:B------:R-:W-:-:S04]  /*73b0*/  SGXT.U32 R24, R24, 0x1 ;  /* 0x000000011818781a */ /* 0x000fc80000000000 */
[----:B------:R-:W-:-:S05]  /*73c0*/  LOP3.LUT R24, R24, 0xc, RZ, 0xfc, !PT ;  /* 0x0000000c18187812 */ /* 0x000fca00078efcff */
[----:B-1----:R-:W-:Y:S02]  /*73d0*/  IMAD R24, R24, R25, RZ ;  /* 0x0000001918187224 */ /* 0x002fe400078e02ff */
[----:B------:R-:W0:Y:S01]  /*73e0*/  LDC R25, c[0x0][0x238] ;  /* 0x00008e00ff197b82 */ /* 0x000e220000000800 */
[--C-:B------:R-:W-:Y:S02]  /*73f0*/  SHF.R.U32.HI R26, RZ, 0x7, R151.reuse ;  /* 0x00000007ff1a7819 */ /* 0x100fe40000011697 */
[----:B----4-:R-:W-:Y:S02]  /*7400*/  IADD3 R6, P0, R24, R3, RZ ;  /* 0x0000000318067210 */ /* 0x010fe40007f1e0ff */
[----:B------:R-:W-:Y:S02]  /*7410*/  SGXT.U32 R26, R26, 0x1 ;  /* 0x000000011a1a781a */ /* 0x000fe40000000000 */
[----:B------:R-:W-:Y:S02]  /*7420*/  LEA.HI.X.SX32 R7, R24, R2, 0x1, P0 ;  /* 0x0000000218077211 */ /* 0x000fe400000f0eff */
[----:B------:R-:W-:-:S02]  /*7430*/  SHF.R.U32.HI R24, RZ, 0x7, R151 ;  /* 0x00000007ff187819 */ /* 0x000fc40000011697 */
[----:B------:R-:W-:Y:S02]  /*7440*/  LOP3.LUT R26, R26, 0xc, RZ, 0xfc, !PT ;  /* 0x0000000c1a1a7812 */ /* 0x000fe400078efcff */
[----:B------:R-:W-:Y:S02]  /*7450*/  SGXT.U32 R24, R24, 0x1 ;  /* 0x000000011818781a */ /* 0x000fe40000000000 */
[----:B------:R-:W-:Y:S02]  /*7460*/  ISETP.GE.AND P1, PT, R26, UR19, PT ;  /* 0x000000131a007c0c */ /* 0x000fe4000bf26270 */
[----:B------:R-:W-:-:S05]  /*7470*/  LOP3.LUT R24, R24, 0xe, RZ, 0xfc, !PT ;  /* 0x0000000e18187812 */ /* 0x000fca00078efcff */
[----:B0-----:R-:W-:Y:S02]  /*7480*/  IMAD R24, R24, R25, RZ ;  /* 0x0000001918187224 */ /* 0x001fe400078e02ff */
[----:B------:R-:W0:Y:S01]  /*7490*/  LDC R25, c[0x0][0x238] ;  /* 0x00008e00ff197b82 */ /* 0x000e220000000800 */
[----:B------:R-:W-:-:S03]  /*74a0*/  SHF.R.U32.HI R26, RZ, 0x7, R151 ;  /* 0x00000007ff1a7819 */ /* 0x000fc60000011697 */
[----:B------:R1:W4:Y:S01]  /*74b0*/  @!P1 LDG.E.U8 R11, desc[UR16][R6.64] ;  /* 0x00000010060b9981 */ /* 0x000322000c1e1100 */
[----:B------:R-:W-:Y:S02]  /*74c0*/  SGXT.U32 R26, R26, 0x1 ;  /* 0x000000011a1a781a */ /* 0x000fe40000000000 */
[----:B-1----:R-:W-:-:S04]  /*74d0*/  IADD3 R6, P0, R24, R3, RZ ;  /* 0x0000000318067210 */ /* 0x002fc80007f1e0ff */
[----:B------:R-:W-:Y:S02]  /*74e0*/  LEA.HI.X.SX32 R7, R24, R2, 0x1, P0 ;  /* 0x0000000218077211 */ /* 0x000fe400000f0eff */
[----:B------:R-:W-:Y:S02]  /*74f0*/  SHF.R.U32.HI R24, RZ, 0x7, R151 ;  /* 0x00000007ff187819 */ /* 0x000fe40000011697 */
        /* <DEDUP_REMOVED lines=63> */
[----:B------:R-:W-:-:S02]  /*78f0*/  LOP3.LUT R24, R24, 0x1a, RZ, 0xfc, !PT ;  /* 0x0000001a18187812 */ /* 0x000fc400078efcff */
[----:B------:R-:W-:-:S03]  /*7900*/  PRMT R154, RZ, 0x7610, R154 ;  /* 0x00007610ff9a7816 */ /* 0x000fc6000000009a */
[----:B0-----:R-:W-:Y:S02]  /*7910*/  IMAD R24, R24, R25, RZ ;  /* 0x0000001918187224 */ /* 0x001fe400078e02ff */
[----:B------:R-:W0:Y:S01]  /*7920*/  LDC R25, c[0x0][0x238] ;  /* 0x00008e00ff197b82 */ /* 0x000e220000000800 */
[----:B------:R-:W-:-:S03]  /*7930*/  SHF.R.U32.HI R26, RZ, 0x7, R151 ;  /* 0x00000007ff1a7819 */ /* 0x000fc60000011697 */
[----:B------:R1:W4:Y:S01]  /*7940*/  @!P1 LDG.E.U8 R154, desc[UR16][R6.64] ;  /* 0x00000010069a9981 */ /* 0x000322000c1e1100 */
[----:B------:R-:W-:-:S04]  /*7950*/  SGXT.U32 R26, R26, 0x1 ;  /* 0x000000011a1a781a */ /* 0x000fc80000000000 */
[----:B------:R-:W-:Y:S02]  /*7960*/  LOP3.LUT R26, R26, 0x1a, RZ, 0xfc, !PT ;  /* 0x0000001a1a1a7812 */ /* 0x000fe400078efcff */
[----:B-1----:R-:W-:-:S04]  /*7970*/  IADD3 R6, P0, R24, R3, RZ ;  /* 0x0000000318067210 */ /* 0x002fc80007f1e0ff */
[----:B------:R-:W-:Y:S02]  /*7980*/  LEA.HI.X.SX32 R7, R24, R2, 0x1, P0 ;  /* 0x0000000218077211 */ /* 0x000fe400000f0eff */
[----:B------:R-:W-:Y:S02]  /*7990*/  SHF.R.U32.HI R24, RZ, 0x7, R151 ;  /* 0x00000007ff187819 */ /* 0x000fe40000011697 */
[----:B------:R-:W-:Y:S02]  /*79a0*/  ISETP.GE.AND P1, PT, R26, UR19, PT ;  /* 0x000000131a007c0c */ /* 0x000fe4000bf26270 */
[----:B------:R-:W-:-:S04]  /*79b0*/  SGXT.U32 R24, R24, 0x1 ;  /* 0x000000011818781a */ /* 0x000fc80000000000 */
[----:B------:R-:W-:Y:S02]  /*79c0*/  LOP3.LUT R24, R24, 0x1c, RZ, 0xfc, !PT ;  /* 0x0000001c18187812 */ /* 0x000fe400078efcff */
[----:B------:R-:W-:Y:S02]  /*79d0*/  PRMT R156, RZ, 0x7610, R156 ;  /* 0x00007610ff9c7816 */ /* 0x000fe4000000009c */
[----:B------:R-:W-:Y:S01]  /*79e0*/  SHF.R.U32.HI R26, RZ, 0x7, R151 ;  /* 0x00000007ff1a7819 */ /* 0x000fe20000011697 */
[----:B0-----:R-:W-:Y:S01]  /*79f0*/  IMAD R24, R24, R25, RZ ;  /* 0x0000001918187224 */ /* 0x001fe200078e02ff */
[----:B------:R-:W-:Y:S01]  /*7a00*/  PRMT R158, RZ, 0x7610, R158 ;  /* 0x00007610ff9e7816 */ /* 0x000fe2000000009e */
[----:B------:R-:W2:Y:S01]  /*7a10*/  LDL R25, [R1+0x2b8] ;  /* 0x0002b80001197983 */ /* 0x000ea20000100800 */
[----:B------:R-:W-:-:S03]  /*7a20*/  SGXT.U32 R26, R26, 0x1 ;  /* 0x000000011a1a781a */ /* 0x000fc60000000000 */
[----:B------:R0:W4:Y:S01]  /*7a30*/  @!P1 LDG.E.U8 R156, desc[UR16][R6.64] ;  /* 0x00000010069c9981 */ /* 0x000122000c1e1100 */
[----:B------:R-:W-:Y:S02]  /*7a40*/  LOP3.LUT R26, R26, 0x1c, RZ, 0xfc, !PT ;  /* 0x0000001c1a1a7812 */ /* 0x000fe400078efcff */
[----:B0-----:R-:W-:-:S04]  /*7a50*/  IADD3 R6, P0, R24, R3, RZ ;  /* 0x0000000318067210 */ /* 0x001fc80007f1e0ff */
[----:B------:R-:W-:Y:S02]  /*7a60*/  LEA.HI.X.SX32 R7, R24, R2, 0x1, P0 ;  /* 0x0000000218077211 */ /* 0x000fe400000f0eff */
[--C-:B------:R-:W-:Y:S02]  /*7a70*/  SHF.R.U32.HI R24, RZ, 0x7, R151.reuse ;  /* 0x00000007ff187819 */ /* 0x100fe40000011697 */
[----:B------:R-:W-:Y:S02]  /*7a80*/  ISETP.GE.AND P1, PT, R26, UR19, PT ;  /* 0x000000131a007c0c */ /* 0x000fe4000bf26270 */
[----:B------:R-:W-:Y:S02]  /*7a90*/  SHF.R.U32.HI R26, RZ, 0x7, R151 ;  /* 0x00000007ff1a7819 */ /* 0x000fe40000011697 */
[----:B------:R-:W-:Y:S02]  /*7aa0*/  SGXT.U32 R24, R24, 0x1 ;  /* 0x000000011818781a */ /* 0x000fe40000000000 */
[----:B------:R-:W-:-:S02]  /*7ab0*/  SGXT.U32 R26, R26, 0x1 ;  /* 0x000000011a1a781a */ /* 0x000fc40000000000 */
[----:B------:R-:W-:Y:S02]  /*7ac0*/  LOP3.LUT R24, R24, 0x1e, RZ, 0xfc, !PT ;  /* 0x0000001e18187812 */ /* 0x000fe400078efcff */
[----:B------:R-:W-:-:S03]  /*7ad0*/  LOP3.LUT R26, R26, 0x1e, RZ, 0xfc, !PT ;  /* 0x0000001e1a1a7812 */ /* 0x000fc600078efcff */
[----:B------:R-:W-:Y:S01]  /*7ae0*/  IMAD R24, R24, R29, RZ ;  /* 0x0000001d18187224 */ /* 0x000fe200078e02ff */
[----:B------:R0:W4:Y:S01]  /*7af0*/  @!P1 LDG.E.U8 R158, desc[UR16][R6.64] ;  /* 0x00000010069e9981 */ /* 0x000122000c1e1100 */
[----:B------:R-:W-:-:S03]  /*7b00*/  ISETP.GE.AND P1, PT, R26, UR19, PT ;  /* 0x000000131a007c0c */ /* 0x000fc6000bf26270 */
[----:B------:R-:W3:Y:S04]  /*7b10*/  LDL R26, [R1+0x2b0] ;  /* 0x0002b000011a7983 */ /* 0x000ee80000100800 */
[----:B------:R1:W-:Y:S01]  /*7b20*/  STL [R1+0x2f8], R3 ;  /* 0x0002f80301007387 */ /* 0x0003e20000100800 */
[----:B0-----:R-:W-:-:S04]  /*7b30*/  IADD3 R6, P0, R24, R3, RZ ;  /* 0x0000000318067210 */ /* 0x001fc80007f1e0ff */
[----:B------:R-:W-:Y:S01]  /*7b40*/  LEA.HI.X.SX32 R7, R24, R2, 0x1, P0 ;  /* 0x0000000218077211 */ /* 0x000fe200000f0eff */
[----:B-1----:R-:W2:Y:S01]  /*7b50*/  LDL.LU R3, [R1+0x2c0] ;  /* 0x0002c00001037983 */ /* 0x002ea20000300800 */
[----:B------:R-:W-:-:S03]  /*7b60*/  ISETP.GE.AND P0, PT, R8, UR19, PT ;  /* 0x0000001308007c0c */ /* 0x000fc6000bf06270 */
[----:B------:R0:W-:Y:S04]  /*7b70*/  STL [R1+0x2e8], R2 ;  /* 0x0002e80201007387 */ /* 0x0001e80000100800 */
[----:B0-----:R-:W4:Y:S04]  /*7b80*/  LDL.LU R2, [R1+0x2ac] ;  /* 0x0002ac0001027983 */ /* 0x001f280000300800 */
[----:B------:R-:W3:Y:S01]  /*7b90*/  LDL.LU R8, [R1+0x2bc] ;  /* 0x0002bc0001087983 */ /* 0x000ee20000300800 */
[----:B------:R-:W-:Y:S02]  /*7ba0*/  PRMT R160, RZ, 0x7610, R160 ;  /* 0x00007610ffa07816 */ /* 0x000fe400000000a0 */
[----:B------:R-:W-:Y:S01]  /*7bb0*/  SHF.R.S32.HI R24, RZ, 0x1f, R4 ;  /* 0x0000001fff187819 */ /* 0x000fe20000011404 */
[----:B------:R-:W4:Y:S04]  /*7bc0*/  LDL R30, [R1+0x2a8] ;  /* 0x0002a800011e7983 */ /* 0x000f280000100800 */
[----:B------:R0:W4:Y:S01]  /*7bd0*/  @!P1 LDG.E.U8 R160, desc[UR16][R6.64] ;  /* 0x0000001006a09981 */ /* 0x000122000c1e1100 */
[----:B------:R-:W-:Y:S01]  /*7be0*/  BAR.SYNC.DEFER_BLOCKING 0x0 ;  /* 0x0000000000007b1d */ /* 0x000fe20000010000 */
[----:B------:R-:W-:-:S02]  /*7bf0*/  PRMT R162, RZ, 0x7610, R162 ;  /* 0x00007610ffa27816 */ /* 0x000fc400000000a2 */
[----:B0-----:R-:W-:-:S03]  /*7c00*/  IADD3 R6, P1, R4, R27, RZ ;  /* 0x0000001b04067210 */ /* 0x001fc60007f3e0ff */
[----:B------:R-:W4:Y:S02]  /*7c10*/  LDL R29, [R1+0x2a4] ;  /* 0x0002a400011d7983 */ /* 0x000f240000100800 */
[----:B------:R-:W-:Y:S01]  /*7c20*/  IMAD.X R7, R24, 0x1, R173, P1 ;  /* 0x0000000118077824 */ /* 0x000fe200008e06ad */
[----:B------:R-:W-:Y:S01]  /*7c30*/  PRMT R165, RZ, 0x7610, R165 ;  /* 0x00007610ffa57816 */ /* 0x000fe200000000a5 */
[----:B------:R-:W4:Y:S04]  /*7c40*/  LDL R27, [R1+0x2a0] ;  /* 0x0002a000011b7983 */ /* 0x000f280000100800 */
[----:B------:R2:W4:Y:S04]  /*7c50*/  @!P0 LDG.E.U8 R162, desc[UR16][R6.64] ;  /* 0x0000001006a28981 */ /* 0x000528000c1e1100 */
[----:B------:R-:W-:Y:S01]  /*7c60*/  STL [R1+0x2ec], R173 ;  /* 0x0002ecad01007387 */ /* 0x000fe20000100800 */
[----:B------:R-:W-:-:S02]  /*7c70*/  PRMT R166, RZ, 0x7610, R166 ;  /* 0x00007610ffa67816 */ /* 0x000fc400000000a6 */
[----:B--2---:R-:W-:Y:S01]  /*7c80*/  IADD3 R6, P1, R4, R3, RZ ;  /* 0x0000000304067210 */ /* 0x004fe20007f3e0ff */
[----:B------:R-:W-:Y:S04]  /*7c90*/  STL [R1+0x304], R3 ;  /* 0x0003040301007387 */ /* 0x000fe80000100800 */
[----:B---3--:R-:W-:Y:S01]  /*7ca0*/  IMAD.X R7, R24, 0x1, R8, P1 ;  /* 0x0000000118077824 */ /* 0x008fe200008e0608 */
[----:B------:R0:W-:Y:S04]  /*7cb0*/  STL [R1+0x2f0], R8 ;  /* 0x0002f00801007387 */ /* 0x0001e80000100800 */
[----:B------:R1:W2:Y:S02]  /*7cc0*/  @!P0 LDG.E.U8 R165, desc[UR16][R6.64] ;  /* 0x0000001006a58981 */ /* 0x0002a4000c1e1100 */
[----:B-1----:R-:W-:-:S02]  /*7cd0*/  IADD3 R6, P1, R4, R25, RZ ;  /* 0x0000001904067210 */ /* 0x002fc40007f3e0ff */
[----:B------:R-:W3:Y:S04]  /*7ce0*/  LDL R25, [R1+0x298] ;  /* 0x0002980001197983 */ /* 0x000ee80000100800 */
[----:B0-----:R-:W2:Y:S04]  /*7cf0*/  LDL.LU R8, [R1+0x294] ;  /* 0x0002940001087983 */ /* 0x001ea80000300800 */
[----:B------:R-:W3:Y:S01]  /*7d00*/  LDL.LU R173, [R1+0x29c] ;  /* 0x00029c0001ad7983 */ /* 0x000ee20000300800 */
[----:B------:R-:W-:-:S03]  /*7d10*/  IMAD.X R7, R24, 0x1, R28, P1 ;  /* 0x0000000118077824 */ /* 0x000fc600008e061c */
[----:B------:R-:W2:Y:S04]  /*7d20*/  LDL R28, [R1+0x290] ;  /* 0x00029000011c7983 */ /* 0x000ea80000100800 */
[----:B------:R0:W2:Y:S02]  /*7d30*/  @!P0 LDG.E.U8 R166, desc[UR16][R6.64] ;  /* 0x0000001006a68981 */ /* 0x0000a4000c1e1100 */
[----:B0-----:R-:W-:Y:S02]  /*7d40*/  IADD3 R6, P1, R4, R26, RZ ;  /* 0x0000001a04067210 */ /* 0x001fe40007f3e0ff */
[----:B------:R-:W2:Y:S03]  /*7d50*/  LDL R26, [R1+0x288] ;  /* 0x00028800011a7983 */ /* 0x000ea60000100800 */
[----:B----4-:R-:W-:Y:S01]  /*7d60*/  IMAD.X R7, R24, 0x1, R2, P1 ;  /* 0x0000000118077824 */ /* 0x010fe200008e0602 */
[----:B------:R0:W-:Y:S04]  /*7d70*/  STL [R1+0x2f4], R2 ;  /* 0x0002f40201007387 */ /* 0x0001e80000100800 */
[----:B0-----:R-:W4:Y:S01]  /*7d80*/  LDL.LU R2, [R1+0x28c] ;  /* 0x00028c0001027983 */ /* 0x001f220000300800 */
[----:B------:R-:W-:-:S02]  /*7d90*/  PRMT R167, RZ, 0x7610, R167 ;  /* 0x00007610ffa77816 */ /* 0x000fc400000000a7 */
[----:B------:R-:W-:Y:S01]  /*7da0*/  PRMT R174, RZ, 0x7610, R174 ;  /* 0x00007610ffae7816 */ /* 0x000fe200000000ae */
[----:B------:R-:W4:Y:S04]  /*7db0*/  LDL.LU R3, [R1+0x274] ;  /* 0x0002740001037983 */ /* 0x000f280000300800 */
[----:B------:R0:W4:Y:S02]  /*7dc0*/  @!P0 LDG.E.U8 R167, desc[UR16][R6.64] ;  /* 0x0000001006a78981 */ /* 0x000124000c1e1100 */
[----:B0-----:R-:W-:-:S05]  /*7dd0*/  IADD3 R6, P1, R4, R177, RZ ;  /* 0x000000b104067210 */ /* 0x001fca0007f3e0ff */
[----:B------:R-:W-:-:S05]  /*7de0*/  IMAD.X R7, R24, 0x1, R176, P1 ;  /* 0x0000000118077824 */ /* 0x000fca00008e06b0 */
[----:B------:R0:W4:Y:S01]  /*7df0*/  @!P0 LDG.E.U8 R174, desc[UR16][R6.64] ;  /* 0x0000001006ae8981 */ /* 0x000122000c1e1100 */
[----:B------:R-:W-:Y:S02]  /*7e00*/  PRMT R164, RZ, 0x7610, R164 ;  /* 0x00007610ffa47816 */ /* 0x000fe400000000a4 */
[----:B0-----:R-:W-:-:S05]  /*7e10*/  IADD3 R6, P1, R4, R30, RZ ;  /* 0x0000001e04067210 */ /* 0x001fca0007f3e0ff */
[----:B------:R-:W-:-:S05]  /*7e20*/  IMAD.X R7, R24, 0x1, R29, P1 ;  /* 0x0000000118077824 */ /* 0x000fca00008e061d */
[----:B------:R0:W4:Y:S01]  /*7e30*/  @!P0 LDG.E.U8 R164, desc[UR16][R6.64] ;  /* 0x0000001006a48981 */ /* 0x000122000c1e1100 */
[----:B------:R-:W-:Y:S02]  /*7e40*/  PRMT R163, RZ, 0x7610, R163 ;  /* 0x00007610ffa37816 */ /* 0x000fe400000000a3 */
[----:B0-----:R-:W-:Y:S02]  /*7e50*/  IADD3 R6, P1, R4, R27, RZ ;  /* 0x0000001b04067210 */ /* 0x001fe40007f3e0ff */
[----:B------:R-:W4:Y:S01]  /*7e60*/  LDL R27, [R1+0x280] ;  /* 0x00028000011b7983 */ /* 0x000f220000100800 */
[----:B------:R-:W-:Y:S02]  /*7e70*/  PRMT R161, RZ, 0x7610, R161 ;  /* 0x00007610ffa17816 */ /* 0x000fe400000000a1 */
[----:B---3--:R-:W-:Y:S01]  /*7e80*/  IMAD.X R7, R24, 0x1, R173, P1 ;  /* 0x0000000118077824 */ /* 0x008fe200008e06ad */
[----:B------:R0:W-:Y:S04]  /*7e90*/  STL [R1+0x2fc], R173 ;  /* 0x0002fcad01007387 */ /* 0x0001e80000100800 */
[----:B------:R1:W3:Y:S04]  /*7ea0*/  @!P0 LDG.E.U8 R163, desc[UR16][R6.64] ;  /* 0x0000001006a38981 */ /* 0x0002e8000c1e1100 */
[----:B0-----:R-:W3:Y:S01]  /*7eb0*/  LDL.LU R173, [R1+0x284] ;  /* 0x0002840001ad7983 */ /* 0x001ee20000300800 */
[----:B-1----:R-:W-:-:S03]  /*7ec0*/  IADD3 R6, P1, R4, R25, RZ ;  /* 0x0000001904067210 */ /* 0x002fc60007f3e0ff */
[----:B------:R-:W3:Y:S02]  /*7ed0*/  LDL R25, [R1+0x278] ;  /* 0x0002780001197983 */ /* 0x000ee40000100800 */
[----:B--2---:R-:W-:Y:S02]  /*7ee0*/  IMAD.X R7, R24, 0x1, R8, P1 ;  /* 0x0000000118077824 */ /* 0x004fe400008e0608 */
[----:B------:R0:W-:Y:S04]  /*7ef0*/  STL [R1+0x300], R8 ;  /* 0x0003000801007387 */ /* 0x0001e80000100800 */
[----:B------:R1:W2:Y:S04]  /*7f00*/  @!P0 LDG.E.U8 R161, desc[UR16][R6.64] ;  /* 0x0000001006a18981 */ /* 0x0002a8000c1e1100 */
[----:B0-----:R-:W2:Y:S01]  /*7f10*/  LDL.LU R8, [R1+0x27c] ;  /* 0x00027c0001087983 */ /* 0x001ea20000300800 */
[----:B-1----:R-:W-:-:S03]  /*7f20*/  IADD3 R6, P1, R4, R28, RZ ;  /* 0x0000001c04067210 */ /* 0x002fc60007f3e0ff */
[----:B------:R-:W2:Y:S02]  /*7f30*/  LDL R28, [R1+0x270] ;  /* 0x00027000011c7983 */ /* 0x000ea40000100800 */
[----:B----4-:R-:W-:Y:S02]  /*7f40*/  IMAD.X R7, R24, 0x1, R2, P1 ;  /* 0x0000000118077824 */ /* 0x010fe400008e0602 */
[----:B------:R0:W-:Y:S04]  /*7f50*/  STL [R1+0x308], R2 ;  /* 0x0003080201007387 */ /* 0x0001e80000100800 */
[----:B0-----:R-:W4:Y:S01]  /*7f60*/  LDL.LU R2, [R1+0x26c] ;  /* 0x00026c0001027983 */ /* 0x001f220000300800 */
[----:B------:R-:W-:-:S06]  /*7f70*/  PRMT R159, RZ, 0x7610, R159 ;  /* 0x00007610ff9f7816 */ /* 0x000fcc000000009f */
[----:B------:R0:W4:Y:S01]  /*7f80*/  @!P0 LDG.E.U8 R159, desc[UR16][R6.64] ;  /* 0x00000010069f8981 */ /* 0x000122000c1e1100 */
[----:B------:R-:W-:Y:S02]  /*7f90*/  PRMT R157, RZ, 0x7610, R157 ;  /* 0x00007610ff9d7816 */ /* 0x000fe4000000009d */
[----:B0-----:R-:W-:Y:S02]  /*7fa0*/  IADD3 R6, P1, R4, R26, RZ ;  /* 0x0000001a04067210 */ /* 0x001fe40007f3e0ff */
[----:B------:R-:W4:Y:S01]  /*7fb0*/  LDL R26, [R1+0x268] ;  /* 0x00026800011a7983 */ /* 0x000f220000100800 */
[----:B------:R-:W-:Y:S02]  /*7fc0*/  PRMT R155, RZ, 0x7610, R155 ;  /* 0x00007610ff9b7816 */ /* 0x000fe4000000009b */
[----:B------:R-:W-:Y:S01]  /*7fd0*/  PRMT R153, RZ, 0x7610, R153 ;  /* 0x00007610ff997816 */ /* 0x000fe20000000099 */
[----:B---3--:R-:W-:Y:S01]  /*7fe0*/  IMAD.X R7, R24, 0x1, R173, P1 ;  /* 0x0000000118077824 */ /* 0x008fe200008e06ad */
[----:B------:R0:W-:Y:S04]  /*7ff0*/  STL [R1+0x30c], R173 ;  /* 0x00030cad01007387 */ /* 0x0001e80000100800 */
[----:B------:R1:W3:Y:S04]  /*8000*/  @!P0 LDG.E.U8 R157, desc[UR16][R6.64] ;  /* 0x00000010069d8981 */ /* 0x0002e8000c1e1100 */
[----:B0-----:R-:W3:Y:S01]  /*8010*/  LDL.LU R173, [R1+0x264] ;  /* 0x0002640001ad7983 */ /* 0x001ee20000300800 */
[----:B-1----:R-:W-:-:S03]  /*8020*/  IADD3 R6, P1, R4, R27, RZ ;  /* 0x0000001b04067210 */ /* 0x002fc60007f3e0ff */
[----:B------:R-:W3:Y:S04]  /*8030*/  LDL R29, [R1+0x260] ;  /* 0x00026000011d7983 */ /* 0x000ee80000100800 */
[----:B------:R-:W3:Y:S01]  /*8040*/  LDL R27, [R1+0x2cc] ;  /* 0x0002cc00011b7983 */ /* 0x000ee20000100800 */
[----:B--2---:R-:W-:-:S03]  /*8050*/  IMAD.X R7, R24, 0x1, R8, P1 ;  /* 0x0000000118077824 */ /* 0x004fc600008e0608 */
[----:B------:R0:W-:Y:S04]  /*8060*/  STL [R1+0x310], R8 ;  /* 0x0003100801007387 */ /* 0x0001e80000100800 */
[----:B------:R1:W2:Y:S04]  /*8070*/  @!P0 LDG.E.U8 R155, desc[UR16][R6.64] ;  /* 0x00000010069b8981 */ /* 0x0002a8000c1e1100 */
[----:B0-----:R-:W2:Y:S01]  /*8080*/  LDL.LU R8, [R1+0x25c] ;  /* 0x00025c0001087983 */ /* 0x001ea20000300800 */
[----:B-1----:R-:W-:-:S03]  /*8090*/  IADD3 R6, P1, R4, R25, RZ ;  /* 0x0000001904067210 */ /* 0x002fc60007f3e0ff */
[----:B------:R-:W2:Y:S02]  /*80a0*/  LDL R25, [R1+0x258] ;  /* 0x0002580001197983 */ /* 0x000ea40000100800 */
[----:B------:R-:W-:Y:S02]  /*80b0*/  IMAD.X R7, R24, 0x1, R3, P1 ;  /* 0x0000000118077824 */ /* 0x000fe400008e0603 */
        /* <DEDUP_REMOVED lines=12> */
[----:B------:R-:W4:Y:S04]  /*8180*/  LDL R26, [R1+0x248] ;  /* 0x00024800011a7983 */ /* 0x000f280000100800 */
[----:B-----5:R-:W-:Y:S04]  /*8190*/  STS.U8 [R5+UR6+0x4000], R17 ;  /* 0x0040001105007988 */ /* 0x020fe80008000006 */
[----:B------:R-:W-:Y:S04]  /*81a0*/  STS.U8 [R5+UR6+0x4002], R16 ;  /* 0x0040021005007988 */ /* 0x000fe80008000006 */
[----:B------:R-:W-:Y:S04]  /*81b0*/  STS.U8 [R5+UR6+0x4004], R15 ;  /* 0x0040040f05007988 */ /* 0x000fe80008000006 */
[----:B------:R-:W-:Y:S04]  /*81c0*/  STS.U8 [R5+UR6+0x4006], R14 ;  /* 0x0040060e05007988 */ /* 0x000fe80008000006 */
[----:B------:R-:W-:Y:S04]  /*81d0*/  STS.U8 [R5+UR6+0x4008], R13 ;  /* 0x0040080d05007988 */ /* 0x000fe80008000006 */
[----:B------:R-:W-:Y:S04]  /*81e0*/  STS.U8 [R5+UR6+0x400a], R12 ;  /* 0x00400a0c05007988 */ /* 0x000fe80008000006 */
[----:B------:R-:W-:Y:S04]  /*81f0*/  STS.U8 [R5+UR6+0x400c], R11 ;  /* 0x00400c0b05007988 */ /* 0x000fe80008000006 */
[----:B------:R-:W-:Y:S01]  /*8200*/  STS.U8 [R5+UR6+0x400e], R10 ;  /* 0x00400e0a05007988 */ /* 0x000fe20008000006 */
[----:B------:R-:W-:-:S02]  /*8210*/  PRMT R20, RZ, 0x7610, R20 ;  /* 0x00007610ff147816 */ /* 0x000fc40000000014 */
[----:B------:R-:W-:Y:S01]  /*8220*/  PRMT R18, RZ, 0x7610, R18 ;  /* 0x00007610ff127816 */ /* 0x000fe20000000012 */
[----:B---3--:R-:W-:Y:S01]  /*8230*/  IMAD.X R7, R24, 0x1, R173, P1 ;  /* 0x0000000118077824 */ /* 0x008fe200008e06ad */
[----:B------:R0:W-:Y:S04]  /*8240*/  STL [R1+0x31c], R173 ;  /* 0x00031cad01007387 */ /* 0x0001e80000100800 */
[----:B------:R1:W3:Y:S04]  /*8250*/  @!P0 LDG.E.U8 R21, desc[UR16][R6.64] ;  /* 0x0000001006158981 */ /* 0x0002e8000c1e1100 */
[----:B0-----:R-:W3:Y:S04]  /*8260*/  LDL.LU R173, [R1+0x244] ;  /* 0x0002440001ad7983 */ /* 0x001ee80000300800 */
[----:B------:R0:W-:Y:S01]  /*8270*/  STL [R1+0x320], R5 ;  /* 0x0003200501007387 */ /* 0x0001e20000100800 */
[----:B-1----:R-:W-:-:S03]  /*8280*/  IADD3 R6, P1, R4, R29, RZ ;  /* 0x0000001d04067210 */ /* 0x002fc60007f3e0ff */
[----:B0-----:R-:W3:Y:S04]  /*8290*/  LDL.LU R5, [R1+0x23c] ;  /* 0x00023c0001057983 */ /* 0x001ee80000300800 */
        /* <DEDUP_REMOVED lines=10> */
[----:B0-----:R-:W2:Y:S04]  /*8340*/  LDL.LU R3, [R1+0x22c] ;  /* 0x00022c0001037983 */ /* 0x001ea80000300800 */
[----:B------:R-:W2:Y:S01]  /*8350*/  LDL R29, [R1+0x230] ;  /* 0x00023000011d7983 */ /* 0x000ea20000100800 */
        /* <DEDUP_REMOVED lines=9> */
[----:B------:R-:W-:Y:S01]  /*83f0*/  PRMT R15, RZ, 0x7610, R15 ;  /* 0x00007610ff0f7816 */ /* 0x000fe2000000000f */
[----:B------:R-:W4:Y:S01]  /*8400*/  LDL R26, [R1+0x220] ;  /* 0x00022000011a7983 */ /* 0x000f220000100800 */
[----:B------:R-:W-:Y:S02]  /*8410*/  PRMT R14, RZ, 0x7610, R14 ;  /* 0x00007610ff0e7816 */ /* 0x000fe4000000000e */
[----:B------:R-:W-:Y:S01]  /*8420*/  PRMT R13, RZ, 0x7610, R13 ;  /* 0x00007610ff0d7816 */ /* 0x000fe2000000000d */
[----:B---3--:R-:W-:-:S05]  /*8430*/  IMAD.X R7, R24, 0x1, R173, P1 ;  /* 0x0000000118077824 */ /* 0x008fca00008e06ad */
[----:B------:R0:W3:Y:S02]  /*8440*/  @!P0 LDG.E.U8 R16, desc[UR16][R6.64] ;  /* 0x0000001006108981 */ /* 0x0000e4000c1e1100 */
[----:B0-----:R-:W-:-:S05]  /*8450*/  IADD3 R6, P1, R4, R30, RZ ;  /* 0x0000001e04067210 */ /* 0x001fca0007f3e0ff */
[----:B------:R-:W-:-:S05]  /*8460*/  IMAD.X R7, R24, 0x1, R5, P1 ;  /* 0x0000000118077824 */ /* 0x000fca00008e0605 */
[----:B------:R2:W3:Y:S02]  /*8470*/  @!P0 LDG.E.U8 R15, desc[UR16][R6.64] ;  /* 0x00000010060f8981 */ /* 0x0004e4000c1e1100 */
[----:B--2---:R-:W-:-:S05]  /*8480*/  IADD3 R6, P1, R4, R25, RZ ;  /* 0x0000001904067210 */ /* 0x004fca0007f3e0ff */
[----:B------:R-:W-:-:S05]  /*8490*/  IMAD.X R7, R24, 0x1, R8, P1 ;  /* 0x0000000118077824 */ /* 0x000fca00008e0608 */
[----:B------:R0:W2:Y:S04]  /*84a0*/  @!P0 LDG.E.U8 R14, desc[UR16][R6.64] ;  /* 0x00000010060e8981 */ /* 0x0000a8000c1e1100 */
[----:B------:R1:W-:Y:S01]  /*84b0*/  STL [R1+0x330], R173 ;  /* 0x000330ad01007387 */ /* 0x0003e20000100800 */
[----:B0-----:R-:W-:-:S03]  /*84c0*/  IADD3 R6, P1, R4, R29, RZ ;  /* 0x0000001d04067210 */ /* 0x001fc60007f3e0ff */
[----:B-1----:R-:W3:Y:S02]  /*84d0*/  LDL.LU R173, [R1+0x21c] ;  /* 0x00021c0001ad7983 */ /* 0x002ee40000300800 */
[----:B------:R-:W-:Y:S02]  /*84e0*/  IMAD.X R7, R24, 0x1, R3, P1 ;  /* 0x0000000118077824 */ /* 0x000fe400008e0603 */
[----:B------:R0:W-:Y:S04]  /*84f0*/  STL [R1+0x334], R5 ;  /* 0x0003340501007387 */ /* 0x0001e80000100800 */
[----:B------:R1:W2:Y:S04]  /*8500*/  @!P0 LDG.E.U8 R13, desc[UR16][R6.64] ;  /* 0x00000010060d8981 */ /* 0x0002a8000c1e1100 */
[----:B0-----:R-:W2:Y:S01]  /*8510*/  LDL.LU R5, [R1+0x214] ;  /* 0x0002140001057983 */ /* 0x001ea20000300800 */
[----:B-1----:R-:W-:-:S03]  /*8520*/  IADD3 R6, P1, R4, R28, RZ ;  /* 0x0000001c04067210 */ /* 0x002fc60007f3e0ff */
[----:B------:R-:W2:Y:S04]  /*8530*/  LDL R25, [R1+0x210] ;  /* 0x0002100001197983 */ /* 0x000ea80000100800 */
[----:B------:R0:W-:Y:S01]  /*8540*/  STL [R1+0x338], R8 ;  /* 0x0003380801007387 */ /* 0x0001e20000100800 */
[----:B----4-:R-:W-:-:S03]  /*8550*/  IMAD.X R7, R24, 0x1, R2, P1 ;  /* 0x0000000118077824 */ /* 0x010fc600008e0602 */
[----:B0-----:R-:W4:Y:S04]  /*8560*/  LDL.LU R8, [R1+0x20c] ;  /* 0x00020c0001087983 */ /* 0x001f280000300800 */
[----:B------:R-:W-:Y:S04]  /*8570*/  STL [R1+0x33c], R3 ;  /* 0x00033c0301007387 */ /* 0x000fe80000100800 */
[----:B------:R0:W-:Y:S04]  /*8580*/  STL [R1+0x340], R2 ;  /* 0x0003400201007387 */ /* 0x0001e80000100800 */
[----:B0-----:R-:W2:Y:S01]  /*8590*/  LDL.LU R2, [R1+0x218] ;  /* 0x0002180001027983 */ /* 0x001ea20000300800 */
[----:B------:R-:W-:-:S03]  /*85a0*/  PRMT R12, RZ, 0x7610, R12 ;  /* 0x00007610ff0c7816 */ /* 0x000fc6000000000c */
[----:B------:R-:W4:Y:S04]  /*85b0*/  LDL.LU R3, [R1+0x204] ;  /* 0x0002040001037983 */ /* 0x000f280000300800 */
[----:B------:R0:W4:Y:S01]  /*85c0*/  @!P0 LDG.E.U8 R12, desc[UR16][R6.64] ;  /* 0x00000010060c8981 */ /* 0x000122000c1e1100 */
[----:B------:R-:W-:Y:S02]  /*85d0*/  PRMT R11, RZ, 0x7610, R11 ;  /* 0x00007610ff0b7816 */ /* 0x000fe4000000000b */
[----:B0-----:R-:W-:-:S05]  /*85e0*/  IADD3 R6, P1, R4, R26, RZ ;  /* 0x0000001a04067210 */ /* 0x001fca0007f3e0ff */
[----:B---3--:R-:W-:Y:S01]  /*85f0*/  IMAD.X R7, R24, 0x1, R173, P1 ;  /* 0x0000000118077824 */ /* 0x008fe200008e06ad */
[----:B------:R0:W-:Y:S04]  /*8600*/  STL [R1+0x344], R173 ;  /* 0x000344ad01007387 */ /* 0x0001e80000100800 */
[----:B------:R2:W3:Y:S04]  /*8610*/  @!P0 LDG.E.U8 R11, desc[UR16][R6.64] ;  /* 0x00000010060b8981 */ /* 0x0004e8000c1e1100 */
[----:B0-----:R-:W3:Y:S01]  /*8620*/  LDL.LU R173, [R1+0x208] ;  /* 0x0002080001ad7983 */ /* 0x001ee20000300800 */
[----:B--2---:R-:W-:-:S03]  /*8630*/  IADD3 R6, P1, R4, R2, RZ ;  /* 0x0000000204067210 */ /* 0x004fc60007f3e0ff */
[----:B------:R0:W-:Y:S04]  /*8640*/  STL [R1+0x348], R2 ;  /* 0x0003480201007387 */ /* 0x0001e80000100800 */
[----:B0-----:R-:W2:Y:S01]  /*8650*/  LDL.LU R2, [R1+0x200] ;  /* 0x0002000001027983 */ /* 0x001ea20000300800 */
[----:B------:R-:W-:Y:S01]  /*8660*/  PRMT R10, RZ, 0x7610, R10 ;  /* 0x00007610ff0a7816 */ /* 0x000fe2000000000a */
[----:B------:R-:W-:-:S05]  /*8670*/  IMAD.X R7, R24, 0x1, R5, P1 ;  /* 0x0000000118077824 */ /* 0x000fca00008e0605 */
[----:B------:R0:W2:Y:S04]  /*8680*/  @!P0 LDG.E.U8 R10, desc[UR16][R6.64] ;  /* 0x00000010060a8981 */ /* 0x0000a8000c1e1100 */
[----:B------:R1:W-:Y:S01]  /*8690*/  STS.U8 [R27+UR6+0x4000], R9 ;  /* 0x004000091b007988 */ /* 0x0003e20008000006 */
[----:B0-----:R-:W-:Y:S02]  /*86a0*/  IADD3 R6, P1, R4, R25, RZ ;  /* 0x0000001904067210 */ /* 0x001fe40007f3e0ff */
[----:B-1----:R-:W-:-:S03]  /*86b0*/  PRMT R9, RZ, 0x7610, R9 ;  /* 0x00007610ff097816 */ /* 0x002fc60000000009 */
[----:B----4-:R-:W-:Y:S01]  /*86c0*/  IMAD.X R7, R24, 0x1, R8, P1 ;  /* 0x0000000118077824 */ /* 0x010fe200008e0608 */
[----:B------:R0:W-:Y:S04]  /*86d0*/  STS.U8 [R27+UR6+0x4002], R19 ;  /* 0x004002131b007988 */ /* 0x0001e80008000006 */
[----:B------:R3:W4:Y:S01]  /*86e0*/  @!P0 LDG.E.U8 R9, desc[UR16][R6.64] ;  /* 0x0000001006098981 */ /* 0x000722000c1e1100 */
[----:B0-----:R-:W-:-:S03]  /*86f0*/  PRMT R19, RZ, 0x7610, R19 ;  /* 0x00007610ff137816 */ /* 0x001fc60000000013 */
[----:B------:R-:W-:Y:S04]  /*8700*/  STS.U8 [R27+UR6+0x4004], R22 ;  /* 0x004004161b007988 */ /* 0x000fe80008000006 */
[----:B------:R0:W-:Y:S02]  /*8710*/  STS.U8 [R27+UR6+0x4006], R152 ;  /* 0x004006981b007988 */ /* 0x0001e40008000006 */
[----:B0-----:R-:W-:Y:S02]  /*8720*/  PRMT R152, RZ, 0x7610, R152 ;  /* 0x00007610ff987816 */ /* 0x001fe40000000098 */
[----:B------:R-:W-:Y:S02]  /*8730*/  PRMT R172, RZ, 0x7610, R172 ;  /* 0x00007610ffac7816 */ /* 0x000fe400000000ac */
[----:B------:R-:W-:-:S02]  /*8740*/  PRMT R22, RZ, 0x7610, R22 ;  /* 0x00007610ff167816 */ /* 0x000fc40000000016 */
[----:B------:R-:W-:Y:S02]  /*8750*/  PRMT R171, RZ, 0x7610, R171 ;  /* 0x00007610ffab7816 */ /* 0x000fe400000000ab */
[----:B------:R-:W-:Y:S02]  /*8760*/  PRMT R170, RZ, 0x7610, R170 ;  /* 0x00007610ffaa7816 */ /* 0x000fe400000000aa */
[----:B------:R-:W-:Y:S02]  /*8770*/  PRMT R169, RZ, 0x7610, R169 ;  /* 0x00007610ffa97816 */ /* 0x000fe400000000a9 */
[----:B------:R-:W-:Y:S01]  /*8780*/  PRMT R168, RZ, 0x7610, R168 ;  /* 0x00007610ffa87816 */ /* 0x000fe200000000a8 */
[----:B------:R-:W-:Y:S04]  /*8790*/  STS.U8 [R27+UR6+0x4008], R154 ;  /* 0x0040089a1b007988 */ /* 0x000fe80008000006 */
[----:B------:R-:W-:Y:S04]  /*87a0*/  STS.U8 [R27+UR6+0x400a], R156 ;  /* 0x00400a9c1b007988 */ /* 0x000fe80008000006 */
[----:B------:R-:W-:Y:S04]  /*87b0*/  STS.U8 [R27+UR6+0x400c], R158 ;  /* 0x00400c9e1b007988 */ /* 0x000fe80008000006 */
[----:B------:R-:W-:Y:S04]  /*87c0*/  STS.U8 [R27+UR6+0x400e], R160 ;  /* 0x00400ea01b007988 */ /* 0x000fe80008000006 */
[----:B------:R0:W-:Y:S02]  /*87d0*/  STS.U8 [R0+UR6+0x300], R167 ;  /* 0x000300a700007988 */ /* 0x0001e40008000006 */
[----:B0-----:R-:W-:-:S02]  /*87e0*/  PRMT R167, RZ, 0x7610, R167 ;  /* 0x00007610ffa77816 */ /* 0x001fc400000000a7 */
[----:B---3--:R-:W-:-:S05]  /*87f0*/  IADD3 R6, P1, R4, R173, RZ ;  /* 0x000000ad04067210 */ /* 0x008fca0007f3e0ff */
[----:B------:R-:W-:-:S05]  /*8800*/  IMAD.X R7, R24, 0x1, R3, P1 ;  /* 0x0000000118077824 */ /* 0x000fca00008e0603 */
[----:B------:R2:W3:Y:S02]  /*8810*/  @!P0 LDG.E.U8 R19, desc[UR16][R6.64] ;  /* 0x0000001006138981 */ /* 0x0004e4000c1e1100 */
[----:B--2---:R-:W-:-:S05]  /*8820*/  IADD3 R6, P1, R4, R2, RZ ;  /* 0x0000000204067210 */ /* 0x004fca0007f3e0ff */
[----:B------:R-:W-:-:S05]  /*8830*/  IMAD.X R7, R24, 0x1, R252, P1 ;  /* 0x0000000118077824 */ /* 0x000fca00008e06fc */
[----:B------:R0:W2:Y:S02]  /*8840*/  @!P0 LDG.E.U8 R152, desc[UR16][R6.64] ;  /* 0x0000001006988981 */ /* 0x0000a4000c1e1100 */
[----:B0-----:R-:W-:-:S05]  /*8850*/  IADD3 R6, P1, R4, R251, RZ ;  /* 0x000000fb04067210 */ /* 0x001fca0007f3e0ff */
[----:B------:R-:W-:-:S05]  /*8860*/  IMAD.X R7, R24, 0x1, R250, P1 ;  /* 0x0000000118077824 */ /* 0x000fca00008e06fa */
[----:B------:R0:W4:Y:S02]  /*8870*/  @!P0 LDG.E.U8 R172, desc[UR16][R6.64] ;  /* 0x0000001006ac8981 */ /* 0x000124000c1e1100 */
[----:B0-----:R-:W-:-:S05]  /*8880*/  IADD3 R6, P1, R4, R249, RZ ;  /* 0x000000f904067210 */ /* 0x001fca0007f3e0ff */
[----:B------:R-:W-:-:S05]  /*8890*/  IMAD.X R7, R24, 0x1, R248, P1 ;  /* 0x0000000118077824 */ /* 0x000fca00008e06f8 */
[----:B------:R0:W3:Y:S02]  /*88a0*/  @!P0 LDG.E.U8 R22, desc[UR16][R6.64] ;  /* 0x0000001006168981 */ /* 0x0000e4000c1e1100 */
[----:B0-----:R-:W-:-:S05]  /*88b0*/  IADD3 R6, P1, R4, R247, RZ ;  /* 0x000000f704067210 */ /* 0x001fca0007f3e0ff */
[----:B------:R-:W-:-:S05]  /*88c0*/  IMAD.X R7, R24, 0x1, R246, P1 ;  /* 0x0000000118077824 */ /* 0x000fca00008e06f6 */
[----:B------:R0:W4:Y:S02]  /*88d0*/  @!P0 LDG.E.U8 R171, desc[UR16][R6.64] ;  /* 0x0000001006ab8981 */ /* 0x000124000c1e1100 */
        /* <DEDUP_REMOVED lines=10> */
[----:B------:R-:W-:Y:S01]  /*8980*/  IMAD.X R7, R24, 0x1, R238, P1 ;  /* 0x0000000118077824 */ /* 0x000fe200008e06ee */
[----:B------:R0:W-:Y:S04]  /*8990*/  STS.U8 [R0+UR6+0x200], R166 ;  /* 0x000200a600007988 */ /* 0x0001e80008000006 */
[----:B------:R1:W4:Y:S01]  /*89a0*/  @!P0 LDG.E.U8 R167, desc[UR16][R6.64] ;  /* 0x0000001006a78981 */ /* 0x000322000c1e1100 */
[----:B0-----:R-:W-:Y:S02]  /*89b0*/  PRMT R166, RZ, 0x7610, R166 ;  /* 0x00007610ffa67816 */ /* 0x001fe400000000a6 */
[----:B-1----:R-:W-:-:S05]  /*89c0*/  IADD3 R6, P1, R4, R237, RZ ;  /* 0x000000ed04067210 */ /* 0x002fca0007f3e0ff */
        /* <DEDUP_REMOVED lines=16> */
[----:B------:R0:W-:Y:S04]  /*8ad0*/  STS.U8 [R0+UR6], R162 ;  /* 0x000000a200007988 */ /* 0x0001e80008000006 */
        /* <DEDUP_REMOVED lines=8> */
[----:B------:R-:W-:-:S05]  /*8b60*/  IMAD.X R7, R24, 0x1, R226, P1 ;  /* 0x0000000118077824 */ /* 0x000fca00008e06e2 */
[----:B------:R0:W4:Y:S01]  /*8b70*/  @!P0 LDG.E.U8 R161, desc[UR16][R6.64] ;  /* 0x0000001006a18981 */ /* 0x000122000c1e1100 */
[----:B------:R-:W-:Y:S02]  /*8b80*/  PRMT R160, RZ, 0x7610, R160 ;  /* 0x00007610ffa07816 */ /* 0x000fe400000000a0 */
[----:B0-----:R-:W-:-:S05]  /*8b90*/  IADD3 R6, P1, R4, R225, RZ ;  /* 0x000000e104067210 */ /* 0x001fca0007f3e0ff */
        /* <DEDUP_REMOVED lines=32> */
[----:B------:R-:W-:Y:S01]  /*8da0*/  IMAD.X R7, R24, 0x1, R210, P1 ;  /* 0x0000000118077824 */ /* 0x000fe200008e06d2 */
[----:B--2---:R0:W-:Y:S04]  /*8db0*/  STS.U8 [R0+UR6+0x1900], R152 ;  /* 0x0019009800007988 */ /* 0x0041e80008000006 */
[----:B------:R1:W2:Y:S01]  /*8dc0*/  @!P0 LDG.E.U8 R153, desc[UR16][R6.64] ;  /* 0x0000001006998981 */ /* 0x0002a2000c1e1100 */
[----:B0-----:R-:W-:Y:S02]  /*8dd0*/  PRMT R152, RZ, 0x7610, R152 ;  /* 0x00007610ff987816 */ /* 0x001fe40000000098 */
[----:B-1----:R-:W-:-:S05]  /*8de0*/  IADD3 R6, P1, R4, R209, RZ ;  /* 0x000000d104067210 */ /* 0x002fca0007f3e0ff */
[----:B------:R-:W-:Y:S01]  /*8df0*/  IMAD.X R7, R24, 0x1, R208, P1 ;  /* 0x0000000118077824 */ /* 0x000fe200008e06d0 */
[----:B------:R0:W-:Y:S04]  /*8e00*/  STS.U8 [R0+UR6+0xb00], R23 ;  /* 0x000b001700007988 */ /* 0x0001e80008000006 */
[----:B------:R1:W2:Y:S01]  /*8e10*/  @!P0 LDG.E.U8 R152, desc[UR16][R6.64] ;  /* 0x0000001006988981 */ /* 0x0002a2000c1e1100 */
[----:B0-----:R-:W-:Y:S02]  /*8e20*/  PRMT R23, RZ, 0x7610, R23 ;  /* 0x00007610ff177816 */ /* 0x001fe40000000017 */
[----:B-1----:R-:W-:-:S05]  /*8e30*/  IADD3 R6, P1, R4, R207, RZ ;  /* 0x000000cf04067210 */ /* 0x002fca0007f3e0ff */
[----:B------:R-:W-:Y:S01]  /*8e40*/  IMAD.X R7, R24, 0x1, R206, P1 ;  /* 0x0000000118077824 */ /* 0x000fe200008e06ce */
[----:B---3--:R0:W-:Y:S04]  /*8e50*/  STS.U8 [R0+UR6+0x1b00], R22 ;  /* 0x001b001600007988 */ /* 0x0081e80008000006 */
[----:B------:R1:W3:Y:S01]  /*8e60*/  @!P0 LDG.E.U8 R23, desc[UR16][R6.64] ;  /* 0x0000001006178981 */ /* 0x0002e2000c1e1100 */
[----:B0-----:R-:W-:Y:S02]  /*8e70*/  PRMT R22, RZ, 0x7610, R22 ;  /* 0x00007610ff167816 */ /* 0x001fe40000000016 */
[----:B-1----:R-:W-:-:S05]  /*8e80*/  IADD3 R6, P1, R4, R205, RZ ;  /* 0x000000cd04067210 */ /* 0x002fca0007f3e0ff */
[----:B------:R-:W-:Y:S01]  /*8e90*/  IMAD.X R7, R24, 0x1, R204, P1 ;  /* 0x0000000118077824 */ /* 0x000fe200008e06cc */
[----:B------:R0:W-:Y:S04]  /*8ea0*/  STS.U8 [R0+UR6+0xc00], R21 ;  /* 0x000c001500007988 */ /* 0x0001e80008000006 */
        /* <DEDUP_REMOVED lines=58> */
[----:B------:R-:W-:-:S05]  /*9250*/  IMAD.X R7, R24, 0x1, R180, P1 ;  /* 0x0000000118077824 */ /* 0x000fca00008e06b4 */
[----:B------:R0:W3:Y:S02]  /*9260*/  @!P0 LDG.E.U8 R10, desc[UR16][R6.64] ;  /* 0x00000010060a8981 */ /* 0x0000e4000c1e1100 */
[----:B0-----:R-:W-:-:S05]  /*9270*/  IADD3 R6, P1, R4, R179, RZ ;  /* 0x000000b304067210 */ /* 0x001fca0007f3e0ff */
[----:B------:R-:W-:Y:S02]  /*9280*/  IMAD.X R7, R24, 0x1, R178, P1 ;  /* 0x0000000118077824 */ /* 0x000fe400008e06b2 */
[----:B------:R-:W3:Y:S04]  /*9290*/  LDL.LU.64 R24, [R1] ;  /* 0x0000000001187983 */ /* 0x000ee80000300a00 */
[----:B------:R-:W3:Y:S04]  /*92a0*/  LDL.LU.64 R26, [R1+0x8] ;  /* 0x00000800011a7983 */ /* 0x000ee80000300a00 */
[----:B------:R-:W3:Y:S04]  /*92b0*/  LDL.LU.64 R28, [R1+0x10] ;  /* 0x00001000011c7983 */ /* 0x000ee80000300a00 */
[----:B------:R-:W3:Y:S04]  /*92c0*/  LDL.LU.64 R30, [R1+0x18] ;  /* 0x00001800011e7983 */ /* 0x000ee80000300a00 */
[----:B------:R-:W3:Y:S04]  /*92d0*/  LDL.LU.64 R32, [R1+0x20] ;  /* 0x0000200001207983 */ /* 0x000ee80000300a00 */
[----:B------:R-:W3:Y:S04]  /*92e0*/  LDL.LU.64 R34, [R1+0x28] ;  /* 0x0000280001227983 */ /* 0x000ee80000300a00 */
[----:B------:R-:W3:Y:S04]  /*92f0*/  LDL.LU.64 R36, [R1+0x30] ;  /* 0x0000300001247983 */ /* 0x000ee80000300a00 */
[----:B----4-:R0:W-:Y:S04]  /*9300*/  STS.U8 [R0+UR6+0x1700], R9 ;  /* 0x0017000900007988 */ /* 0x0101e80008000006 */
[----:B------:R-:W4:Y:S04]  /*9310*/  LDL.LU.64 R38, [R1+0x38] ;  /* 0x0000380001267983 */ /* 0x000f280000300a00 */
[----:B------:R-:W4:Y:S01]  /*9320*/  LDL.LU.64 R40, [R1+0x40] ;  /* 0x0000400001287983 */ /* 0x000f220000300a00 */
[----:B0-----:R-:W-:-:S03]  /*9330*/  PRMT R9, RZ, 0x7610, R9 ;  /* 0x00007610ff097816 */ /* 0x001fc60000000009 */
[----:B------:R-:W4:Y:S04]  /*9340*/  LDL.LU.64 R42, [R1+0x48] ;  /* 0x00004800012a7983 */ /* 0x000f280000300a00 */
[----:B------:R-:W4:Y:S04]  /*9350*/  LDL.LU.64 R44, [R1+0x50] ;  /* 0x00005000012c7983 */ /* 0x000f280000300a00 */
[----:B------:R-:W4:Y:S04]  /*9360*/  LDL.LU.64 R46, [R1+0x58] ;  /* 0x00005800012e7983 */ /* 0x000f280000300a00 */
[----:B------:R-:W4:Y:S04]  /*9370*/  LDL.LU.64 R48, [R1+0x60] ;  /* 0x0000600001307983 */ /* 0x000f280000300a00 */
[----:B------:R-:W4:Y:S04]  /*9380*/  LDL.LU.64 R50, [R1+0x68] ;  /* 0x0000680001327983 */ /* 0x000f280000300a00 */
[----:B------:R-:W4:Y:S04]  /*9390*/  LDL.LU.64 R52, [R1+0x70] ;  /* 0x0000700001347983 */ /* 0x000f280000300a00 */
[----:B------:R0:W4:Y:S04]  /*93a0*/  @!P0 LDG.E.U8 R9, desc[UR16][R6.64] ;  /* 0x0000001006098981 */ /* 0x000128000c1e1100 */
[----:B------:R-:W4:Y:S04]  /*93b0*/  LDL.LU.64 R54, [R1+0x78] ;  /* 0x0000780001367983 */ /* 0x000f280000300a00 */
[----:B------:R-:W4:Y:S04]  /*93c0*/  LDL.LU.64 R56, [R1+0x80] ;  /* 0x0000800001387983 */ /* 0x000f280000300a00 */
[----:B------:R-:W-:Y:S04]  /*93d0*/  STS.U8 [R0+UR6+0x1a00], R172 ;  /* 0x001a00ac00007988 */ /* 0x000fe80008000006 */
        /* <DEDUP_REMOVED lines=19> */
[----:B--2---:R-:W-:Y:S04]  /*9510*/  STS.U8 [R0+UR6+0x2e00], R153 ;  /* 0x002e009900007988 */ /* 0x004fe80008000006 */
[----:B------:R-:W-:Y:S04]  /*9520*/  STS.U8 [R0+UR6+0x2f00], R152 ;  /* 0x002f009800007988 */ /* 0x000fe80008000006 */
[----:B---3--:R-:W-:Y:S04]  /*9530*/  STS.U8 [R0+UR6+0x3000], R23 ;  /* 0x0030001700007988 */ /* 0x008fe80008000006 */
        /* <DEDUP_REMOVED lines=12> */
[----:B------:R-:W-:Y:S01]  /*9600*/  STS.U8 [R0+UR6+0x3d00], R10 ;  /* 0x003d000a00007988 */ /* 0x000fe20008000006 */
[----:B------:R-:W-:Y:S01]  /*9610*/  USHF.L.U32 UR8, UR18, 0x5, URZ ;  /* 0x0000000512087899 */ /* 0x000fe2000800063f */
[----:B------:R-:W-:-:S02]  /*9620*/  UMOV UR14, UR4 ;  /* 0x00000004000e7c82 */ /* 0x000fc40008000000 */
[----:B------:R-:W2:Y:S01]  /*9630*/  LDL.LU.64 R58, [R1+0x88] ;  /* 0x00008800013a7983 */ /* 0x000ea20000300a00 */
[----:B------:R-:W-:Y:S01]  /*9640*/  UMOV UR15, 0xc0000010 ;  /* 0xc0000010000f7882 */ /* 0x000fe20000000000 */
[----:B------:R-:W-:Y:S01]  /*9650*/  UMOV UR13, 0xc0000010 ;  /* 0xc0000010000d7882 */ /* 0x000fe20000000000 */
[----:B------:R-:W-:Y:S01]  /*9660*/  IADD3 R183, P1, R183, UR21, RZ ;  /* 0x00000015b7b77c10 */ /* 0x000fe2000ff3e0ff */
[----:B------:R-:W2:Y:S01]  /*9670*/  LDL.LU.64 R60, [R1+0x90] ;  /* 0x00009000013c7983 */ /* 0x000ea20000300a00 */
[----:B------:R-:W-:Y:S01]  /*9680*/  IADD3 R185, P2, R185, UR21, RZ ;  /* 0x00000015b9b97c10 */ /* 0x000fe2000ff5e0ff */
[----:B0-----:R-:W0:Y:S02]  /*9690*/  LDC R6, c[0x0][0x238] ;  /* 0x00008e00ff067b82 */ /* 0x001e240000000800 */
[----:B------:R-:W2:Y:S04]  /*96a0*/  LDL.LU.64 R62, [R1+0x98] ;  /* 0x00009800013e7983 */ /* 0x000ea80000300a00 */
        /* <DEDUP_REMOVED lines=44> */
[----:B----4-:R-:W-:Y:S01]  /*9970*/  STS.U8 [R0+UR6+0x3e00], R9 ;  /* 0x003e000900007988 */ /* 0x010fe20008000006 */
[----:B------:R1:W-:Y:S06]  /*9980*/  MEMBAR.ALL.CTA ;  /* 0x0000000000007992 */ /* 0x0003ec0000008000 */
[----:B-1----:R-:W1:Y:S01]  /*9990*/  FENCE.VIEW.ASYNC.S ;  /* 0x00000000000073c6 */ /* 0x002e620000000000 */
[----:B------:R-:W-:-:S04]  /*99a0*/  ULOP3.LUT UR8, UR8, 0x80, URZ, 0xc0, !UPT ;  /* 0x0000008008087892 */ /* 0x000fc8000f8ec03f */
[----:B------:R-:W-:Y:S01]  /*99b0*/  ULEA.HI UR8, UR20, UR8, URZ, 0x1c ;  /* 0x0000000814087291 */ /* 0x000fe2000f8fe03f */
[----:B-1----:R-:W-:Y:S03]  /*99c0*/  BAR.SYNC.DEFER_BLOCKING 0x0 ;  /* 0x0000000000007b1d */ /* 0x002fe60000010000 */
[----:B------:R-:W-:-:S03]  /*99d0*/  ULOP3.LUT UR12, UR8, 0x3fff, URZ, 0xc0, !UPT ;  /* 0x00003fff080c7892 */ /* 0x000fc6000f8ec03f */
[----:B--2---:R-:W-:-:S06]  /*99e0*/  WARPGROUP.ARRIVE ;  /* 0x00000000000079c5 */ /* 0x004fcc0000000000 */
[----:B------:R-:W-:Y:S01]  /*99f0*/  QGMMA.64x256x32.F32.E4M3.E4M3 R24, gdesc[UR12], R24, gsb0 ;  /* 0x03e000000c1879f3 */ /* 0x000fe20008000818 */
[----:B------:R-:W-:Y:S02]  /*9a00*/  IADD3.X R182, R182, UR22, RZ, P1, !PT ;  /* 0x00000016b6b67c10 */ /* 0x000fe40008ffe4ff */
[----:B------:R-:W-:-:S04]  /*9a10*/  IADD3 R197, P1, R197, UR21, RZ ;  /* 0x00000015c5c57c10 */ /* 0x000fc8000ff3e0ff */
[----:B------:R-:W-:Y:S02]  /*9a20*/  IADD3.X R196, R196, UR22, RZ, P1, !PT ;  /* 0x00000016c4c47c10 */ /* 0x000fe40008ffe4ff */
[----:B------:R-:W-:-:S04]  /*9a30*/  IADD3 R211, P1, R211, UR21, RZ ;  /* 0x00000015d3d37c10 */ /* 0x000fc8000ff3e0ff */
[----:B------:R-:W-:Y:S02]  /*9a40*/  IADD3.X R210, R210, UR22, RZ, P1, !PT ;  /* 0x00000016d2d27c10 */ /* 0x000fe40008ffe4ff */
[----:B------:R-:W-:-:S04]  /*9a50*/  IADD3 R225, P1, R225, UR21, RZ ;  /* 0x00000015e1e17c10 */ /* 0x000fc8000ff3e0ff */
[----:B------:R-:W-:Y:S02]  /*9a60*/  IADD3.X R224, R224, UR22, RZ, P1, !PT ;  /* 0x00000016e0e07c10 */ /* 0x000fe40008ffe4ff */
[----:B------:R-:W-:-:S04]  /*9a70*/  IADD3 R239, P1, R239, UR21, RZ ;  /* 0x00000015efef7c10 */ /* 0x000fc8000ff3e0ff */
[----:B------:R-:W-:Y:S02]  /*9a80*/  IADD3.X R238, R238, UR22, RZ, P1, !PT ;  /* 0x00000016eeee7c10 */ /* 0x000fe40008ffe4ff */
[----:B------:R-:W-:Y:S01]  /*9a90*/  IADD3 R2, P1, R2, UR21, RZ ;  /* 0x0000001502027c10 */ /* 0x000fe2000ff3e0ff */
[----:B------:R-:W-:Y:S02]  /*9aa0*/  WARPGROUP.DEPBAR.LE gsb0, 0x0 ;  /* 0x00008000000079c5 */ /* 0x000fe40000010000 */
[----:B------:R-:W-:Y:S04]  /*9ab0*/  STL.64 [R1], R24 ;  /* 0x0000001801007387 */ /* 0x000fe80000100a00 */
        /* <DEDUP_REMOVED lines=63> */
[----:B-1----:R-:W2:Y:S04]  /*9eb0*/  LDL.LU.64 R150, [R1+0x550] ;  /* 0x0005500001967983 */ /* 0x002ea80000300a00 */
        /* <DEDUP_REMOVED lines=63> */
[----:B------:R-:W3:Y:S04]  /*a2b0*/  LDL.LU R171, [R1+0x210] ;  /* 0x0002100001ab7983 */ /* 0x000ee80000300800 */
[----:B------:R-:W4:Y:S04]  /*a2c0*/  LDL.LU R172, [R1+0x220] ;  /* 0x0002200001ac7983 */ /* 0x000f280000300800 */
[----:B------:R-:W2:Y:S04]  /*a2d0*/  LDL.LU R165, [R1+0x228] ;  /* 0x0002280001a57983 */ /* 0x000ea80000300800 */
[----:B------:R-:W2:Y:S04]  /*a2e0*/  LDL.LU R166, [R1+0x230] ;  /* 0x0002300001a67983 */ /* 0x000ea80000300800 */
[----:B------:R-:W2:Y:S04]  /*a2f0*/  LDL.LU R167, [R1+0x238] ;  /* 0x0002380001a77983 */ /* 0x000ea80000300800 */
[----:B------:R-:W2:Y:S04]  /*a300*/  LDL.LU R168, [R1+0x240] ;  /* 0x0002400001a87983 */ /* 0x000ea80000300800 */
[----:B------:R1:W-:Y:S04]  /*a310*/  STL [R1+0x200], R2 ;  /* 0x0002000201007387 */ /* 0x0003e80000100800 */
[----:B-1----:R-:W2:Y:S01]  /*a320*/  LDL.LU R2, [R1+0x348] ;  /* 0x0003480001027983 */ /* 0x002ea20000300800 */
[----:B------:R-:W-:-:S02]  /*a330*/  IADD3.X R184, R184, UR22, RZ, P2, !PT ;  /* 0x00000016b8b87c10 */ /* 0x000fc400097fe4ff */
[----:B------:R-:W-:Y:S01]  /*a340*/  IADD3 R199, P2, R199, UR21, RZ ;  /* 0x00000015c7c77c10 */ /* 0x000fe2000ff5e0ff */
[----:B------:R-:W2:Y:S03]  /*a350*/  LDL.LU R169, [R1+0x248] ;  /* 0x0002480001a97983 */ /* 0x000ea60000300800 */
[----:B------:R-:W-:Y:S02]  /*a360*/  IADD3.X R198, R198, UR22, RZ, P2, !PT ;  /* 0x00000016c6c67c10 */ /* 0x000fe400097fe4ff */
[----:B------:R-:W-:-:S04]  /*a370*/  IADD3 R213, P2, R213, UR21, RZ ;  /* 0x00000015d5d57c10 */ /* 0x000fc8000ff5e0ff */
[----:B------:R-:W-:Y:S02]  /*a380*/  IADD3.X R212, R212, UR22, RZ, P2, !PT ;  /* 0x00000016d4d47c10 */ /* 0x000fe400097fe4ff */
[----:B------:R-:W-:-:S04]  /*a390*/  IADD3 R227, P2, R227, UR21, RZ ;  /* 0x00000015e3e37c10 */ /* 0x000fc8000ff5e0ff */
[----:B------:R-:W-:Y:S02]  /*a3a0*/  IADD3.X R226, R226, UR22, RZ, P2, !PT ;  /* 0x00000016e2e27c10 */ /* 0x000fe400097fe4ff */
[----:B------:R-:W-:Y:S02]  /*a3b0*/  IADD3 R241, P2, R241, UR21, RZ ;  /* 0x00000015f1f17c10 */ /* 0x000fe4000ff5e0ff */
[----:B------:R-:W-:Y:S02]  /*a3c0*/  IADD3 R177, P5, R177, UR21, RZ ;  /* 0x00000015b1b17c10 */ /* 0x000fe4000ffbe0ff */
[----:B------:R-:W-:Y:S02]  /*a3d0*/  IADD3.X R240, R240, UR22, RZ, P2, !PT ;  /* 0x00000016f0f07c10 */ /* 0x000fe400097fe4ff */
[----:B------:R-:W-:Y:S02]  /*a3e0*/  IADD3 R173, P2, R173, UR21, RZ ;  /* 0x00000015adad7c10 */ /* 0x000fe4000ff5e0ff */
[----:B------:R-:W-:-:S02]  /*a3f0*/  IADD3 R187, P3, R187, UR21, RZ ;  /* 0x00000015bbbb7c10 */ /* 0x000fc4000ff7e0ff */
[----:B------:R-:W-:Y:S01]  /*a400*/  IADD3 R189, P4, R189, UR21, RZ ;  /* 0x00000015bdbd7c10 */ /* 0x000fe2000ff9e0ff */
[----:B------:R1:W-:Y:S01]  /*a410*/  STL [R1+0x208], R173 ;  /* 0x000208ad01007387 */ /* 0x0003e20000100800 */
[----:B------:R-:W-:Y:S02]  /*a420*/  IADD3 R179, P6, R179, UR21, RZ ;  /* 0x00000015b3b37c10 */ /* 0x000fe4000ffde0ff */
[----:B------:R-:W-:Y:S02]  /*a430*/  IADD3.X R176, R176, UR22, RZ, P5, !PT ;  /* 0x00000016b0b07c10 */ /* 0x000fe4000affe4ff */
[----:B------:R-:W-:Y:S02]  /*a440*/  IADD3 R191, P5, R191, UR21, RZ ;  /* 0x00000015bfbf7c10 */ /* 0x000fe4000ffbe0ff */
[----:B------:R-:W-:Y:S02]  /*a450*/  IADD3.X R186, R186, UR22, RZ, P3, !PT ;  /* 0x00000016baba7c10 */ /* 0x000fe40009ffe4ff */
[----:B------:R-:W-:Y:S01]  /*a460*/  IADD3 R201, P3, R201, UR21, RZ ;  /* 0x00000015c9c97c10 */ /* 0x000fe2000ff7e0ff */
[----:B-1----:R-:W2:Y:S01]  /*a470*/  LDL.LU R173, [R1+0x344] ;  /* 0x0003440001ad7983 */ /* 0x002ea20000300800 */
[----:B------:R-:W-:-:S02]  /*a480*/  IADD3.X R188, R188, UR22, RZ, P4, !PT ;  /* 0x00000016bcbc7c10 */ /* 0x000fc4000a7fe4ff */
[----:B------:R-:W-:Y:S01]  /*a490*/  IADD3 R181, P0, R181, UR21, RZ ;  /* 0x00000015b5b57c10 */ /* 0x000fe2000ff1e0ff */
[----:B------:R-:W2:Y:S01]  /*a4a0*/  LDL.LU R159, [R1+0x250] ;  /* 0x00025000019f7983 */ /* 0x000ea20000300800 */
[----:B------:R-:W-:Y:S02]  /*a4b0*/  IADD3 R203, P4, R203, UR21, RZ ;  /* 0x00000015cbcb7c10 */ /* 0x000fe4000ff9e0ff */
[----:B------:R-:W-:Y:S01]  /*a4c0*/  IADD3.X R178, R178, UR22, RZ, P6, !PT ;  /* 0x00000016b2b27c10 */ /* 0x000fe2000b7fe4ff */
[----:B------:R-:W2:Y:S01]  /*a4d0*/  LDL.LU R170, [R1+0x258] ;  /* 0x0002580001aa7983 */ /* 0x000ea20000300800 */
[----:B------:R-:W-:Y:S02]  /*a4e0*/  IADD3 R193, P6, R193, UR21, RZ ;  /* 0x00000015c1c17c10 */ /* 0x000fe4000ffde0ff */
[----:B------:R-:W-:Y:S01]  /*a4f0*/  IADD3.X R190, R190, UR22, RZ, P5, !PT ;  /* 0x00000016bebe7c10 */ /* 0x000fe2000affe4ff */
[----:B------:R-:W2:Y:S01]  /*a500*/  LDL.LU R160, [R1+0x260] ;  /* 0x0002600001a07983 */ /* 0x000ea20000300800 */
[----:B------:R-:W-:-:S02]  /*a510*/  IADD3 R205, P5, R205, UR21, RZ ;  /* 0x00000015cdcd7c10 */ /* 0x000fc4000ffbe0ff */
[----:B------:R-:W-:Y:S02]  /*a520*/  IADD3.X R200, R200, UR22, RZ, P3, !PT ;  /* 0x00000016c8c87c10 */ /* 0x000fe40009ffe4ff */
[----:B------:R-:W-:Y:S02]  /*a530*/  IADD3.X R180, R180, UR22, RZ, P0, !PT ;  /* 0x00000016b4b47c10 */ /* 0x000fe400087fe4ff */
[----:B------:R-:W-:Y:S02]  /*a540*/  IADD3 R215, P3, R215, UR21, RZ ;  /* 0x00000015d7d77c10 */ /* 0x000fe4000ff7e0ff */
[----:B------:R-:W-:Y:S02]  /*a550*/  IADD3.X R202, R202, UR22, RZ, P4, !PT ;  /* 0x00000016caca7c10 */ /* 0x000fe4000a7fe4ff */
[----:B------:R-:W-:Y:S02]  /*a560*/  IADD3 R195, P0, R195, UR21, RZ ;  /* 0x00000015c3c37c10 */ /* 0x000fe4000ff1e0ff */
[----:B------:R-:W-:-:S02]  /*a570*/  IADD3 R217, P4, R217, UR21, RZ ;  /* 0x00000015d9d97c10 */ /* 0x000fc4000ff9e0ff */
[----:B------:R-:W-:Y:S02]  /*a580*/  IADD3.X R192, R192, UR22, RZ, P6, !PT ;  /* 0x00000016c0c07c10 */ /* 0x000fe4000b7fe4ff */
[----:B------:R-:W-:Y:S02]  /*a590*/  IADD3 R207, P6, R207, UR21, RZ ;  /* 0x00000015cfcf7c10 */ /* 0x000fe4000ffde0ff */
[----:B------:R-:W-:Y:S02]  /*a5a0*/  IADD3.X R204, R204, UR22, RZ, P5, !PT ;  /* 0x00000016cccc7c10 */ /* 0x000fe4000affe4ff */
[----:B------:R-:W-:Y:S02]  /*a5b0*/  IADD3 R219, P5, R219, UR21, RZ ;  /* 0x00000015dbdb7c10 */ /* 0x000fe4000ffbe0ff */
[----:B------:R-:W-:Y:S02]  /*a5c0*/  IADD3.X R214, R214, UR22, RZ, P3, !PT ;  /* 0x00000016d6d67c10 */ /* 0x000fe40009ffe4ff */
[----:B------:R-:W-:-:S02]  /*a5d0*/  IADD3.X R194, R194, UR22, RZ, P0, !PT ;  /* 0x00000016c2c27c10 */ /* 0x000fc400087fe4ff */
[----:B------:R-:W-:Y:S02]  /*a5e0*/  IADD3 R229, P3, R229, UR21, RZ ;  /* 0x00000015e5e57c10 */ /* 0x000fe4000ff7e0ff */
[----:B------:R-:W-:Y:S02]  /*a5f0*/  IADD3.X R216, R216, UR22, RZ, P4, !PT ;  /* 0x00000016d8d87c10 */ /* 0x000fe4000a7fe4ff */
[----:B------:R-:W-:Y:S02]  /*a600*/  IADD3 R209, P0, R209, UR21, RZ ;  /* 0x00000015d1d17c10 */ /* 0x000fe4000ff1e0ff */
[----:B------:R-:W-:Y:S02]  /*a610*/  IADD3 R231, P4, R231, UR21, RZ ;  /* 0x00000015e7e77c10 */ /* 0x000fe4000ff9e0ff */
[----:B------:R-:W-:Y:S02]  /*a620*/  IADD3.X R206, R206, UR22, RZ, P6, !PT ;  /* 0x00000016cece7c10 */ /* 0x000fe4000b7fe4ff */
[----:B------:R-:W-:-:S02]  /*a630*/  IADD3 R221, P6, R221, UR21, RZ ;  /* 0x00000015dddd7c10 */ /* 0x000fc4000ffde0ff */
[----:B------:R-:W-:Y:S02]  /*a640*/  IADD3.X R218, R218, UR22, RZ, P5, !PT ;  /* 0x00000016dada7c10 */ /* 0x000fe4000affe4ff */
[----:B------:R-:W-:Y:S02]  /*a650*/  IADD3 R233, P5, R233, UR21, RZ ;  /* 0x00000015e9e97c10 */ /* 0x000fe4000ffbe0ff */
[----:B------:R-:W-:Y:S02]  /*a660*/  IADD3.X R228, R228, UR22, RZ, P3, !PT ;  /* 0x00000016e4e47c10 */ /* 0x000fe40009ffe4ff */
[----:B------:R-:W-:Y:S02]  /*a670*/  IADD3.X R208, R208, UR22, RZ, P0, !PT ;  /* 0x00000016d0d07c10 */ /* 0x000fe400087fe4ff */
[----:B------:R-:W-:Y:S02]  /*a680*/  IADD3 R243, P3, R243, UR21, RZ ;  /* 0x00000015f3f37c10 */ /* 0x000fe4000ff7e0ff */
[----:B------:R-:W-:-:S02]  /*a690*/  IADD3.X R230, R230, UR22, RZ, P4, !PT ;  /* 0x00000016e6e67c10 */ /* 0x000fc4000a7fe4ff */
[----:B------:R-:W-:Y:S02]  /*a6a0*/  IADD3 R223, P0, R223, UR21, RZ ;  /* 0x00000015dfdf7c10 */ /* 0x000fe4000ff1e0ff */
[----:B------:R-:W-:Y:S02]  /*a6b0*/  IADD3 R245, P4, R245, UR21, RZ ;  /* 0x00000015f5f57c10 */ /* 0x000fe4000ff9e0ff */
[----:B------:R-:W-:Y:S02]  /*a6c0*/  IADD3.X R220, R220, UR22, RZ, P6, !PT ;  /* 0x00000016dcdc7c10 */ /* 0x000fe4000b7fe4ff */
[----:B------:R-:W-:Y:S02]  /*a6d0*/  IADD3 R235, P6, R235, UR21, RZ ;  /* 0x00000015ebeb7c10 */ /* 0x000fe4000ffde0ff */
[----:B------:R-:W-:Y:S02]  /*a6e0*/  IADD3.X R232, R232, UR22, RZ, P5, !PT ;  /* 0x00000016e8e87c10 */ /* 0x000fe4000affe4ff */
[----:B------:R-:W-:-:S02]  /*a6f0*/  IADD3 R247, P5, R247, UR21, RZ ;  /* 0x00000015f7f77c10 */ /* 0x000fc4000ffbe0ff */
[----:B------:R-:W-:Y:S02]  /*a700*/  IADD3.X R242, R242, UR22, RZ, P3, !PT ;  /* 0x00000016f2f27c10 */ /* 0x000fe40009ffe4ff */
[----:B------:R-:W-:Y:S02]  /*a710*/  IADD3.X R222, R222, UR22, RZ, P0, !PT ;  /* 0x00000016dede7c10 */ /* 0x000fe400087fe4ff */
[----:B------:R-:W-:Y:S02]  /*a720*/  IADD3.X R244, R244, UR22, RZ, P4, !PT ;  /* 0x00000016f4f47c10 */ /* 0x000fe4000a7fe4ff */
[----:B------:R-:W-:Y:S02]  /*a730*/  IADD3 R237, P0, R237, UR21, RZ ;  /* 0x00000015eded7c10 */ /* 0x000fe4000ff1e0ff */
[----:B------:R-:W-:Y:S02]  /*a740*/  IADD3.X R234, R234, UR22, RZ, P6, !PT ;  /* 0x00000016eaea7c10 */ /* 0x000fe4000b7fe4ff */
[----:B------:R-:W-:-:S02]  /*a750*/  IADD3 R249, P6, R249, UR21, RZ ;  /* 0x00000015f9f97c10 */ /* 0x000fc4000ffde0ff */
[----:B------:R-:W-:Y:S02]  /*a760*/  IADD3.X R246, R246, UR22, RZ, P5, !PT ;  /* 0x00000016f6f67c10 */ /* 0x000fe4000affe4ff */
[----:B------:R-:W-:Y:S02]  /*a770*/  IADD3.X R236, R236, UR22, RZ, P0, !PT ;  /* 0x00000016ecec7c10 */ /* 0x000fe400087fe4ff */
[----:B------:R-:W-:Y:S02]  /*a780*/  IADD3 R251, P0, R251, UR21, RZ ;  /* 0x00000015fbfb7c10 */ /* 0x000fe4000ff1e0ff */
[----:B------:R-:W-:Y:S02]  /*a790*/  IADD3.X R248, R248, UR22, RZ, P6, !PT ;  /* 0x00000016f8f87c10 */ /* 0x000fe4000b7fe4ff */
[----:B------:R-:W-:Y:S02]  /*a7a0*/  IADD3.X R250, R250, UR22, RZ, P0, !PT ;  /* 0x00000016fafa7c10 */ /* 0x000fe400087fe4ff */
[----:B------:R-:W-:-:S02]  /*a7b0*/  IADD3.X R252, R252, UR22, RZ, P1, !PT ;  /* 0x00000016fcfc7c10 */ /* 0x000fc40008ffe4ff */
[----:B------:R-:W-:Y:S02]  /*a7c0*/  IADD3.X R3, R3, UR22, RZ, P2, !PT ;  /* 0x0000001603037c10 */ /* 0x000fe400097fe4ff */
[----:B---3--:R-:W-:Y:S02]  /*a7d0*/  IADD3 R171, P3, R171, UR21, RZ ;  /* 0x00000015abab7c10 */ /* 0x008fe4000ff7e0ff */
[----:B----4-:R-:W-:-:S03]  /*a7e0*/  IADD3 R172, P5, R172, UR21, RZ ;  /* 0x00000015acac7c10 */ /* 0x010fc6000ffbe0ff */
[----:B------:R-:W-:Y:S01]  /*a7f0*/  STL [R1+0x210], R171 ;  /* 0x000210ab01007387 */ /* 0x000fe20000100800 */
[----:B--2---:R-:W-:Y:S02]  /*a800*/  IADD3 R165, P6, R165, UR21, RZ ;  /* 0x00000015a5a57c10 */ /* 0x004fe4000ffde0ff */
[----:B------:R-:W-:Y:S02]  /*a810*/  IADD3 R166, P0, R166, UR21, RZ ;  /* 0x00000015a6a67c10 */ /* 0x000fe4000ff1e0ff */
[----:B------:R-:W-:Y:S02]  /*a820*/  IADD3 R167, P1, R167, UR21, RZ ;  /* 0x00000015a7a77c10 */ /* 0x000fe4000ff3e0ff */
[----:B------:R-:W-:-:S05]  /*a830*/  IADD3 R2, P4, R2, UR21, RZ ;  /* 0x0000001502027c10 */ /* 0x000fca000ff9e0ff */
[----:B------:R1:W-:Y:S04]  /*a840*/  STL [R1+0x218], R2 ;  /* 0x0002180201007387 */ /* 0x0003e80000100800 */
[----:B-1----:R-:W2:Y:S04]  /*a850*/  LDL.LU R2, [R1+0x340] ;  /* 0x0003400001027983 */ /* 0x002ea80000300800 */
[----:B------:R-:W3:Y:S04]  /*a860*/  LDL.LU R171, [R1+0x268] ;  /* 0x0002680001ab7983 */ /* 0x000ee80000300800 */
[----:B------:R1:W-:Y:S04]  /*a870*/  STL [R1+0x220], R172 ;  /* 0x000220ac01007387 */ /* 0x0003e80000100800 */
[----:B-1----:R-:W4:Y:S04]  /*a880*/  LDL.LU R172, [R1+0x270] ;  /* 0x0002700001ac7983 */ /* 0x002f280000300800 */
[----:B------:R-:W4:Y:S04]  /*a890*/  LDL.LU R161, [R1+0x278] ;  /* 0x0002780001a17983 */ /* 0x000f280000300800 */
[----:B------:R-:W4:Y:S04]  /*a8a0*/  LDL.LU R162, [R1+0x280] ;  /* 0x0002800001a27983 */ /* 0x000f280000300800 */
[----:B------:R1:W-:Y:S04]  /*a8b0*/  STL [R1+0x228], R165 ;  /* 0x000228a501007387 */ /* 0x0003e80000100800 */
[----:B------:R-:W4:Y:S04]  /*a8c0*/  LDL.LU R163, [R1+0x288] ;  /* 0x0002880001a37983 */ /* 0x000f280000300800 */
[----:B------:R-:W4:Y:S04]  /*a8d0*/  LDL.LU R164, [R1+0x290] ;  /* 0x0002900001a47983 */ /* 0x000f280000300800 */
[----:B------:R-:W-:Y:S04]  /*a8e0*/  STL [R1+0x230], R166 ;  /* 0x000230a601007387 */ /* 0x000fe80000100800 */
[----:B-1----:R-:W4:Y:S04]  /*a8f0*/  LDL.LU R165, [R1+0x298] ;  /* 0x0002980001a57983 */ /* 0x002f280000300800 */
[----:B------:R1:W-:Y:S04]  /*a900*/  STL [R1+0x204], R3 ;  /* 0x0002040301007387 */ /* 0x0003e80000100800 */
[----:B------:R0:W-:Y:S04]  /*a910*/  STL [R1+0x238], R167 ;  /* 0x000238a701007387 */ /* 0x0001e80000100800 */
[----:B-1----:R-:W3:Y:S01]  /*a920*/  LDL.LU R3, [R1+0x33c] ;  /* 0x00033c0001037983 */ /* 0x002ee20000300800 */
[----:B------:R-:W-:-:S02]  /*a930*/  IADD3.X R8, R8, UR22, RZ, P3, !PT ;  /* 0x0000001608087c10 */ /* 0x000fc40009ffe4ff */
[----:B------:R-:W-:Y:S01]  /*a940*/  IADD3 R168, P2, R168, UR21, RZ ;  /* 0x00000015a8a87c10 */ /* 0x000fe2000ff5e0ff */
[----:B------:R-:W4:Y:S01]  /*a950*/  LDL.LU R166, [R1+0x2a0] ;  /* 0x0002a00001a67983 */ /* 0x000f220000300800 */
[----:B------:R-:W-:-:S03]  /*a960*/  IADD3 R169, P3, R169, UR21, RZ ;  /* 0x00000015a9a97c10 */ /* 0x000fc6000ff7e0ff */
[----:B0-----:R-:W4:Y:S01]  /*a970*/  LDL.LU R167, [R1+0x2a8] ;  /* 0x0002a80001a77983 */ /* 0x001f220000300800 */
[----:B------:R-:W-:-:S03]  /*a980*/  IADD3.X R5, R5, UR22, RZ, P4, !PT ;  /* 0x0000001605057c10 */ /* 0x000fc6000a7fe4ff */
[----:B------:R0:W-:Y:S01]  /*a990*/  STL [R1+0x20c], R8 ;  /* 0x00020c0801007387 */ /* 0x0001e20000100800 */
[----:B------:R-:W-:-:S03]  /*a9a0*/  IADD3.X R173, R173, UR22, RZ, P5, !PT ;  /* 0x00000016adad7c10 */ /* 0x000fc6000affe4ff */
[----:B------:R1:W-:Y:S04]  /*a9b0*/  STL [R1+0x240], R168 ;  /* 0x000240a801007387 */ /* 0x0003e80000100800 */
[----:B0-----:R-:W4:Y:S04]  /*a9c0*/  LDL.LU R8, [R1+0x338] ;  /* 0x0003380001087983 */ /* 0x001f280000300800 */
[----:B-1----:R-:W4:Y:S04]  /*a9d0*/  LDL.LU R168, [R1+0x2b0] ;  /* 0x0002b00001a87983 */ /* 0x002f280000300800 */
[----:B------:R0:W-:Y:S04]  /*a9e0*/  STL [R1+0x248], R169 ;  /* 0x000248a901007387 */ /* 0x0001e80000100800 */
[----:B0-----:R-:W4:Y:S04]  /*a9f0*/  LDL.LU R169, [R1+0x2b8] ;  /* 0x0002b80001a97983 */ /* 0x001f280000300800 */
[----:B------:R0:W-:Y:S04]  /*aa00*/  STL [R1+0x214], R5 ;  /* 0x0002140501007387 */ /* 0x0001e80000100800 */
[----:B0-----:R-:W4:Y:S04]  /*aa10*/  LDL.LU R5, [R1+0x334] ;  /* 0x0003340001057983 */ /* 0x001f280000300800 */
[----:B------:R0:W-:Y:S04]  /*aa20*/  STL [R1+0x21c], R173 ;  /* 0x00021cad01007387 */ /* 0x0001e80000100800 */
[----:B0-----:R-:W4:Y:S01]  /*aa30*/  LDL.LU R173, [R1+0x330] ;  /* 0x0003300001ad7983 */ /* 0x001f220000300800 */
[----:B------:R-:W-:-:S02]  /*aa40*/  IADD3 R159, P4, R159, UR21, RZ ;  /* 0x000000159f9f7c10 */ /* 0x000fc4000ff9e0ff */
[----:B------:R-:W-:-:S03]  /*aa50*/  IADD3 R170, P5, R170, UR21, RZ ;  /* 0x00000015aaaa7c10 */ /* 0x000fc6000ffbe0ff */
[----:B------:R-:W-:Y:S01]  /*aa60*/  STL [R1+0x250], R159 ;  /* 0x0002509f01007387 */ /* 0x000fe20000100800 */
[----:B--2---:R-:W-:-:S05]  /*aa70*/  IADD3.X R2, R2, UR22, RZ, P6, !PT ;  /* 0x0000001602027c10 */ /* 0x004fca000b7fe4ff */
[----:B------:R0:W-:Y:S04]  /*aa80*/  STL [R1+0x224], R2 ;  /* 0x0002240201007387 */ /* 0x0001e80000100800 */
[----:B0-----:R-:W2:Y:S04]  /*aa90*/  LDL.LU R2, [R1+0x32c] ;  /* 0x00032c0001027983 */ /* 0x001ea80000300800 */
[----:B------:R0:W-:Y:S04]  /*aaa0*/  STL [R1+0x258], R170 ;  /* 0x000258aa01007387 */ /* 0x0001e80000100800 */
[----:B0-----:R-:W2:Y:S01]  /*aab0*/  LDL.LU R170, [R1+0x2c8] ;  /* 0x0002c80001aa7983 */ /* 0x001ea20000300800 */
[----:B---3--:R-:W-:-:S05]  /*aac0*/  IADD3.X R3, R3, UR22, RZ, P0, !PT ;  /* 0x0000001603037c10 */ /* 0x008fca00087fe4ff */
[----:B------:R0:W-:Y:S04]  /*aad0*/  STL [R1+0x22c], R3 ;  /* 0x00022c0301007387 */ /* 0x0001e80000100800 */
[----:B0-----:R-:W3:Y:S01]  /*aae0*/  LDL.LU R3, [R1+0x328] ;  /* 0x0003280001037983 */ /* 0x001ee20000300800 */
[----:B------:R-:W-:Y:S02]  /*aaf0*/  IADD3 R160, P6, R160, UR21, RZ ;  /* 0x00000015a0a07c10 */ /* 0x000fe4000ffde0ff */
[----:B------:R-:W-:Y:S02]  /*ab00*/  IADD3 R171, P0, R171, UR21, RZ ;  /* 0x00000015abab7c10 */ /* 0x000fe4000ff1e0ff */
[----:B----4-:R-:W-:Y:S01]  /*ab10*/  IADD3.X R8, R8, UR22, RZ, P1, !PT ;  /* 0x0000001608087c10 */ /* 0x010fe20008ffe4ff */
[----:B------:R-:W-:Y:S01]  /*ab20*/  STL [R1+0x260], R160 ;  /* 0x000260a001007387 */ /* 0x000fe20000100800 */
[----:B------:R-:W-:-:S03]  /*ab30*/  IADD3 R172, P1, R172, UR21, RZ ;  /* 0x00000015acac7c10 */ /* 0x000fc6000ff3e0ff */
[----:B------:R0:W-:Y:S04]  /*ab40*/  STL [R1+0x234], R8 ;  /* 0x0002340801007387 */ /* 0x0001e80000100800 */
[----:B0-----:R-:W4:Y:S04]  /*ab50*/  LDL.LU R8, [R1+0x324] ;  /* 0x0003240001087983 */ /* 0x001f280000300800 */
[----:B------:R0:W-:Y:S04]  /*ab60*/  STL [R1+0x268], R171 ;  /* 0x000268ab01007387 */ /* 0x0001e80000100800 */
[----:B0-----:R-:W4:Y:S01]  /*ab70*/  LDL.LU R171, [R1+0x2a4] ;  /* 0x0002a40001ab7983 */ /* 0x001f220000300800 */
[----:B------:R-:W-:-:S03]  /*ab80*/  IADD3.X R5, R5, UR22, RZ, P2, !PT ;  /* 0x0000001605057c10 */ /* 0x000fc600097fe4ff */
[----:B------:R0:W-:Y:S04]  /*ab90*/  STL [R1+0x270], R172 ;  /* 0x000270ac01007387 */ /* 0x0001e80000100800 */
[----:B0-----:R-:W4:Y:S01]  /*aba0*/  LDL.LU R172, [R1+0x2b4] ;  /* 0x0002b40001ac7983 */ /* 0x001f220000300800 */
[----:B------:R-:W-:-:S03]  /*abb0*/  IADD3.X R173, R173, UR22, RZ, P3, !PT ;  /* 0x00000016adad7c10 */ /* 0x000fc60009ffe4ff */
[----:B------:R0:W-:Y:S04]  /*abc0*/  STL [R1+0x23c], R5 ;  /* 0x00023c0501007387 */ /* 0x0001e80000100800 */
[----:B0-----:R0:W5:Y:S04]  /*abd0*/  LDL.LU R5, [R1+0x320] ;  /* 0x0003200001057983 */ /* 0x0011680000300800 */
[----:B------:R1:W-:Y:S04]  /*abe0*/  STL [R1+0x244], R173 ;  /* 0x000244ad01007387 */ /* 0x0003e80000100800 */
[----:B-1----:R-:W4:Y:S01]  /*abf0*/  LDL.LU R173, [R1+0x31c] ;  /* 0x00031c0001ad7983 */ /* 0x002f220000300800 */
[----:B------:R-:W-:-:S02]  /*ac00*/  IADD3 R161, P2, R161, UR21, RZ ;  /* 0x00000015a1a17c10 */ /* 0x000fc4000ff5e0ff */
[----:B------:R-:W-:-:S03]  /*ac10*/  IADD3 R162, P3, R162, UR21, RZ ;  /* 0x00000015a2a27c10 */ /* 0x000fc6000ff7e0ff */
[----:B------:R-:W-:Y:S01]  /*ac20*/  STL [R1+0x278], R161 ;  /* 0x000278a101007387 */ /* 0x000fe20000100800 */
[----:B--2---:R-:W-:-:S05]  /*ac30*/  IADD3.X R2, R2, UR22, RZ, P4, !PT ;  /* 0x0000001602027c10 */ /* 0x004fca000a7fe4ff */
[----:B------:R1:W-:Y:S04]  /*ac40*/  STL [R1+0x24c], R2 ;  /* 0x00024c0201007387 */ /* 0x0003e80000100800 */
[----:B-1----:R-:W2:Y:S04]  /*ac50*/  LDL.LU R2, [R1+0x318] ;  /* 0x0003180001027983 */ /* 0x002ea80000300800 */
[----:B------:R-:W-:Y:S01]  /*ac60*/  STL [R1+0x280], R162 ;  /* 0x000280a201007387 */ /* 0x000fe20000100800 */
[----:B---3--:R-:W-:-:S05]  /*ac70*/  IADD3.X R3, R3, UR22, RZ, P5, !PT ;  /* 0x0000001603037c10 */ /* 0x008fca000affe4ff */
[----:B------:R1:W-:Y:S04]  /*ac80*/  STL [R1+0x254], R3 ;  /* 0x0002540301007387 */ /* 0x0003e80000100800 */
[----:B-1----:R-:W3:Y:S01]  /*ac90*/  LDL.LU R3, [R1+0x314] ;  /* 0x0003140001037983 */ /* 0x002ee20000300800 */
[----:B------:R-:W-:Y:S02]  /*aca0*/  IADD3 R163, P4, R163, UR21, RZ ;  /* 0x00000015a3a37c10 */ /* 0x000fe4000ff9e0ff */
[----:B------:R-:W-:Y:S02]  /*acb0*/  IADD3 R164, P5, R164, UR21, RZ ;  /* 0x00000015a4a47c10 */ /* 0x000fe4000ffbe0ff */
[----:B----4-:R-:W-:Y:S01]  /*acc0*/  IADD3.X R8, R8, UR22, RZ, P6, !PT ;  /* 0x0000001608087c10 */ /* 0x010fe2000b7fe4ff */
[----:B------:R-:W-:Y:S04]  /*acd0*/  STL [R1+0x288], R163 ;  /* 0x000288a301007387 */ /* 0x000fe80000100800 */
[----:B------:R1:W-:Y:S04]  /*ace0*/  STL [R1+0x25c], R8 ;  /* 0x00025c0801007387 */ /* 0x0003e80000100800 */
[----:B-1----:R-:W4:Y:S04]  /*acf0*/  LDL.LU R8, [R1+0x310] ;  /* 0x0003100001087983 */ /* 0x002f280000300800 */
[----:B------:R-:W-:Y:S01]  /*ad00*/  STL [R1+0x290], R164 ;  /* 0x000290a401007387 */ /* 0x000fe20000100800 */
[----:B------:R-:W-:-:S02]  /*ad10*/  IADD3 R165, P6, R165, UR21, RZ ;  /* 0x00000015a5a57c10 */ /* 0x000fc4000ffde0ff */
[----:B------:R-:W-:-:S05]  /*ad20*/  IADD3.X R173, R173, UR22, RZ, P0, !PT ;  /* 0x00000016adad7c10 */ /* 0x000fca00087fe4ff */
[----:B------:R1:W-:Y:S04]  /*ad30*/  STL [R1+0x264], R173 ;  /* 0x000264ad01007387 */ /* 0x0003e80000100800 */
[----:B-1----:R-:W4:Y:S01]  /*ad40*/  LDL.LU R173, [R1+0x30c] ;  /* 0x00030c0001ad7983 */ /* 0x002f220000300800 */
        /* <DEDUP_REMOVED lines=16> */
[----:B------:R-:W-:-:S05]  /*ae50*/  IADD3.X R173, R173, UR22, RZ, P4, !PT ;  /* 0x00000016adad7c10 */ /* 0x000fca000a7fe4ff */
[----:B------:R1:W-:Y:S04]  /*ae60*/  STL [R1+0x284], R173 ;  /* 0x000284ad01007387 */ /* 0x0003e80000100800 */
[----:B-1----:R-:W4:Y:S01]  /*ae70*/  LDL.LU R173, [R1+0x2fc] ;  /* 0x0002fc0001ad7983 */ /* 0x002f220000300800 */
[----:B------:R-:W-:-:S05]  /*ae80*/  IADD3 R169, P3, R169, UR21, RZ ;  /* 0x00000015a9a97c10 */ /* 0x000fca000ff7e0ff */
[----:B------:R-:W-:Y:S01]  /*ae90*/  STL [R1+0x2b8], R169 ;  /* 0x0002b8a901007387 */ /* 0x000fe20000100800 */
[----:B--2---:R-:W-:Y:S02]  /*aea0*/  IADD3.X R2, R2, UR22, RZ, P5, !PT ;  /* 0x0000001602027c10 */ /* 0x004fe4000affe4ff */
[----:B---3--:R-:W-:-:S05]  /*aeb0*/  IADD3 R3, P4, R3, UR21, RZ ;  /* 0x0000001503037c10 */ /* 0x008fca000ff9e0ff */
[----:B------:R1:W-:Y:S04]  /*aec0*/  STL [R1+0x2c0], R3 ;  /* 0x0002c00301007387 */ /* 0x0003e80000100800 */
[----:B-1----:R-:W2:Y:S04]  /*aed0*/  LDL.LU R3, [R1+0x2f8] ;  /* 0x0002f80001037983 */ /* 0x002ea80000300800 */
[----:B------:R1:W-:Y:S04]  /*aee0*/  STL [R1+0x28c], R2 ;  /* 0x00028c0201007387 */ /* 0x0003e80000100800 */
[----:B-1----:R-:W3:Y:S01]  /*aef0*/  LDL.LU R2, [R1+0x2f4] ;  /* 0x0002f40001027983 */ /* 0x002ee20000300800 */
[----:B----4-:R-:W-:-:S02]  /*af00*/  IADD3.X R8, R8, UR22, RZ, P6, !PT ;  /* 0x0000001608087c10 */ /* 0x010fc4000b7fe4ff */
[----:B------:R-:W-:-:S03]  /*af10*/  IADD3 R170, P5, R170, UR21, RZ ;  /* 0x00000015aaaa7c10 */ /* 0x000fc6000ffbe0ff */
[----:B------:R1:W-:Y:S04]  /*af20*/  STL [R1+0x294], R8 ;  /* 0x0002940801007387 */ /* 0x0003e80000100800 */
[----:B-1----:R-:W4:Y:S04]  /*af30*/  LDL.LU R8, [R1+0x2f0] ;  /* 0x0002f00001087983 */ /* 0x002f280000300800 */
[----:B------:R-:W-:Y:S01]  /*af40*/  STL [R1+0x2c8], R170 ;  /* 0x0002c8aa01007387 */ /* 0x000fe20000100800 */
[----:B------:R-:W-:-:S05]  /*af50*/  IADD3.X R173, R173, UR22, RZ, P0, !PT ;  /* 0x00000016adad7c10 */ /* 0x000fca00087fe4ff */
[----:B------:R1:W-:Y:S04]  /*af60*/  STL [R1+0x29c], R173 ;  /* 0x00029cad01007387 */ /* 0x0003e80000100800 */
[----:B-1----:R-:W2:Y:S01]  /*af70*/  LDL.LU R173, [R1+0x2ec] ;  /* 0x0002ec0001ad7983 */ /* 0x002ea20000300800 */
[----:B------:R-:W-:Y:S01]  /*af80*/  WARPGROUP.ARRIVE ;  /* 0x00000000000079c5 */ /* 0x000fe20000000000 */
[----:B------:R-:W-:Y:S01]  /*af90*/  UMOV UR8, UR12 ;  /* 0x0000000c00087c82 */ /* 0x000fe20008000000 */
[----:B------:R-:W-:-:S04]  /*afa0*/  UMOV UR9, UR13 ;  /* 0x0000000d00097c82 */ /* 0x000fc80008000000 */
[----:B------:R-:W-:Y:S01]  /*afb0*/  QGMMA.64x256x32.F32.E4M3.E4M3 R24, gdesc[UR8], R24, gsb0 ;  /* 0x03e00000081879f3 */ /* 0x000fe20008000818 */
[----:B---3--:R-:W-:-:S05]  /*afc0*/  IADD3.X R2, R2, UR22, RZ, P2, !PT ;  /* 0x0000001602027c10 */ /* 0x008fca00097fe4ff */
[----:B------:R1:W-:Y:S04]  /*afd0*/  STL [R1+0x2ac], R2 ;  /* 0x0002ac0201007387 */ /* 0x0003e80000100800 */
[----:B-1----:R-:W3:Y:S01]  /*afe0*/  LDL.LU R2, [R1+0x2e8] ;  /* 0x0002e80001027983 */ /* 0x002ee20000300800 */
[----:B------:R-:W-:Y:S02]  /*aff0*/  IADD3.X R171, R171, UR22, RZ, P1, !PT ;  /* 0x00000016abab7c10 */ /* 0x000fe40008ffe4ff */
[----:B----4-:R-:W-:Y:S02]  /*b000*/  IADD3.X R8, R8, UR22, RZ, P4, !PT ;  /* 0x0000001608087c10 */ /* 0x010fe4000a7fe4ff */
[----:B------:R-:W-:Y:S01]  /*b010*/  IADD3.X R172, R172, UR22, RZ, P3, !PT ;  /* 0x00000016acac7c10 */ /* 0x000fe20009ffe4ff */
[----:B------:R-:W-:Y:S04]  /*b020*/  STL [R1+0x2a4], R171 ;  /* 0x0002a4ab01007387 */ /* 0x000fe80000100800 */
[----:B------:R1:W-:Y:S04]  /*b030*/  STL [R1+0x2bc], R8 ;  /* 0x0002bc0801007387 */ /* 0x0003e80000100800 */
[----:B------:R-:W-:Y:S01]  /*b040*/  STL [R1+0x2b4], R172 ;  /* 0x0002b4ac01007387 */ /* 0x000fe20000100800 */
[----:B-1----:R-:W1:Y:S01]  /*b050*/  S2R R8, SR_TID.X ;  /* 0x0000000000087919 */ /* 0x002e620000002100 */
[----:B------:R-:W-:Y:S01]  /*b060*/  VIADD R175, R175, 0xffffffff ;  /* 0xffffffffafaf7836 */ /* 0x000fe20000000000 */
[----:B--2---:R-:W-:-:S05]  /*b070*/  IADD3.X R173, R173, UR22, RZ, P5, !PT ;  /* 0x00000016adad7c10 */ /* 0x004fca000affe4ff */
[----:B------:R2:W-:Y:S02]  /*b080*/  STL [R1+0x2c4], R173 ;  /* 0x0002c4ad01007387 */ /* 0x0005e40000100800 */
[----:B--2---:R-:W2:Y:S01]  /*b090*/  S2R R173, SR_TID.X ;  /* 0x0000000000ad7919 */ /* 0x004ea20000002100 */
[----:B------:R-:W-:Y:S01]  /*b0a0*/  ISETP.NE.U32.AND P0, PT, R175, RZ, PT ;  /* 0x000000ffaf00720c */ /* 0x000fe20003f05070 */
[----:B------:R-:W-:Y:S01]  /*b0b0*/  IMAD.SHL.U32 R6, R6, 0x20, RZ ;  /* 0x0000002006067824 */ /* 0x000fe200078e00ff */
[----:B------:R-:W-:Y:S02]  /*b0c0*/  WARPGROUP.DEPBAR.LE gsb0, 0x0 ;  /* 0x00008000000079c5 */ /* 0x000fe40000010000 */
[----:B------:R-:W-:Y:S02]  /*b0d0*/  UIADD3 UR19, UR19, -0x20, URZ ;  /* 0xffffffe013137890 */ /* 0x000fe4000fffe03f */
[----:B------:R-:W-:Y:S02]  /*b0e0*/  IADD3 R3, P6, R6, R3, RZ ;  /* 0x0000000306037210 */ /* 0x000fe40007fde0ff */
[----:B-1----:R-:W-:-:S02]  /*b0f0*/  LOP3.LUT R8, R8, 0x1f, RZ, 0xc0, !PT ;  /* 0x0000001f08087812 */ /* 0x002fc400078ec0ff */
[----:B--2---:R-:W-:-:S04]  /*b100*/  SHF.R.U32.HI R173, RZ, 0x7, R173 ;  /* 0x00000007ffad7819 */ /* 0x004fc800000116ad */
[----:B------:R-:W-:Y:S02]  /*b110*/  SGXT.U32 R173, R173, 0x1 ;  /* 0x00000001adad781a */ /* 0x000fe40000000000 */
[----:B---3--:R-:W-:Y:S01]  /*b120*/  LEA.HI.X.SX32 R2, R6, R2, 0x1, P6 ;  /* 0x0000000206027211 */ /* 0x008fe200030f0eff */
[----:B0-----:R-:W-:Y:S06]  /*b130*/  @P0 BRA `(.L_x_1) ;  /* 0xffffffb800940947 */ /* 0x001fec000383ffff */
.L_x_0:
[----:B------:R0:W-:Y:S01]  /*b140*/  STL [R1+0x334], R148 ;  /* 0x0003349401007387 */ /* 0x0001e20000100800 */
[----:B------:R-:W-:Y:S01]  /*b150*/  F2FP.SATFINITE.E4M3.F32.PACK_AB_MERGE_C R28, R29, R28, RZ ;  /* 0x0000001c1d1c723e */ /* 0x000fe200048070ff */
[----:B------:R-:W-:Y:S01]  /*b160*/  ULDC UR4, c[0x0][0x244] ;  /* 0x0000910000047ab9 */ /* 0x000fe20000000800 */
[----:B------:R-:W-:Y:S01]  /*b170*/  F2FP.SATFINITE.E4M3.F32.PACK_AB_MERGE_C R30, R31, R30, RZ ;  /* 0x0000001e1f1e723e */ /* 0x000fe200048070ff */
[----:B-----5:R-:W2:Y:S01]  /*b180*/  LDL.LU R5, [R1+0x4] ;  /* 0x0000040001057983 */ /* 0x020ea20000300800 */
[----:B------:R-:W-:Y:S01]  /*b190*/  F2FP.SATFINITE.E4M3.F32.PACK_AB_MERGE_C R24, R25, R24, RZ ;  /* 0x000000181918723e */ /* 0x000fe200048070ff */
[----:B------:R-:W-:Y:S01]  /*b1a0*/  ULDC.64 UR10, c[0x0][0x228] ;  /* 0x00008a00000a7ab9 */ /* 0x000fe20000000a00 */
[----:B------:R-:W-:Y:S01]  /*b1b0*/  F2FP.SATFINITE.E4M3.F32.PACK_AB_MERGE_C R32, R33, R32, RZ ;  /* 0x000000202120723e */ /* 0x000fe200048070ff */
[----:B------:R-:W-:Y:S01]  /*b1c0*/  ULDC.64 UR8, c[0x0][0x220] ;  /* 0x0000880000087ab9 */ /* 0x000fe20000000a00 */
[----:B------:R-:W-:Y:S01]  /*b1d0*/  F2FP.SATFINITE.E4M3.F32.PACK_AB_MERGE_C R26, R27, R26, RZ ;  /* 0x0000001a1b1a723e */ /* 0x000fe200048070ff */
[----:B0-----:R-:W2:Y:S01]  /*b1e0*/  LDL.LU R148, [R1] ;  /* 0x0000000001947983 */ /* 0x001ea20000300800 */
[----:B------:R-:W-:Y:S01]  /*b1f0*/  F2FP.SATFINITE.E4M3.F32.PACK_AB_MERGE_C R34, R35, R34, RZ ;  /* 0x000000222322723e */ /* 0x000fe200048070ff */
[----:B------:R-:W-:Y:S01]  /*b200*/  ULDC UR5, c[0x0][0x248] ;  /* 0x0000920000057ab9 */ /* 0x000fe20000000800 */
[----:B------:R-:W-:Y:S01]  /*b210*/  F2FP.SATFINITE.E4M3.F32.PACK_AB_MERGE_C R36, R37, R36, RZ ;  /* 0x000000242524723e */ /* 0x000fe200048070ff */
[----:B------:R0:W-:Y:S01]  /*b220*/  STL [R1+0x330], R149 ;  /* 0x0003309501007387 */ /* 0x0001e20000100800 */
[----:B------:R-:W-:Y:S01]  /*b230*/  F2FP.SATFINITE.E4M3.F32.PACK_AB_MERGE_C R38, R39, R38, RZ ;  /* 0x000000262726723e */ /* 0x000fe200048070ff */
[----:B------:R-:W-:-:S02]  /*b240*/  ULDC UR12, c[0x0][0x22c] ;  /* 0x00008b00000c7ab9 */ /* 0x000fc40000000800 */
[----:B0-----:R-:W3:Y:S04]  /*b250*/  LDL.LU R149, [R1+0x8] ;  /* 0x0000080001957983 */ /* 0x001ee80000300800 */
[----:B------:R-:W3:Y:S04]  /*b260*/  LDL.LU R3, [R1+0xc] ;  /* 0x00000c0001037983 */ /* 0x000ee80000300800 */
[----:B------:R0:W-:Y:S04]  /*b270*/  STL [R1+0x32c], R150 ;  /* 0x00032c9601007387 */ /* 0x0001e80000100800 */
        /* <DEDUP_REMOVED lines=39> */
[----:B----4-:R-:W4:Y:S04]  /*b4f0*/  LDL.LU R18, [R1+0x8c] ;  /* 0x00008c0001127983 */ /* 0x010f280000300800 */
[----:B------:R-:W4:Y:S04]  /*b500*/  LDL.LU R189, [R1+0x90] ;  /* 0x0000900001bd7983 */ /* 0x000f280000300800 */
        /* <DEDUP_REMOVED lines=86> */
[----:B------:R-:W4:Y:S01]  /*ba70*/  LDL.LU R244, [R1+0x1ec] ;  /* 0x0001ec0001f47983 */ /* 0x000f220000300800 */
[----:B--2---:R-:W-:-:S03]  /*ba80*/  F2FP.SATFINITE.E4M3.F32.PACK_AB_MERGE_C R5, R5, R148, RZ ;  /* 0x000000940505723e */ /* 0x004fc600048070ff */
[----:B------:R-:W2:Y:S01]  /*ba90*/  LDL.LU R246, [R1+0x1f0] ;  /* 0x0001f00001f67983 */ /* 0x000ea20000300800 */
[----:B---3--:R-:W-:-:S03]  /*baa0*/  F2FP.SATFINITE.E4M3.F32.PACK_AB_MERGE_C R3, R3, R149, RZ ;  /* 0x000000950303723e */ /* 0x008fc600048070ff */
[----:B------:R-:W2:Y:S01]  /*bab0*/  LDL.LU R248, [R1+0x1f4] ;  /* 0x0001f40001f87983 */ /* 0x000ea20000300800 */
[----:B------:R-:W-:-:S03]  /*bac0*/  F2FP.SATFINITE.E4M3.F32.PACK_AB_MERGE_C R0, R0, R150, RZ ;  /* 0x000000960000723e */ /* 0x000fc600048070ff */
[----:B------:R-:W3:Y:S01]  /*bad0*/  LDL.LU R250, [R1+0x1f8] ;  /* 0x0001f80001fa7983 */ /* 0x000ee20000300800 */
[----:B------:R-:W-:-:S03]  /*bae0*/  F2FP.SATFINITE.E4M3.F32.PACK_AB_MERGE_C R2, R2, R151, RZ ;  /* 0x000000970202723e */ /* 0x000fc600048070ff */
[----:B------:R-:W3:Y:S01]  /*baf0*/  LDL.LU R252, [R1+0x1fc] ;  /* 0x0001fc0001fc7983 */ /* 0x000ee20000300800 */
[----:B------:R-:W-:-:S03]  /*bb00*/  F2FP.SATFINITE.E4M3.F32.PACK_AB_MERGE_C R4, R4, R194, RZ ;  /* 0x000000c20404723e */ /* 0x000fc600048070ff */
[----:B------:R-:W3:Y:S04]  /*bb10*/  LDL.LU R148, [R1+0x334] ;  /* 0x0003340001947983 */ /* 0x000ee80000300800 */
[----:B------:R-:W3:Y:S04]  /*bb20*/  LDL.LU R149, [R1+0x330] ;  /* 0x0003300001957983 */ /* 0x000ee80000300800 */
[----:B------:R-:W3:Y:S04]  /*bb30*/  LDL.LU R150, [R1+0x32c] ;  /* 0x00032c0001967983 */ /* 0x000ee80000300800 */
[----:B------:R-:W3:Y:S04]  /*bb40*/  LDL.LU R151, [R1+0x328] ;  /* 0x0003280001977983 */ /* 0x000ee80000300800 */
[----:B------:R-:W2:Y:S01]  /*bb50*/  LDL.LU R194, [R1+0x324] ;  /* 0x0003240001c27983 */ /* 0x000ea20000300800 */
[----:B------:R-:W-:-:S02]  /*bb60*/  F2FP.SATFINITE.E4M3.F32.PACK_AB_MERGE_C R6, R6, R198, RZ ;  /* 0x000000c60606723e */ /* 0x000fc400048070ff */
[----:B------:R-:W-:Y:S01]  /*bb70*/  F2FP.SATFINITE.E4M3.F32.PACK_AB_MERGE_C R7, R7, R200, RZ ;  /* 0x000000c80707723e */ /* 0x000fe200048070ff */
[----:B------:R-:W3:Y:S01]  /*bb80*/  LDL.LU R198, [R1+0x320] ;  /* 0x0003200001c67983 */ /* 0x000ee20000300800 */
[----:B------:R-:W-:-:S03]  /*bb90*/  F2FP.SATFINITE.E4M3.F32.PACK_AB_MERGE_C R8, R8, R202, RZ ;  /* 0x000000ca0808723e */ /* 0x000fc600048070ff */
[----:B------:R-:W3:Y:S01]  /*bba0*/  LDL.LU R200, [R1+0x31c] ;  /* 0x00031c0001c87983 */ /* 0x000ee20000300800 */
[----:B------:R-:W-:-:S03]  /*bbb0*/  F2FP.SATFINITE.E4M3.F32.PACK_AB_MERGE_C R9, R9, R204, RZ ;  /* 0x000000cc0909723e */ /* 0x000fc600048070ff */
[----:B------:R-:W3:Y:S04]  /*bbc0*/  LDL.LU R202, [R1+0x318] ;  /* 0x0003180001ca7983 */ /* 0x000ee80000300800 */
[----:B------:R-:W3:Y:S01]  /*bbd0*/  LDL.LU R204, [R1+0x314] ;  /* 0x0003140001cc7983 */ /* 0x000ee20000300800 */
[----:B------:R-:W-:Y:S02]  /*bbe0*/  F2FP.SATFINITE.E4M3.F32.PACK_AB_MERGE_C R10, R10, R206, RZ ;  /* 0x000000ce0a0a723e */ /* 0x000fe400048070ff */
[----:B------:R-:W-:Y:S01]  /*bbf0*/  F2FP.SATFINITE.E4M3.F32.PACK_AB_MERGE_C R11, R11, R208, RZ ;  /* 0x000000d00b0b723e */ /* 0x000fe200048070ff */
[----:B------:R-:W3:Y:S04]  /*bc00*/  LDL.LU R206, [R1+0x310] ;  /* 0x0003100001ce7983 */ /* 0x000ee80000300800 */
[----:B------:R-:W3:Y:S01]  /*bc10*/  LDL.LU R208, [R1+0x30c] ;  /* 0x00030c0001d07983 */ /* 0x000ee20000300800 */
[----:B----4-:R-:W-:-:S02]  /*bc20*/  F2FP.SATFINITE.E4M3.F32.PACK_AB_MERGE_C R153, R153, R195, RZ ;  /* 0x000000c39999723e */ /* 0x010fc400048070ff */
[----:B------:R-:W-:Y:S01]  /*bc30*/  F2FP.SATFINITE.E4M3.F32.PACK_AB_MERGE_C R25, R85, R84, RZ ;  /* 0x000000545519723e */ /* 0x000fe200048070ff */
[----:B------:R-:W0:Y:S01]  /*bc40*/  S2R R195, SR_TID.X ;  /* 0x0000000000c37919 */ /* 0x000e220000002100 */
[----:B------:R-:W-:Y:S02]  /*bc50*/  F2FP.SATFINITE.E4M3.F32.PACK_AB_MERGE_C R13, R13, R177, RZ ;  /* 0x000000b10d0d723e */ /* 0x000fe400048070ff */
[----:B------:R-:W-:Y:S02]  /*bc60*/  F2FP.SATFINITE.E4M3.F32.PACK_AB_MERGE_C R12, R12, R173, RZ ;  /* 0x000000ad0c0c723e */ /* 0x000fe400048070ff */
[----:B------:R-:W-:Y:S01]  /*bc70*/  F2FP.SATFINITE.E4M3.F32.PACK_AB_MERGE_C R14, R14, R179, RZ ;  /* 0x000000b30e0e723e */ /* 0x000fe200048070ff */
[----:B------:R-:W1:Y:S01]  /*bc80*/  S2R R173, SR_TID.X ;  /* 0x0000000000ad7919 */ /* 0x000e620000002100 */
[----:B------:R-:W-:Y:S02]  /*bc90*/  LOP3.LUT R5, R5, 0xffff, RZ, 0xc0, !PT ;  /* 0x0000ffff05057812 */ /* 0x000fe400078ec0ff */
[----:B------:R-:W-:-:S02]  /*bca0*/  LOP3.LUT R0, R0, 0xffff, RZ, 0xc0, !PT ;  /* 0x0000ffff00007812 */ /* 0x000fc400078ec0ff */
[----:B------:R-:W-:Y:S02]  /*bcb0*/  LOP3.LUT R4, R4, 0xffff, RZ, 0xc0, !PT ;  /* 0x0000ffff04047812 */ /* 0x000fe400078ec0ff */
[----:B------:R-:W-:Y:S02]  /*bcc0*/  LOP3.LUT R9, R9, 0xffff, RZ, 0xc0, !PT ;  /* 0x0000ffff09097812 */ /* 0x000fe400078ec0ff */
[----:B------:R-:W-:Y:S02]  /*bcd0*/  LOP3.LUT R13, R13, 0xffff, RZ, 0xc0, !PT ;  /* 0x0000ffff0d0d7812 */ /* 0x000fe400078ec0ff */
[----:B------:R-:W-:Y:S02]  /*bce0*/  F2FP.SATFINITE.E4M3.F32.PACK_AB_MERGE_C R162, R162, R190, RZ ;  /* 0x000000bea2a2723e */ /* 0x000fe400048070ff */
[----:B------:R-:W-:Y:S02]  /*bcf0*/  F2FP.SATFINITE.E4M3.F32.PACK_AB_MERGE_C R27, R87, R86, RZ ;  /* 0x00000056571b723e */ /* 0x000fe400048070ff */
[----:B------:R-:W-:-:S02]  /*bd00*/  F2FP.SATFINITE.E4M3.F32.PACK_AB_MERGE_C R58, R59, R58, RZ ;  /* 0x0000003a3b3a723e */ /* 0x000fc400048070ff */
[----:B------:R-:W-:Y:S02]  /*bd10*/  F2FP.SATFINITE.E4M3.F32.PACK_AB_MERGE_C R17, R17, R185, RZ ;  /* 0x000000b91111723e */ /* 0x000fe400048070ff */
[----:B------:R-:W-:Y:S02]  /*bd20*/  F2FP.SATFINITE.E4M3.F32.PACK_AB_MERGE_C R19, R19, R189, RZ ;  /* 0x000000bd1313723e */ /* 0x000fe400048070ff */
[----:B------:R-:W-:Y:S02]  /*bd30*/  F2FP.SATFINITE.E4M3.F32.PACK_AB_MERGE_C R21, R21, R191, RZ ;  /* 0x000000bf1515723e */ /* 0x000fe400048070ff */
[----:B------:R-:W-:Y:S02]  /*bd40*/  F2FP.SATFINITE.E4M3.F32.PACK_AB_MERGE_C R164, R164, R192, RZ ;  /* 0x000000c0a4a4723e */ /* 0x000fe400048070ff */
[----:B------:R-:W-:Y:S01]  /*bd50*/  F2FP.SATFINITE.E4M3.F32.PACK_AB_MERGE_C R155, R155, R197, RZ ;  /* 0x000000c59b9b723e */ /* 0x000fe200048070ff */
[----:B0-----:R-:W-:Y:S01]  /*bd60*/  IMAD.SHL.U32 R29, R195, 0x100, RZ ;  /* 0x00000100c31d7824 */ /* 0x001fe200078e00ff */
[----:B------:R-:W-:Y:S01]  /*bd70*/  F2FP.SATFINITE.E4M3.F32.PACK_AB_MERGE_C R157, R157, R199, RZ ;  /* 0x000000c79d9d723e */ /* 0x000fe200048070ff */
[----:B------:R-:W-:Y:S01]  /*bd80*/  IMAD.SHL.U32 R31, R195, 0x10, RZ ;  /* 0x00000010c31f7824 */ /* 0x000fe200078e00ff */
[----:B------:R-:W-:Y:S01]  /*bd90*/  F2FP.SATFINITE.E4M3.F32.PACK_AB_MERGE_C R40, R41, R40, RZ ;  /* 0x000000282928723e */ /* 0x000fe200048070ff */
[----:B------:R-:W-:Y:S01]  /*bda0*/  IMAD.SHL.U32 R33, R195, 0x8, RZ ;  /* 0x00000008c3217824 */ /* 0x000fe200078e00ff */
[----:B------:R-:W-:-:S02]  /*bdb0*/  LOP3.LUT R84, R29, 0x800, RZ, 0xc0, !PT ;  /* 0x000008001d547812 */ /* 0x000fc400078ec0ff */
[----:B------:R-:W-:Y:S02]  /*bdc0*/  LOP3.LUT R29, R31, 0x70, RZ, 0xc0, !PT ;  /* 0x000000701f1d7812 */ /* 0x000fe400078ec0ff */
[----:B------:R-:W-:Y:S02]  /*bdd0*/  LOP3.LUT R3, R3, 0xffff, RZ, 0xc0, !PT ;  /* 0x0000ffff03037812 */ /* 0x000fe400078ec0ff */
[----:B------:R-:W-:Y:S02]  /*bde0*/  IADD3 R84, R84, UR6, R29 ;  /* 0x0000000654547c10 */ /* 0x000fe4000fffe01d */
[----:B------:R-:W-:Y:S02]  /*bdf0*/  LOP3.LUT R29, R33, 0x780, RZ, 0xc0, !PT ;  /* 0x00000780211d7812 */ /* 0x000fe400078ec0ff */
[----:B------:R-:W-:Y:S02]  /*be00*/  F2FP.SATFINITE.E4M3.F32.PACK_AB_MERGE_C R168, R168, R209, RZ ;  /* 0x000000d1a8a8723e */ /* 0x000fe400048070ff */
[----:B------:R-:W-:Y:S01]  /*be10*/  LOP3.LUT R2, R2, 0xffff, RZ, 0xc0, !PT ;  /* 0x0000ffff02027812 */ /* 0x000fe200078ec0ff */
[----:B------:R-:W-:Y:S01]  /*be20*/  IMAD.IADD R29, R29, 0x1, R84 ;  /* 0x000000011d1d7824 */ /* 0x000fe200078e0254 */
[----:B------:R-:W-:-:S02]  /*be30*/  LOP3.LUT R84, R11, 0xffff, RZ, 0xc0, !PT ;  /* 0x0000ffff0b547812 */ /* 0x000fc400078ec0ff */
[----:B------:R-:W-:Y:S02]  /*be40*/  LOP3.LUT R6, R6, 0xffff, RZ, 0xc0, !PT ;  /* 0x0000ffff06067812 */ /* 0x000fe400078ec0ff */
[----:B------:R-:W-:Y:S02]  /*be50*/  LOP3.LUT R33, R12, 0xffff, RZ, 0xc0, !PT ;  /* 0x0000ffff0c217812 */ /* 0x000fe400078ec0ff */
[----:B------:R-:W-:Y:S02]  /*be60*/  LOP3.LUT R10, R10, 0xffff, RZ, 0xc0, !PT ;  /* 0x0000ffff0a0a7812 */ /* 0x000fe400078ec0ff */
[----:B------:R-:W-:Y:S02]  /*be70*/  LOP3.LUT R37, R14, 0xffff, RZ, 0xc0, !PT ;  /* 0x0000ffff0e257812 */ /* 0x000fe400078ec0ff */
[----:B------:R-:W-:Y:S02]  /*be80*/  PRMT R12, R4, 0x3340, R1 ;  /* 0x00003340040c7816 */ /* 0x000fe40000000001 */
[----:B------:R-:W-:-:S02]  /*be90*/  PRMT R35, R5, 0x3340, R0 ;  /* 0x0000334005237816 */ /* 0x000fc40000000000 */
[----:B------:R-:W-:Y:S02]  /*bea0*/  PRMT R86, R13, 0x3340, R86 ;  /* 0x000033400d567816 */ /* 0x000fe40000000056 */
[----:B------:R-:W-:Y:S02]  /*beb0*/  PRMT R39, R9, 0x3340, R84 ;  /* 0x0000334009277816 */ /* 0x000fe40000000054 */
[----:B------:R-:W-:Y:S02]  /*bec0*/  LOP3.LUT R162, R162, 0xffff, RZ, 0xc0, !PT ;  /* 0x0000ffffa2a27812 */ /* 0x000fe400078ec0ff */
[----:B------:R-:W-:Y:S02]  /*bed0*/  LOP3.LUT R59, R164, 0xffff, RZ, 0xc0, !PT ;  /* 0x0000ffffa43b7812 */ /* 0x000fe400078ec0ff */
[----:B------:R-:W-:Y:S02]  /*bee0*/  LOP3.LUT R168, R168, 0xffff, RZ, 0xc0, !PT ;  /* 0x0000ffffa8a87812 */ /* 0x000fe400078ec0ff */
[----:B------:R-:W-:-:S02]  /*bef0*/  PRMT R14, R6, 0x3340, R1 ;  /* 0x00003340060e7816 */ /* 0x000fc40000000001 */
[----:B------:R-:W-:Y:S02]  /*bf00*/  PRMT R11, R3, 0x3340, R2 ;  /* 0x00003340030b7816 */ /* 0x000fe40000000002 */
[----:B------:R-:W-:Y:S02]  /*bf10*/  F2FP.SATFINITE.E4M3.F32.PACK_AB_MERGE_C R154, R154, R182, RZ ;  /* 0x000000b69a9a723e */ /* 0x000fe400048070ff */
[----:B------:R-:W-:Y:S02]  /*bf20*/  F2FP.SATFINITE.E4M3.F32.PACK_AB_MERGE_C R156, R156, R184, RZ ;  /* 0x000000b89c9c723e */ /* 0x000fe400048070ff */
[----:B------:R-:W-:Y:S02]  /*bf30*/  F2FP.SATFINITE.E4M3.F32.PACK_AB_MERGE_C R158, R158, R186, RZ ;  /* 0x000000ba9e9e723e */ /* 0x000fe400048070ff */
[----:B------:R-:W-:Y:S02]  /*bf40*/  PRMT R41, R10, 0x3340, R33 ;  /* 0x000033400a297816 */ /* 0x000fe40000000021 */
[----:B------:R-:W-:-:S02]  /*bf50*/  PRMT R35, R35, 0x5410, R12 ;  /* 0x0000541023237816 */ /* 0x000fc4000000000c */
[----:B------:R-:W-:Y:S02]  /*bf60*/  F2FP.SATFINITE.E4M3.F32.PACK_AB_MERGE_C R18, R18, R187, RZ ;  /* 0x000000bb1212723e */ /* 0x000fe400048070ff */
[----:B------:R-:W-:Y:S02]  /*bf70*/  F2FP.SATFINITE.E4M3.F32.PACK_AB_MERGE_C R20, R20, R176, RZ ;  /* 0x000000b01414723e */ /* 0x000fe400048070ff */
[----:B------:R-:W-:Y:S02]  /*bf80*/  F2FP.SATFINITE.E4M3.F32.PACK_AB_MERGE_C R22, R22, R178, RZ ;  /* 0x000000b21616723e */ /* 0x000fe400048070ff */
[----:B------:R-:W-:Y:S02]  /*bf90*/  F2FP.SATFINITE.E4M3.F32.PACK_AB_MERGE_C R48, R49, R48, RZ ;  /* 0x000000303130723e */ /* 0x000fe400048070ff */
[----:B------:R-:W-:Y:S02]  /*bfa0*/  F2FP.SATFINITE.E4M3.F32.PACK_AB_MERGE_C R50, R51, R50, RZ ;  /* 0x000000323332723e */ /* 0x000fe400048070ff */
[----:B------:R-:W-:-:S02]  /*bfb0*/  PRMT R12, R39, 0x5410, R86 ;  /* 0x00005410270c7816 */ /* 0x000fc40000000056 */
[----:B------:R-:W-:Y:S02]  /*bfc0*/  F2FP.SATFINITE.E4M3.F32.PACK_AB_MERGE_C R15, R15, R181, RZ ;  /* 0x000000b50f0f723e */ /* 0x000fe400048070ff */
[----:B------:R-:W-:Y:S02]  /*bfd0*/  F2FP.SATFINITE.E4M3.F32.PACK_AB_MERGE_C R16, R16, R183, RZ ;  /* 0x000000b71010723e */ /* 0x000fe400048070ff */
[----:B------:R-:W-:Y:S02]  /*bfe0*/  F2FP.SATFINITE.E4M3.F32.PACK_AB_MERGE_C R165, R165, R196, RZ ;  /* 0x000000c4a5a5723e */ /* 0x000fe400048070ff */
[----:B------:R-:W-:Y:S02]  /*bff0*/  LOP3.LUT R39, R17, 0xffff, RZ, 0xc0, !PT ;  /* 0x0000ffff11277812 */ /* 0x000fe400078ec0ff */
[----:B------:R-:W-:Y:S02]  /*c000*/  LOP3.LUT R86, R19, 0xffff, RZ, 0xc0, !PT ;  /* 0x0000ffff13567812 */ /* 0x000fe400078ec0ff */
[----:B------:R-:W-:-:S02]  /*c010*/  LOP3.LUT R51, R21, 0xffff, RZ, 0xc0, !PT ;  /* 0x0000ffff15337812 */ /* 0x000fc400078ec0ff */
[----:B------:R-:W-:Y:S02]  /*c020*/  PRMT R164, R168, 0x3340, R1 ;  /* 0x00003340a8a47816 */ /* 0x000fe40000000001 */
[----:B------:R-:W-:Y:S02]  /*c030*/  PRMT R49, R162, 0x3340, R59 ;  /* 0x00003340a2317816 */ /* 0x000fe4000000003b */
[----:B------:R-:W-:Y:S02]  /*c040*/  F2FP.SATFINITE.E4M3.F32.PACK_AB_MERGE_C R56, R57, R56, RZ ;  /* 0x000000383938723e */ /* 0x000fe400048070ff */
[----:B------:R-:W-:Y:S02]  /*c050*/  PRMT R11, R11, 0x5410, R14 ;  /* 0x000054100b0b7816 */ /* 0x000fe4000000000e */
[----:B------:R-:W-:Y:S02]  /*c060*/  LOP3.LUT R153, R153, 0xffff, RZ, 0xc0, !PT ;  /* 0x0000ffff99997812 */ /* 0x000fe400078ec0ff */
[----:B------:R-:W-:-:S02]  /*c070*/  LOP3.LUT R196, R155, 0xffff, RZ, 0xc0, !PT ;  /* 0x0000ffff9bc47812 */ /* 0x000fc400078ec0ff */
[----:B------:R-:W-:Y:S02]  /*c080*/  LOP3.LUT R157, R157, 0xffff, RZ, 0xc0, !PT ;  /* 0x0000ffff9d9d7812 */ /* 0x000fe400078ec0ff */
[----:B------:R-:W-:Y:S02]  /*c090*/  F2FP.SATFINITE.E4M3.F32.PACK_AB_MERGE_C R52, R53, R52, RZ ;  /* 0x000000343534723e */ /* 0x000fe400048070ff */
[----:B------:R-:W-:Y:S02]  /*c0a0*/  LOP3.LUT R154, R154, 0xffff, RZ, 0xc0, !PT ;  /* 0x0000ffff9a9a7812 */ /* 0x000fe400078ec0ff */
[----:B------:R-:W-:Y:S02]  /*c0b0*/  LOP3.LUT R57, R156, 0xffff, RZ, 0xc0, !PT ;  /* 0x0000ffff9c397812 */ /* 0x000fe400078ec0ff */
[----:B------:R-:W-:Y:S02]  /*c0c0*/  LOP3.LUT R158, R158, 0xffff, RZ, 0xc0, !PT ;  /* 0x0000ffff9e9e7812 */ /* 0x000fe400078ec0ff */
[----:B------:R-:W-:-:S02]  /*c0d0*/  F2FP.SATFINITE.E4M3.F32.PACK_AB_MERGE_C R161, R161, R203, RZ ;  /* 0x000000cba1a1723e */ /* 0x000fc400048070ff */
[----:B------:R-:W-:Y:S02]  /*c0e0*/  F2FP.SATFINITE.E4M3.F32.PACK_AB_MERGE_C R163, R163, R205, RZ ;  /* 0x000000cda3a3723e */ /* 0x000fe400048070ff */
[----:B------:R-:W-:Y:S02]  /*c0f0*/  F2FP.SATFINITE.E4M3.F32.PACK_AB_MERGE_C R166, R166, R207, RZ ;  /* 0x000000cfa6a6723e */ /* 0x000fe400048070ff */
[----:B------:R-:W-:Y:S02]  /*c100*/  F2FP.SATFINITE.E4M3.F32.PACK_AB_MERGE_C R181, R231, R216, RZ ;  /* 0x000000d8e7b5723e */ /* 0x000fe400048070ff */
[----:B------:R-:W-:Y:S02]  /*c110*/  LOP3.LUT R53, R22, 0xffff, RZ, 0xc0, !PT ;  /* 0x0000ffff16357812 */ /* 0x000fe400078ec0ff */
[----:B------:R-:W-:Y:S02]  /*c120*/  F2FP.SATFINITE.E4M3.F32.PACK_AB_MERGE_C R169, R169, R213, RZ ;  /* 0x000000d5a9a9723e */ /* 0x000fe400048070ff */
[----:B------:R-:W-:-:S02]  /*c130*/  F2FP.SATFINITE.E4M3.F32.PACK_AB_MERGE_C R172, R172, R217, RZ ;  /* 0x000000d9acac723e */ /* 0x000fc400048070ff */
[----:B------:R-:W-:Y:S02]  /*c140*/  F2FP.SATFINITE.E4M3.F32.PACK_AB_MERGE_C R176, R223, R221, RZ ;  /* 0x000000dddfb0723e */ /* 0x000fe400048070ff */
[----:B------:R-:W-:Y:S02]  /*c150*/  PRMT R49, R49, 0x5410, R164 ;  /* 0x0000541031317816 */ /* 0x000fe400000000a4 */
[----:B------:R-:W-:Y:S02]  /*c160*/  F2FP.SATFINITE.E4M3.F32.PACK_AB_MERGE_C R170, R170, R215, RZ ;  /* 0x000000d7aaaa723e */ /* 0x000fe400048070ff */
[----:B------:R-:W-:Y:S02]  /*c170*/  F2FP.SATFINITE.E4M3.F32.PACK_AB_MERGE_C R175, R175, R219, RZ ;  /* 0x000000dbafaf723e */ /* 0x000fe400048070ff */
[----:B------:R-:W-:Y:S02]  /*c180*/  F2FP.SATFINITE.E4M3.F32.PACK_AB_MERGE_C R183, R235, R220, RZ ;  /* 0x000000dcebb7723e */ /* 0x000fe400048070ff */
[----:B------:R-:W-:-:S02]  /*c190*/  F2FP.SATFINITE.E4M3.F32.PACK_AB_MERGE_C R177, R225, R210, RZ ;  /* 0x000000d2e1b1723e */ /* 0x000fc400048070ff */
[----:B------:R-:W-:Y:S02]  /*c1a0*/  F2FP.SATFINITE.E4M3.F32.PACK_AB_MERGE_C R179, R229, R214, RZ ;  /* 0x000000d6e5b3723e */ /* 0x000fe400048070ff */
[----:B------:R-:W-:Y:S02]  /*c1b0*/  F2FP.SATFINITE.E4M3.F32.PACK_AB_MERGE_C R182, R233, R218, RZ ;  /* 0x000000dae9b6723e */ /* 0x000fe400048070ff */
[----:B------:R-:W-:Y:S02]  /*c1c0*/  F2FP.SATFINITE.E4M3.F32.PACK_AB_MERGE_C R185, R237, R222, RZ ;  /* 0x000000deedb9723e */ /* 0x000fe400048070ff */
[----:B------:R-:W-:Y:S02]  /*c1d0*/  F2FP.SATFINITE.E4M3.F32.PACK_AB_MERGE_C R42, R43, R42, RZ ;  /* 0x0000002a2b2a723e */ /* 0x000fe400048070ff */
[----:B------:R-:W-:Y:S02]  /*c1e0*/  F2FP.SATFINITE.E4M3.F32.PACK_AB_MERGE_C R160, R160, R188, RZ ;  /* 0x000000bca0a0723e */ /* 0x000fe400048070ff */
[----:B------:R-:W-:-:S02]  /*c1f0*/  F2FP.SATFINITE.E4M3.F32.PACK_AB_MERGE_C R64, R65, R64, RZ ;  /* 0x000000404140723e */ /* 0x000fc400048070ff */
[----:B------:R-:W-:Y:S02]  /*c200*/  F2FP.SATFINITE.E4M3.F32.PACK_AB_MERGE_C R187, R239, R224, RZ ;  /* 0x000000e0efbb723e */ /* 0x000fe400048070ff */
[----:B------:R-:W-:Y:S02]  /*c210*/  LOP3.LUT R181, R181, 0xffff, RZ, 0xc0, !PT ;  /* 0x0000ffffb5b57812 */ /* 0x000fe400078ec0ff */
[----:B------:R-:W-:Y:S02]  /*c220*/  LOP3.LUT R164, R183, 0xffff, RZ, 0xc0, !PT ;  /* 0x0000ffffb7a47812 */ /* 0x000fe400078ec0ff */
[----:B------:R-:W-:Y:S02]  /*c230*/  LOP3.LUT R187, R187, 0xffff, RZ, 0xc0, !PT ;  /* 0x0000ffffbbbb7812 */ /* 0x000fe400078ec0ff */
[----:B------:R-:W-:Y:S02]  /*c240*/  PRMT R43, R158, 0x3340, R1 ;  /* 0x000033409e2b7816 */ /* 0x000fe40000000001 */
[----:B------:R-:W-:-:S02]  /*c250*/  PRMT R22, R154, 0x3340, R57 ;  /* 0x000033409a167816 */ /* 0x000fc40000000039 */
[----:B------:R-:W-:Y:S02]  /*c260*/  LOP3.LUT R161, R161, 0xffff, RZ, 0xc0, !PT ;  /* 0x0000ffffa1a17812 */ /* 0x000fe400078ec0ff */
[----:B------:R-:W-:Y:S02]  /*c270*/  LOP3.LUT R156, R163, 0xffff, RZ, 0xc0, !PT ;  /* 0x0000ffffa39c7812 */ /* 0x000fe400078ec0ff */
[----:B------:R-:W-:Y:S02]  /*c280*/  LOP3.LUT R166, R166, 0xffff, RZ, 0xc0, !PT ;  /* 0x0000ffffa6a67812 */ /* 0x000fe400078ec0ff */
[----:B------:R-:W-:Y:S02]  /*c290*/  LOP3.LUT R169, R169, 0xffff, RZ, 0xc0, !PT ;  /* 0x0000ffffa9a97812 */ /* 0x000fe400078ec0ff */
[----:B------:R-:W-:Y:S02]  /*c2a0*/  LOP3.LUT R172, R172, 0xffff, RZ, 0xc0, !PT ;  /* 0x0000ffffacac7812 */ /* 0x000fe400078ec0ff */
[----:B------:R-:W-:-:S02]  /*c2b0*/  LOP3.LUT R176, R176, 0xffff, RZ, 0xc0, !PT ;  /* 0x0000ffffb0b07812 */ /* 0x000fc400078ec0ff */
[----:B------:R-:W-:Y:S02]  /*c2c0*/  F2FP.SATFINITE.E4M3.F32.PACK_AB_MERGE_C R188, R245, R230, RZ ;  /* 0x000000e6f5bc723e */ /* 0x000fe400048070ff */
[----:B------:R-:W-:Y:S02]  /*c2d0*/  LOP3.LUT R170, R170, 0xffff, RZ, 0xc0, !PT ;  /* 0x0000ffffaaaa7812 */ /* 0x000fe400078ec0ff */
[----:B------:R-:W-:Y:S02]  /*c2e0*/  LOP3.LUT R175, R175, 0xffff, RZ, 0xc0, !PT ;  /* 0x0000ffffafaf7812 */ /* 0x000fe400078ec0ff */
[----:B------:R-:W-:Y:S02]  /*c2f0*/  LOP3.LUT R177, R177, 0xffff, RZ, 0xc0, !PT ;  /* 0x0000ffffb1b17812 */ /* 0x000fe400078ec0ff */
[----:B------:R-:W-:Y:S02]  /*c300*/  LOP3.LUT R179, R179, 0xffff, RZ, 0xc0, !PT ;  /* 0x0000ffffb3b37812 */ /* 0x000fe400078ec0ff */
[----:B------:R-:W-:-:S02]  /*c310*/  LOP3.LUT R182, R182, 0xffff, RZ, 0xc0, !PT ;  /* 0x0000ffffb6b67812 */ /* 0x000fc400078ec0ff */
[----:B------:R-:W-:Y:S02]  /*c320*/  LOP3.LUT R185, R185, 0xffff, RZ, 0xc0, !PT ;  /* 0x0000ffffb9b97812 */ /* 0x000fe400078ec0ff */
[----:B------:R-:W-:Y:S02]  /*c330*/  PRMT R65, R181, 0x3340, R164 ;  /* 0x00003340b5417816 */ /* 0x000fe400000000a4 */
[----:B------:R-:W-:Y:S02]  /*c340*/  F2FP.SATFINITE.E4M3.F32.PACK_AB_MERGE_C R190, R249, R234, RZ ;  /* 0x000000eaf9be723e */ /* 0x000fe400048070ff */
[----:B------:R-:W-:Y:S02]  /*c350*/  F2FP.SATFINITE.E4M3.F32.PACK_AB_MERGE_C R44, R45, R44, RZ ;  /* 0x0000002c2d2c723e */ /* 0x000fe400048070ff */
[----:B------:R-:W-:Y:S02]  /*c360*/  F2FP.SATFINITE.E4M3.F32.PACK_AB_MERGE_C R46, R47, R46, RZ ;  /* 0x0000002e2f2e723e */ /* 0x000fe400048070ff */
[----:B------:R-:W-:-:S02]  /*c370*/  PRMT R45, R161, 0x3340, R156 ;  /* 0x00003340a12d7816 */ /* 0x000fc4000000009c */
[----:B------:R-:W-:Y:S02]  /*c380*/  F2FP.SATFINITE.E4M3.F32.PACK_AB_MERGE_C R54, R55, R54, RZ ;  /* 0x000000363736723e */ /* 0x000fe400048070ff */
[----:B------:R-:W-:Y:S02]  /*c390*/  F2FP.SATFINITE.E4M3.F32.PACK_AB_MERGE_C R60, R61, R60, RZ ;  /* 0x0000003c3d3c723e */ /* 0x000fe400048070ff */
[----:B------:R-:W-:Y:S02]  /*c3a0*/  F2FP.SATFINITE.E4M3.F32.PACK_AB_MERGE_C R74, R75, R74, RZ ;  /* 0x0000004a4b4a723e */ /* 0x000fe400048070ff */
[----:B------:R-:W-:Y:S02]  /*c3b0*/  F2FP.SATFINITE.E4M3.F32.PACK_AB_MERGE_C R78, R79, R78, RZ ;  /* 0x0000004e4f4e723e */ /* 0x000fe400048070ff */
[----:B------:R-:W-:Y:S02]  /*c3c0*/  F2FP.SATFINITE.E4M3.F32.PACK_AB_MERGE_C R192, R240, R238, RZ ;  /* 0x000000eef0c0723e */ /* 0x000fe400048070ff */
[----:B------:R-:W-:-:S02]  /*c3d0*/  LOP3.LUT R188, R188, 0xffff, RZ, 0xc0, !PT ;  /* 0x0000ffffbcbc7812 */ /* 0x000fc400078ec0ff */
[----:B------:R-:W-:Y:S02]  /*c3e0*/  LOP3.LUT R61, R190, 0xffff, RZ, 0xc0, !PT ;  /* 0x0000ffffbe3d7812 */ /* 0x000fe400078ec0ff */
[----:B------:R-:W-:Y:S02]  /*c3f0*/  LOP3.LUT R192, R192, 0xffff, RZ, 0xc0, !PT ;  /* 0x0000ffffc0c07812 */ /* 0x000fe400078ec0ff */
[----:B------:R-:W-:Y:S02]  /*c400*/  PRMT R55, R179, 0x3340, R182 ;  /* 0x00003340b3377816 */ /* 0x000fe400000000b6 */
[----:B------:R-:W-:Y:S02]  /*c410*/  LOP3.LUT R75, R42, 0xffff, RZ, 0xc0, !PT ;  /* 0x0000ffff2a4b7812 */ /* 0x000fe400078ec0ff */
[----:B------:R-:W-:Y:S02]  /*c420*/  LOP3.LUT R79, R50, 0xffff, RZ, 0xc0, !PT ;  /* 0x0000ffff324f7812 */ /* 0x000fe400078ec0ff */
[----:B------:R-:W-:-:S02]  /*c430*/  F2FP.SATFINITE.E4M3.F32.PACK_AB_MERGE_C R62, R63, R62, RZ ;  /* 0x0000003e3f3e723e */ /* 0x000fc400048070ff */
[----:B------:R-:W-:Y:S02]  /*c440*/  F2FP.SATFINITE.E4M3.F32.PACK_AB_MERGE_C R66, R67, R66, RZ ;  /* 0x000000424342723e */ /* 0x000fe400048070ff */
[----:B------:R-:W-:Y:S02]  /*c450*/  F2FP.SATFINITE.E4M3.F32.PACK_AB_MERGE_C R70, R71, R70, RZ ;  /* 0x000000464746723e */ /* 0x000fe400048070ff */
[----:B------:R-:W-:Y:S02]  /*c460*/  F2FP.SATFINITE.E4M3.F32.PACK_AB_MERGE_C R72, R73, R72, RZ ;  /* 0x000000484948723e */ /* 0x000fe400048070ff */
[----:B------:R-:W-:Y:S02]  /*c470*/  F2FP.SATFINITE.E4M3.F32.PACK_AB_MERGE_C R76, R77, R76, RZ ;  /* 0x0000004c4d4c723e */ /* 0x000fe400048070ff */
[----:B------:R-:W-:Y:S02]  /*c480*/  PRMT R47, R188, 0x3340, R61 ;  /* 0x00003340bc2f7816 */ /* 0x000fe4000000003d */
        /* <DEDUP_REMOVED lines=8> */
[----:B------:R-:W-:Y:S01]  /*c510*/  F2FP.SATFINITE.E4M3.F32.PACK_AB_MERGE_C R90, R91, R90, RZ ;  /* 0x0000005a5b5a723e */ /* 0x000fe200048070ff */
[----:B------:R-:W4:Y:S01]  /*c520*/  LDL.LU R115, [R1+0x2d0] ;  /* 0x0002d00001737983 */ /* 0x000f220000300800 */
[----:B--2---:R-:W-:Y:S02]  /*c530*/  PRMT R194, R37, 0x3340, R194 ;  /* 0x0000334025c27816 */ /* 0x004fe400000000c2 */
[----:B------:R-:W-:Y:S02]  /*c540*/  F2FP.SATFINITE.E4M3.F32.PACK_AB_MERGE_C R92, R93, R92, RZ ;  /* 0x0000005c5d5c723e */ /* 0x000fe400048070ff */
[----:B------:R-:W-:Y:S02]  /*c550*/  PRMT R14, R41, 0x5410, R194 ;  /* 0x00005410290e7816 */ /* 0x000fe400000000c2 */
[----:B------:R-:W-:-:S02]  /*c560*/  LOP3.LUT R41, R18, 0xffff, RZ, 0xc0, !PT ;  /* 0x0000ffff12297812 */ /* 0x000fc400078ec0ff */
[----:B------:R-:W-:Y:S02]  /*c570*/  LOP3.LUT R194, R20, 0xffff, RZ, 0xc0, !PT ;  /* 0x0000ffff14c27812 */ /* 0x000fe400078ec0ff */
[----:B---3--:R-:W-:Y:S02]  /*c580*/  PRMT R17, R51, 0x3340, R198 ;  /* 0x0000334033117816 */ /* 0x008fe400000000c6 */
[----:B------:R-:W-:Y:S02]  /*c590*/  PRMT R20, R39, 0x3340, R86 ;  /* 0x0000334027147816 */ /* 0x000fe40000000056 */
[----:B------:R-:W-:Y:S02]  /*c5a0*/  PRMT R19, R157, 0x3340, R200 ;  /* 0x000033409d137816 */ /* 0x000fe400000000c8 */
[----:B------:R-:W-:Y:S02]  /*c5b0*/  PRMT R18, R153, 0x3340, R196 ;  /* 0x0000334099127816 */ /* 0x000fe400000000c4 */
[----:B------:R-:W-:-:S02]  /*c5c0*/  PRMT R198, R53, 0x3340, R198 ;  /* 0x0000334035c67816 */ /* 0x000fc400000000c6 */
[----:B------:R-:W-:Y:S02]  /*c5d0*/  PRMT R21, R41, 0x3340, R194 ;  /* 0x0000334029157816 */ /* 0x000fe400000000c2 */
[----:B------:R-:W-:Y:S02]  /*c5e0*/  PRMT R20, R20, 0x5410, R17 ;  /* 0x0000541014147816 */ /* 0x000fe40000000011 */
[----:B------:R-:W-:Y:S02]  /*c5f0*/  PRMT R17, R18, 0x5410, R19 ;  /* 0x0000541012117816 */ /* 0x000fe40000000013 */
[----:B------:R-:W-:Y:S02]  /*c600*/  PRMT R204, R187, 0x3340, R204 ;  /* 0x00003340bbcc7816 */ /* 0x000fe400000000cc */
[----:B------:R-:W-:Y:S02]  /*c610*/  PRMT R18, R22, 0x5410, R43 ;  /* 0x0000541016127816 */ /* 0x000fe4000000002b */
[----:B------:R-:W-:-:S02]  /*c620*/  PRMT R21, R21, 0x5410, R198 ;  /* 0x0000541015157816 */ /* 0x000fc400000000c6 */
[--C-:B------:R-:W-:Y:S02]  /*c630*/  PRMT R22, R166, 0x3340, R1.reuse ;  /* 0x00003340a6167816 */ /* 0x100fe40000000001 */
[----:B------:R-:W-:Y:S02]  /*c640*/  PRMT R198, R176, 0x3340, R1 ;  /* 0x00003340b0c67816 */ /* 0x000fe40000000001 */
[----:B------:R-:W-:Y:S02]  /*c650*/  PRMT R19, R169, 0x3340, R172 ;  /* 0x00003340a9137816 */ /* 0x000fe400000000ac */
[----:B------:R-:W-:Y:S02]  /*c660*/  PRMT R200, R177, 0x3340, R200 ;  /* 0x00003340b1c87816 */ /* 0x000fe400000000c8 */
[----:B------:R-:W-:Y:S02]  /*c670*/  PRMT R43, R170, 0x3340, R175 ;  /* 0x00003340aa2b7816 */ /* 0x000fe400000000af */
[----:B------:R-:W-:-:S02]  /*c680*/  PRMT R202, R185, 0x3340, R202 ;  /* 0x00003340b9ca7816 */ /* 0x000fc400000000ca */
[----:B------:R-:W-:Y:S02]  /*c690*/  PRMT R65, R65, 0x5410, R204 ;  /* 0x0000541041417816 */ /* 0x000fe400000000cc */
[----:B------:R-:W-:Y:S02]  /*c6a0*/  LOP3.LUT R204, R46, 0xffff, RZ, 0xc0, !PT ;  /* 0x0000ffff2ecc7812 */ /* 0x000fe400078ec0ff */
[----:B------:R-:W-:Y:S02]  /*c6b0*/  PRMT R45, R45, 0x5410, R22 ;  /* 0x000054102d2d7816 */ /* 0x000fe40000000016 */
[----:B------:R-:W-:Y:S02]  /*c6c0*/  PRMT R22, R19, 0x5410, R198 ;  /* 0x0000541013167816 */ /* 0x000fe400000000c6 */
[----:B------:R-:W-:Y:S02]  /*c6d0*/  PRMT R19, R43, 0x5410, R200 ;  /* 0x000054102b137816 */ /* 0x000fe400000000c8 */
[----:B------:R-:W-:-:S02]  /*c6e0*/  PRMT R198, R192, 0x3340, R1 ;  /* 0x00003340c0c67816 */ /* 0x000fc40000000001 */
[----:B------:R-:W-:Y:S02]  /*c6f0*/  PRMT R55, R55, 0x5410, R202 ;  /* 0x0000541037377816 */ /* 0x000fe400000000ca */
[----:B------:R-:W-:Y:S02]  /*c700*/  LOP3.LUT R63, R24, 0xffff, RZ, 0xc0, !PT ;  /* 0x0000ffff183f7812 */ /* 0x000fe400078ec0ff */
[----:B------:R-:W-:Y:S02]  /*c710*/  LOP3.LUT R67, R26, 0xffff, RZ, 0xc0, !PT ;  /* 0x0000ffff1a437812 */ /* 0x000fe400078ec0ff */
[----:B------:R-:W-:Y:S02]  /*c720*/  LOP3.LUT R200, R30, 0xffff, RZ, 0xc0, !PT ;  /* 0x0000ffff1ec87812 */ /* 0x000fe400078ec0ff */
[----:B------:R-:W-:Y:S02]  /*c730*/  LOP3.LUT R71, R34, 0xffff, RZ, 0xc0, !PT ;  /* 0x0000ffff22477812 */ /* 0x000fe400078ec0ff */
[----:B------:R-:W-:-:S02]  /*c740*/  LOP3.LUT R73, R40, 0xffff, RZ, 0xc0, !PT ;  /* 0x0000ffff28497812 */ /* 0x000fc400078ec0ff */
[----:B------:R-:W-:Y:S02]  /*c750*/  LOP3.LUT R202, R44, 0xffff, RZ, 0xc0, !PT ;  /* 0x0000ffff2cca7812 */ /* 0x000fe400078ec0ff */
[----:B------:R-:W-:Y:S02]  /*c760*/  LOP3.LUT R77, R48, 0xffff, RZ, 0xc0, !PT ;  /* 0x0000ffff304d7812 */ /* 0x000fe400078ec0ff */
[----:B------:R-:W-:Y:S02]  /*c770*/  PRMT R87, R79, 0x3340, R208 ;  /* 0x000033404f577816 */ /* 0x000fe400000000d0 */
[----:B------:R-:W-:Y:S02]  /*c780*/  PRMT R24, R75, 0x3340, R204 ;  /* 0x000033404b187816 */ /* 0x000fe400000000cc */
[----:B------:R-:W-:Y:S02]  /*c790*/  PRMT R47, R47, 0x5410, R198 ;  /* 0x000054102f2f7816 */ /* 0x000fe400000000c6 */
[----:B------:R-:W-:-:S02]  /*c7a0*/  LOP3.LUT R69, R32, 0xffff, RZ, 0xc0, !PT ;  /* 0x0000ffff20457812 */ /* 0x000fc400078ec0ff */
[----:B------:R-:W-:Y:S02]  /*c7b0*/  LOP3.LUT R198, R28, 0xffff, RZ, 0xc0, !PT ;  /* 0x0000ffff1cc67812 */ /* 0x000fe400078ec0ff */
[--C-:B------:R-:W-:Y:S02]  /*c7c0*/  PRMT R83, R71, 0x3340, R208.reuse ;  /* 0x0000334047537816 */ /* 0x100fe400000000d0 */
[----:B------:R-:W-:Y:S02]  /*c7d0*/  PRMT R85, R77, 0x3340, R208 ;  /* 0x000033404d557816 */ /* 0x000fe400000000d0 */
[----:B------:R-:W-:Y:S02]  /*c7e0*/  PRMT R32, R67, 0x3340, R200 ;  /* 0x0000334043207816 */ /* 0x000fe400000000c8 */
[----:B------:R-:W-:Y:S02]  /*c7f0*/  PRMT R26, R73, 0x3340, R202 ;  /* 0x00003340491a7816 */ /* 0x000fe400000000ca */
[----:B------:R-:W-:-:S02]  /*c800*/  PRMT R24, R24, 0x5410, R87 ;  /* 0x0000541018187816 */ /* 0x000fc40000000057 */
[----:B------:R-:W-:Y:S02]  /*c810*/  LOP3.LUT R74, R74, 0xffff, RZ, 0xc0, !PT ;  /* 0x0000ffff4a4a7812 */ /* 0x000fe400078ec0ff */
[----:B------:R-:W-:Y:S02]  /*c820*/  LOP3.LUT R87, R78, 0xffff, RZ, 0xc0, !PT ;  /* 0x0000ffff4e577812 */ /* 0x000fe400078ec0ff */
[----:B------:R-:W-:Y:S02]  /*c830*/  LOP3.LUT R82, R82, 0xffff, RZ, 0xc0, !PT ;  /* 0x0000ffff52527812 */ /* 0x000fe400078ec0ff */
        /* <DEDUP_REMOVED lines=9> */
[----:B------:R-:W-:Y:S02]  /*c8d0*/  PRMT R95, R82, 0x3340, R1 ;  /* 0x00003340525f7816 */ /* 0x000fe40000000001 */
[----:B------:R-:W-:Y:S02]  /*c8e0*/  PRMT R34, R74, 0x3340, R87 ;  /* 0x000033404a227816 */ /* 0x000fe40000000057 */
[----:B------:R-:W-:Y:S02]  /*c8f0*/  PRMT R28, R28, 0x5410, R81 ;  /* 0x000054101c1c7816 */ /* 0x000fe40000000051 */
[----:B------:R-:W-:Y:S02]  /*c900*/  LOP3.LUT R56, R56, 0xffff, RZ, 0xc0, !PT ;  /* 0x0000ffff38387812 */ /* 0x000fe400078ec0ff */
[----:B------:R-:W-:Y:S02]  /*c910*/  LOP3.LUT R81, R60, 0xffff, RZ, 0xc0, !PT ;  /* 0x0000ffff3c517812 */ /* 0x000fe400078ec0ff */
[----:B------:R-:W-:-:S02]  /*c920*/  LOP3.LUT R64, R64, 0xffff, RZ, 0xc0, !PT ;  /* 0x0000ffff40407812 */ /* 0x000fc400078ec0ff */
[--C-:B------:R-:W-:Y:S02]  /*c930*/  PRMT R91, R66, 0x3340, R1.reuse ;  /* 0x00003340425b7816 */ /* 0x100fe40000000001 */
[----:B------:R-:W-:Y:S02]  /*c940*/  PRMT R93, R80, 0x3340, R1 ;  /* 0x00003340505d7816 */ /* 0x000fe40000000001 */
[----:B------:R-:W-:Y:S02]  /*c950*/  PRMT R42, R58, 0x3340, R83 ;  /* 0x000033403a2a7816 */ /* 0x000fe40000000053 */
[----:B------:R-:W-:Y:S02]  /*c960*/  PRMT R30, R72, 0x3340, R85 ;  /* 0x00003340481e7816 */ /* 0x000fe40000000055 */
[----:B------:R-:W-:Y:S02]  /*c970*/  PRMT R34, R34, 0x5410, R95 ;  /* 0x0000541022227816 */ /* 0x000fe4000000005f */
[----:B------:R-:W-:-:S02]  /*c980*/  F2FP.SATFINITE.E4M3.F32.PACK_AB_MERGE_C R98, R99, R98, RZ ;  /* 0x000000626362723e */ /* 0x000fc400048070ff */
[----:B------:R-:W-:Y:S02]  /*c990*/  F2FP.SATFINITE.E4M3.F32.PACK_AB_MERGE_C R104, R105, R104, RZ ;  /* 0x000000686968723e */ /* 0x000fe400048070ff */
[----:B------:R-:W-:Y:S02]  /*c9a0*/  F2FP.SATFINITE.E4M3.F32.PACK_AB_MERGE_C R108, R109, R108, RZ ;  /* 0x0000006c6d6c723e */ /* 0x000fe400048070ff */
[----:B------:R-:W-:Y:S02]  /*c9b0*/  F2FP.SATFINITE.E4M3.F32.PACK_AB_MERGE_C R112, R113, R112, RZ ;  /* 0x000000707170723e */ /* 0x000fe400048070ff */
[----:B------:R-:W-:Y:S02]  /*c9c0*/  LOP3.LUT R106, R106, 0xffff, RZ, 0xc0, !PT ;  /* 0x0000ffff6a6a7812 */ /* 0x000fe400078ec0ff */
[----:B------:R-:W-:Y:S02]  /*c9d0*/  LOP3.LUT R95, R110, 0xffff, RZ, 0xc0, !PT ;  /* 0x0000ffff6e5f7812 */ /* 0x000fe400078ec0ff */
[----:B------:R-:W-:-:S02]  /*c9e0*/  LOP3.LUT R114, R114, 0xffff, RZ, 0xc0, !PT ;  /* 0x0000ffff72727812 */ /* 0x000fc400078ec0ff */
[----:B------:R-:W-:Y:S02]  /*c9f0*/  F2FP.SATFINITE.E4M3.F32.PACK_AB_MERGE_C R136, R137, R136, RZ ;  /* 0x000000888988723e */ /* 0x000fe400048070ff */
[----:B------:R-:W-:Y:S02]  /*ca00*/  F2FP.SATFINITE.E4M3.F32.PACK_AB_MERGE_C R140, R141, R140, RZ ;  /* 0x0000008c8d8c723e */ /* 0x000fe400048070ff */
[----:B------:R-:W-:Y:S02]  /*ca10*/  F2FP.SATFINITE.E4M3.F32.PACK_AB_MERGE_C R144, R145, R144, RZ ;  /* 0x000000909190723e */ /* 0x000fe400048070ff */
[----:B------:R-:W-:Y:S02]  /*ca20*/  F2FP.SATFINITE.E4M3.F32.PACK_AB_MERGE_C R88, R89, R88, RZ ;  /* 0x000000585958723e */ /* 0x000fe400048070ff */
[----:B------:R-:W-:Y:S02]  /*ca30*/  F2FP.SATFINITE.E4M3.F32.PACK_AB_MERGE_C R102, R103, R102, RZ ;  /* 0x000000666766723e */ /* 0x000fe400048070ff */
[----:B------:R-:W-:-:S02]  /*ca40*/  PRMT R89, R64, 0x3340, R1 ;  /* 0x0000334040597816 */ /* 0x000fc40000000001 */
[----:B------:R-:W-:Y:S02]  /*ca50*/  PRMT R40, R56, 0x3340, R81 ;  /* 0x0000334038287816 */ /* 0x000fe40000000051 */
[----:B------:R-:W-:Y:S02]  /*ca60*/  PRMT R42, R42, 0x5410, R91 ;  /* 0x000054102a2a7816 */ /* 0x000fe4000000005b */
[----:B------:R-:W-:Y:S02]  /*ca70*/  PRMT R30, R30, 0x5410, R93 ;  /* 0x000054101e1e7816 */ /* 0x000fe4000000005d */
[----:B------:R-:W-:Y:S02]  /*ca80*/  F2FP.SATFINITE.E4M3.F32.PACK_AB_MERGE_C R96, R97, R96, RZ ;  /* 0x000000606160723e */ /* 0x000fe400048070ff */
[----:B------:R-:W-:Y:S02]  /*ca90*/  LOP3.LUT R90, R90, 0xffff, RZ, 0xc0, !PT ;  /* 0x0000ffff5a5a7812 */ /* 0x000fe400078ec0ff */
[----:B------:R-:W-:-:S02]  /*caa0*/  LOP3.LUT R91, R94, 0xffff, RZ, 0xc0, !PT ;  /* 0x0000ffff5e5b7812 */ /* 0x000fc400078ec0ff */
[----:B------:R-:W-:Y:S02]  /*cab0*/  LOP3.LUT R62, R98, 0xffff, RZ, 0xc0, !PT ;  /* 0x0000ffff623e7812 */ /* 0x000fe400078ec0ff */
[----:B------:R-:W-:Y:S02]  /*cac0*/  LOP3.LUT R104, R104, 0xffff, RZ, 0xc0, !PT ;  /* 0x0000ffff68687812 */ /* 0x000fe400078ec0ff */
[----:B------:R-:W-:Y:S02]  /*cad0*/  LOP3.LUT R93, R108, 0xffff, RZ, 0xc0, !PT ;  /* 0x0000ffff6c5d7812 */ /* 0x000fe400078ec0ff */
[----:B------:R-:W-:Y:S02]  /*cae0*/  LOP3.LUT R112, R112, 0xffff, RZ, 0xc0, !PT ;  /* 0x0000ffff70707812 */ /* 0x000fe400078ec0ff */
[----:B------:R-:W-:Y:S02]  /*caf0*/  PRMT R103, R114, 0x3340, R1 ;  /* 0x0000334072677816 */ /* 0x000fe40000000001 */
[----:B------:R-:W-:-:S02]  /*cb00*/  PRMT R46, R106, 0x3340, R95 ;  /* 0x000033406a2e7816 */ /* 0x000fc4000000005f */
[----:B------:R-:W-:Y:S02]  /*cb10*/  F2FP.SATFINITE.E4M3.F32.PACK_AB_MERGE_C R122, R123, R122, RZ ;  /* 0x0000007a7b7a723e */ /* 0x000fe400048070ff */
[----:B------:R-:W-:Y:S02]  /*cb20*/  F2FP.SATFINITE.E4M3.F32.PACK_AB_MERGE_C R126, R127, R126, RZ ;  /* 0x0000007e7f7e723e */ /* 0x000fe400048070ff */
[----:B------:R-:W-:Y:S02]  /*cb30*/  F2FP.SATFINITE.E4M3.F32.PACK_AB_MERGE_C R130, R131, R130, RZ ;  /* 0x000000828382723e */ /* 0x000fe400048070ff */
[----:B------:R-:W-:Y:S02]  /*cb40*/  LOP3.LUT R136, R136, 0xffff, RZ, 0xc0, !PT ;  /* 0x0000ffff88887812 */ /* 0x000fe400078ec0ff */
[----:B------:R-:W-:Y:S02]  /*cb50*/  LOP3.LUT R105, R140, 0xffff, RZ, 0xc0, !PT ;  /* 0x0000ffff8c697812 */ /* 0x000fe400078ec0ff */
[----:B------:R-:W-:-:S02]  /*cb60*/  LOP3.LUT R144, R144, 0xffff, RZ, 0xc0, !PT ;  /* 0x0000ffff90907812 */ /* 0x000fc400078ec0ff */
[----:B------:R-:W-:Y:S02]  /*cb70*/  F2FP.SATFINITE.E4M3.F32.PACK_AB_MERGE_C R100, R101, R100, RZ ;  /* 0x000000646564723e */ /* 0x000fe400048070ff */
[----:B------:R-:W-:Y:S02]  /*cb80*/  PRMT R40, R40, 0x5410, R89 ;  /* 0x0000541028287816 */ /* 0x000fe40000000059 */
[----:B------:R-:W-:Y:S02]  /*cb90*/  SHF.R.U32.HI R5, RZ, 0x8, R5 ;  /* 0x00000008ff057819 */ /* 0x000fe40000011605 */
[----:B------:R-:W-:Y:S02]  /*cba0*/  SHF.R.U32.HI R0, RZ, 0x8, R0 ;  /* 0x00000008ff007819 */ /* 0x000fe40000011600 */
[----:B------:R-:W-:Y:S02]  /*cbb0*/  SHF.R.U32.HI R4, RZ, 0x8, R4 ;  /* 0x00000008ff047819 */ /* 0x000fe40000011604 */
[----:B------:R-:W-:-:S02]  /*cbc0*/  LOP3.LUT R88, R88, 0xffff, RZ, 0xc0, !PT ;  /* 0x0000ffff58587812 */ /* 0x000fc400078ec0ff */
[----:B------:R-:W-:Y:S02]  /*cbd0*/  LOP3.LUT R89, R92, 0xffff, RZ, 0xc0, !PT ;  /* 0x0000ffff5c597812 */ /* 0x000fe400078ec0ff */
[----:B------:R-:W-:Y:S02]  /*cbe0*/  LOP3.LUT R60, R96, 0xffff, RZ, 0xc0, !PT ;  /* 0x0000ffff603c7812 */ /* 0x000fe400078ec0ff */
[--C-:B------:R-:W-:Y:S02]  /*cbf0*/  PRMT R99, R62, 0x3340, R1.reuse ;  /* 0x000033403e637816 */ /* 0x100fe40000000001 */
[----:B------:R-:W-:Y:S02]  /*cc00*/  PRMT R101, R112, 0x3340, R1 ;  /* 0x0000334070657816 */ /* 0x000fe40000000001 */
[----:B------:R-:W-:Y:S02]  /*cc10*/  PRMT R50, R90, 0x3340, R91 ;  /* 0x000033405a327816 */ /* 0x000fe4000000005b */
[----:B------:R-:W-:-:S02]  /*cc20*/  PRMT R44, R104, 0x3340, R93 ;  /* 0x00003340682c7816 */ /* 0x000fc4000000005d */
[----:B------:R-:W-:Y:S02]  /*cc30*/  PRMT R46, R46, 0x5410, R103 ;  /* 0x000054102e2e7816 */ /* 0x000fe40000000067 */
[----:B------:R-:W-:Y:S02]  /*cc40*/  SHF.R.U32.HI R6, RZ, 0x8, R6 ;  /* 0x00000008ff067819 */ /* 0x000fe40000011606 */
[----:B------:R-:W-:Y:S02]  /*cc50*/  F2FP.SATFINITE.E4M3.F32.PACK_AB_MERGE_C R120, R121, R120, RZ ;  /* 0x000000787978723e */ /* 0x000fe400048070ff */
[----:B------:R-:W-:Y:S02]  /*cc60*/  F2FP.SATFINITE.E4M3.F32.PACK_AB_MERGE_C R124, R125, R124, RZ ;  /* 0x0000007c7d7c723e */ /* 0x000fe400048070ff */
[----:B------:R-:W-:Y:S02]  /*cc70*/  F2FP.SATFINITE.E4M3.F32.PACK_AB_MERGE_C R128, R129, R128, RZ ;  /* 0x000000808180723e */ /* 0x000fe400048070ff */
[----:B------:R-:W-:-:S02]  /*cc80*/  LOP3.LUT R122, R122, 0xffff, RZ, 0xc0, !PT ;  /* 0x0000ffff7a7a7812 */ /* 0x000fc400078ec0ff */
[----:B------:R-:W-:Y:S02]  /*cc90*/  LOP3.LUT R103, R126, 0xffff, RZ, 0xc0, !PT ;  /* 0x0000ffff7e677812 */ /* 0x000fe400078ec0ff */
[----:B------:R-:W-:Y:S02]  /*cca0*/  LOP3.LUT R130, R130, 0xffff, RZ, 0xc0, !PT ;  /* 0x0000ffff82827812 */ /* 0x000fe400078ec0ff */
[----:B------:R-:W-:Y:S02]  /*ccb0*/  PRMT R109, R144, 0x3340, R1 ;  /* 0x00003340906d7816 */ /* 0x000fe40000000001 */
[----:B------:R-:W-:Y:S02]  /*ccc0*/  PRMT R96, R136, 0x3340, R105 ;  /* 0x0000334088607816 */ /* 0x000fe40000000069 */
[----:B------:R-:W-:Y:S02]  /*ccd0*/  F2FP.SATFINITE.E4M3.F32.PACK_AB_MERGE_C R138, R139, R138, RZ ;  /* 0x0000008a8b8a723e */ /* 0x000fe400048070ff */
[----:B------:R-:W-:-:S02]  /*cce0*/  F2FP.SATFINITE.E4M3.F32.PACK_AB_MERGE_C R142, R143, R142, RZ ;  /* 0x0000008e8f8e723e */ /* 0x000fc400048070ff */
[----:B------:R-:W-:Y:S02]  /*ccf0*/  F2FP.SATFINITE.E4M3.F32.PACK_AB_MERGE_C R146, R147, R146, RZ ;  /* 0x000000929392723e */ /* 0x000fe400048070ff */
[----:B------:R-:W-:Y:S02]  /*cd00*/  SHF.R.U32.HI R3, RZ, 0x8, R3 ;  /* 0x00000008ff037819 */ /* 0x000fe40000011603 */
[----:B------:R-:W-:Y:S02]  /*cd10*/  LOP3.LUT R0, R0, 0xffff, RZ, 0xc0, !PT ;  /* 0x0000ffff00007812 */ /* 0x000fe400078ec0ff */
[----:B------:R-:W-:Y:S02]  /*cd20*/  LOP3.LUT R5, R5, 0xffff, RZ, 0xc0, !PT ;  /* 0x0000ffff05057812 */ /* 0x000fe400078ec0ff */
[----:B------:R-:W-:Y:S02]  /*cd30*/  LOP3.LUT R4, R4, 0xffff, RZ, 0xc0, !PT ;  /* 0x0000ffff04047812 */ /* 0x000fe400078ec0ff */
[----:B------:R-:W-:-:S02]  /*cd40*/  PRMT R97, R60, 0x3340, R1 ;  /* 0x000033403c617816 */ /* 0x000fc40000000001 */
[----:B------:R-:W-:Y:S02]  /*cd50*/  PRMT R48, R88, 0x3340, R89 ;  /* 0x0000334058307816 */ /* 0x000fe40000000059 */
[----:B------:R-:W-:Y:S02]  /*cd60*/  PRMT R50, R50, 0x5410, R99 ;  /* 0x0000541032327816 */ /* 0x000fe40000000063 */
[----:B------:R-:W-:Y:S02]  /*cd70*/  PRMT R44, R44, 0x5410, R101 ;  /* 0x000054102c2c7816 */ /* 0x000fe40000000065 */
[----:B------:R-:W-:Y:S02]  /*cd80*/  LOP3.LUT R6, R6, 0xffff, RZ, 0xc0, !PT ;  /* 0x0000ffff06067812 */ /* 0x000fe400078ec0ff */
[----:B------:R-:W-:Y:S02]  /*cd90*/  SHF.R.U32.HI R9, RZ, 0x8, R9 ;  /* 0x00000008ff097819 */ /* 0x000fe40000011609 */
[----:B------:R-:W-:-:S02]  /*cda0*/  SHF.R.U32.HI R84, RZ, 0x8, R84 ;  /* 0x00000008ff547819 */ /* 0x000fc40000011654 */
[----:B------:R-:W-:Y:S02]  /*cdb0*/  LOP3.LUT R120, R120, 0xffff, RZ, 0xc0, !PT ;  /* 0x0000ffff78787812 */ /* 0x000fe400078ec0ff */
[----:B------:R-:W-:Y:S02]  /*cdc0*/  LOP3.LUT R101, R124, 0xffff, RZ, 0xc0, !PT ;  /* 0x0000ffff7c657812 */ /* 0x000fe400078ec0ff */
[----:B------:R-:W-:Y:S02]  /*cdd0*/  LOP3.LUT R128, R128, 0xffff, RZ, 0xc0, !PT ;  /* 0x0000ffff80807812 */ /* 0x000fe400078ec0ff */
[----:B------:R-:W-:Y:S02]  /*cde0*/  PRMT R76, R130, 0x3340, R1 ;  /* 0x00003340824c7816 */ /* 0x000fe40000000001 */
[----:B------:R-:W-:Y:S02]  /*cdf0*/  PRMT R99, R122, 0x3340, R103 ;  /* 0x000033407a637816 */ /* 0x000fe40000000067 */
[----:B------:R-:W-:-:S02]  /*ce00*/  PRMT R96, R96, 0x5410, R109 ;  /* 0x0000541060607816 */ /* 0x000fc4000000006d */
[----:B------:R-:W-:Y:S02]  /*ce10*/  SHF.R.U32.HI R13, RZ, 0x8, R13 ;  /* 0x00000008ff0d7819 */ /* 0x000fe4000001160d */
[----:B------:R-:W-:Y:S02]  /*ce20*/  LOP3.LUT R138, R138, 0xffff, RZ, 0xc0, !PT ;  /* 0x0000ffff8a8a7812 */ /* 0x000fe400078ec0ff */
[----:B------:R-:W-:Y:S02]  /*ce30*/  LOP3.LUT R107, R142, 0xffff, RZ, 0xc0, !PT ;  /* 0x0000ffff8e6b7812 */ /* 0x000fe400078ec0ff */
[----:B------:R-:W-:Y:S02]  /*ce40*/  LOP3.LUT R146, R146, 0xffff, RZ, 0xc0, !PT ;  /* 0x0000ffff92927812 */ /* 0x000fe400078ec0ff */
[----:B------:R-:W-:Y:S02]  /*ce50*/  LOP3.LUT R109, R3, 0xffff, RZ, 0xc0, !PT ;  /* 0x0000ffff036d7812 */ /* 0x000fe400078ec0ff */
[----:B------:R-:W-:-:S02]  /*ce60*/  SHF.R.U32.HI R10, RZ, 0x8, R10 ;  /* 0x00000008ff0a7819 */ /* 0x000fc4000001160a */
[----:B------:R-:W-:Y:S02]  /*ce70*/  SHF.R.U32.HI R33, RZ, 0x8, R33 ;  /* 0x00000008ff217819 */ /* 0x000fe40000011621 */
[----:B------:R-:W-:Y:S02]  /*ce80*/  SHF.R.U32.HI R37, RZ, 0x8, R37 ;  /* 0x00000008ff257819 */ /* 0x000fe40000011625 */
[----:B------:R-:W-:Y:S02]  /*ce90*/  PRMT R0, R5, 0x3340, R0 ;  /* 0x0000334005007816 */ /* 0x000fe40000000000 */
[----:B------:R-:W-:Y:S02]  /*cea0*/  PRMT R3, R4, 0x3340, R1 ;  /* 0x0000334004037816 */ /* 0x000fe40000000001 */
[----:B------:R-:W-:Y:S02]  /*ceb0*/  PRMT R48, R48, 0x5410, R97 ;  /* 0x0000541030307816 */ /* 0x000fe40000000061 */
[----:B------:R-:W-:-:S02]  /*cec0*/  PRMT R5, R6, 0x3340, R1 ;  /* 0x0000334006057816 */ /* 0x000fc40000000001 */
[----:B------:R-:W-:Y:S02]  /*ced0*/  LOP3.LUT R4, R84, 0xffff, RZ, 0xc0, !PT ;  /* 0x0000ffff54047812 */ /* 0x000fe400078ec0ff */
[----:B------:R-:W-:Y:S02]  /*cee0*/  LOP3.LUT R9, R9, 0xffff, RZ, 0xc0, !PT ;  /* 0x0000ffff09097812 */ /* 0x000fe400078ec0ff */
[----:B------:R-:W-:Y:S02]  /*cef0*/  PRMT R97, R128, 0x3340, R1 ;  /* 0x0000334080617816 */ /* 0x000fe40000000001 */
[----:B------:R-:W-:Y:S02]  /*cf00*/  PRMT R98, R120, 0x3340, R101 ;  /* 0x0000334078627816 */ /* 0x000fe40000000065 */
[----:B------:R-:W-:Y:S02]  /*cf10*/  PRMT R99, R99, 0x5410, R76 ;  /* 0x0000541063637816 */ /* 0x000fe4000000004c */
[----:B------:R-:W-:-:S02]  /*cf20*/  LOP3.LUT R6, R13, 0xffff, RZ, 0xc0, !PT ;  /* 0x0000ffff0d067812 */ /* 0x000fc400078ec0ff */
[----:B------:R-:W-:Y:S02]  /*cf30*/  PRMT R111, R146, 0x3340, R1 ;  /* 0x00003340926f7816 */ /* 0x000fe40000000001 */
[----:B------:R-:W-:Y:S02]  /*cf40*/  PRMT R78, R138, 0x3340, R107 ;  /* 0x000033408a4e7816 */ /* 0x000fe4000000006b */
[----:B------:R-:W-:Y:S02]  /*cf50*/  LOP3.LUT R33, R33, 0xffff, RZ, 0xc0, !PT ;  /* 0x0000ffff21217812 */ /* 0x000fe400078ec0ff */
[----:B------:R-:W-:Y:S02]  /*cf60*/  LOP3.LUT R10, R10, 0xffff, RZ, 0xc0, !PT ;  /* 0x0000ffff0a0a7812 */ /* 0x000fe400078ec0ff */
[----:B------:R-:W-:Y:S02]  /*cf70*/  LOP3.LUT R76, R37, 0xffff, RZ, 0xc0, !PT ;  /* 0x0000ffff254c7812 */ /* 0x000fe400078ec0ff */
[----:B------:R-:W-:-:S02]  /*cf80*/  SHF.R.U32.HI R39, RZ, 0x8, R39 ;  /* 0x00000008ff277819 */ /* 0x000fc40000011627 */
[----:B------:R-:W-:Y:S02]  /*cf90*/  SHF.R.U32.HI R86, RZ, 0x8, R86 ;  /* 0x00000008ff567819 */ /* 0x000fe40000011656 */
[----:B------:R-:W-:Y:S02]  /*cfa0*/  SHF.R.U32.HI R51, RZ, 0x8, R51 ;  /* 0x00000008ff337819 */ /* 0x000fe40000011633 */
[----:B------:R-:W-:Y:S02]  /*cfb0*/  SHF.R.U32.HI R41, RZ, 0x8, R41 ;  /* 0x00000008ff297819 */ /* 0x000fe40000011629 */
[----:B------:R-:W-:Y:S02]  /*cfc0*/  SHF.R.U32.HI R194, RZ, 0x8, R194 ;  /* 0x00000008ffc27819 */ /* 0x000fe400000116c2 */
[----:B------:R-:W-:Y:S02]  /*cfd0*/  PRMT R4, R9, 0x3340, R4 ;  /* 0x0000334009047816 */ /* 0x000fe40000000004 */
[----:B------:R-:W-:-:S02]  /*cfe0*/  SHF.R.U32.HI R53, RZ, 0x8, R53 ;  /* 0x00000008ff357819 */ /* 0x000fc40000011635 */
[----:B------:R-:W-:Y:S02]  /*cff0*/  PRMT R98, R98, 0x5410, R97 ;  /* 0x0000541062627816 */ /* 0x000fe40000000061 */
[----:B------:R-:W-:Y:S02]  /*d000*/  SHF.R.U32.HI R2, RZ, 0x8, R2 ;  /* 0x00000008ff027819 */ /* 0x000fe40000011602 */
[----:B------:R-:W-:Y:S02]  /*d010*/  PRMT R9, R6, 0x3340, R1 ;  /* 0x0000334006097816 */ /* 0x000fe40000000001 */
[----:B------:R-:W-:Y:S02]  /*d020*/  PRMT R97, R78, 0x5410, R111 ;  /* 0x000054104e617816 */ /* 0x000fe4000000006f */
        /* <DEDUP_REMOVED lines=8> */
[----:B------:R-:W-:Y:S02]  /*d0b0*/  SHF.R.U32.HI R153, RZ, 0x8, R153 ;  /* 0x00000008ff997819 */ /* 0x000fe40000011699 */
[----:B------:R-:W-:Y:S02]  /*d0c0*/  SHF.R.U32.HI R196, RZ, 0x8, R196 ;  /* 0x00000008ffc47819 */ /* 0x000fe400000116c4 */
[----:B------:R-:W-:Y:S02]  /*d0d0*/  LOP3.LUT R2, R2, 0xffff, RZ, 0xc0, !PT ;  /* 0x0000ffff02027812 */ /* 0x000fe400078ec0ff */
[----:B------:R-:W-:Y:S02]  /*d0e0*/  SHF.R.U32.HI R157, RZ, 0x8, R157 ;  /* 0x00000008ff9d7819 */ /* 0x000fe4000001169d */
[----:B------:R-:W-:Y:S02]  /*d0f0*/  SHF.R.U32.HI R158, RZ, 0x8, R158 ;  /* 0x00000008ff9e7819 */ /* 0x000fe4000001169e */
[----:B------:R-:W-:-:S02]  /*d100*/  PRMT R10, R39, 0x3340, R10 ;  /* 0x00003340270a7816 */ /* 0x000fc4000000000a */
[----:B------:R-:W-:Y:S02]  /*d110*/  PRMT R33, R76, 0x3340, R1 ;  /* 0x000033404c217816 */ /* 0x000fe40000000001 */
[----:B------:R-:W-:Y:S02]  /*d120*/  PRMT R37, R78, 0x3340, R37 ;  /* 0x000033404e257816 */ /* 0x000fe40000000025 */
[----:B------:R-:W-:Y:S02]  /*d130*/  PRMT R76, R84, 0x3340, R1 ;  /* 0x00003340544c7816 */ /* 0x000fe40000000001 */
[----:B------:R-:W-:Y:S02]  /*d140*/  LOP3.LUT R39, R196, 0xffff, RZ, 0xc0, !PT ;  /* 0x0000ffffc4277812 */ /* 0x000fe400078ec0ff */
[----:B------:R-:W-:Y:S02]  /*d150*/  LOP3.LUT R78, R153, 0xffff, RZ, 0xc0, !PT ;  /* 0x0000ffff994e7812 */ /* 0x000fe400078ec0ff */
[----:B------:R-:W-:-:S02]  /*d160*/  SHF.R.U32.HI R60, RZ, 0x8, R60 ;  /* 0x00000008ff3c7819 */ /* 0x000fc4000001163c */
[----:B------:R-:W-:Y:S02]  /*d170*/  PRMT R2, R109, 0x3340, R2 ;  /* 0x000033406d027816 */ /* 0x000fe40000000002 */
[----:B------:R-:W-:Y:S02]  /*d180*/  LOP3.LUT R84, R157, 0xffff, RZ, 0xc0, !PT ;  /* 0x0000ffff9d547812 */ /* 0x000fe400078ec0ff */
[----:B------:R-:W-:Y:S02]  /*d190*/  LOP3.LUT R158, R158, 0xffff, RZ, 0xc0, !PT ;  /* 0x0000ffff9e9e7812 */ /* 0x000fe400078ec0ff */
[----:B------:R-:W-:Y:S02]  /*d1a0*/  SHF.R.U32.HI R77, RZ, 0x8, R77 ;  /* 0x00000008ff4d7819 */ /* 0x000fe4000001164d */
[----:B------:R-:W-:Y:S02]  /*d1b0*/  PRMT R39, R78, 0x3340, R39 ;  /* 0x000033404e277816 */ /* 0x000fe40000000027 */
[----:B------:R-:W-:-:S02]  /*d1c0*/  LOP3.LUT R60, R60, 0xffff, RZ, 0xc0, !PT ;  /* 0x0000ffff3c3c7812 */ /* 0x000fc400078ec0ff */
[----:B------:R-:W-:Y:S02]  /*d1d0*/  PRMT R78, R84, 0x3340, R1 ;  /* 0x00003340544e7816 */ /* 0x000fe40000000001 */
[----:B------:R-:W-:Y:S02]  /*d1e0*/  PRMT R5, R2, 0x5410, R5 ;  /* 0x0000541002057816 */ /* 0x000fe40000000005 */
[----:B------:R-:W-:Y:S02]  /*d1f0*/  PRMT R84, R158, 0x3340, R1 ;  /* 0x000033409e547816 */ /* 0x000fe40000000001 */
[----:B------:R-:W-:Y:S02]  /*d200*/  PRMT R3, R0, 0x5410, R3 ;  /* 0x0000541000037816 */ /* 0x000fe40000000003 */
[----:B------:R-:W-:Y:S02]  /*d210*/  LOP3.LUT R2, R8, 0xffff, RZ, 0xc0, !PT ;  /* 0x0000ffff08027812 */ /* 0x000fe400078ec0ff */
[----:B------:R-:W-:-:S02]  /*d220*/  LOP3.LUT R158, R77, 0xffff, RZ, 0xc0, !PT ;  /* 0x0000ffff4d9e7812 */ /* 0x000fc400078ec0ff */
[----:B------:R-:W-:Y:S02]  /*d230*/  LOP3.LUT R0, R7, 0xffff, RZ, 0xc0, !PT ;  /* 0x0000ffff07007812 */ /* 0x000fe400078ec0ff */
[----:B------:R-:W-:Y:S02]  /*d240*/  PRMT R77, R60, 0x3340, R1 ;  /* 0x000033403c4d7816 */ /* 0x000fe40000000001 */
[----:B------:R-:W-:Y:S02]  /*d250*/  PRMT R60, R10, 0x5410, R33 ;  /* 0x000054100a3c7816 */ /* 0x000fe40000000021 */
[----:B------:R-:W-:Y:S02]  /*d260*/  PRMT R4, R4, 0x5410, R9 ;  /* 0x0000541004047816 */ /* 0x000fe40000000009 */
[----:B------:R-:W-:Y:S02]  /*d270*/  PRMT R10, R11, 0x4210, R2 ;  /* 0x000042100b0a7816 */ /* 0x000fe40000000002 */
[----:B------:R-:W-:-:S02]  /*d280*/  PRMT R8, R35, 0x4210, R0 ;  /* 0x0000421023087816 */ /* 0x000fc40000000000 */
[----:B------:R-:W-:Y:S02]  /*d290*/  PRMT R9, R3, 0x5210, R0 ;  /* 0x0000521003097816 */ /* 0x000fe40000000000 */
[----:B------:R-:W-:Y:S01]  /*d2a0*/  PRMT R11, R5, 0x5210, R2 ;  /* 0x00005210050b7816 */ /* 0x000fe20000000002 */
[----:B------:R-:W-:Y:S01]  /*d2b0*/  BAR.SYNC.DEFER_BLOCKING 0x0 ;  /* 0x0000000000007b1d */ /* 0x000fe20000010000 */
[----:B------:R-:W-:Y:S02]  /*d2c0*/  PRMT R6, R6, 0x5410, R13 ;  /* 0x0000541006067816 */ /* 0x000fe4000000000d */
[----:B------:R-:W-:Y:S02]  /*d2d0*/  LOP3.LUT R15, R15, 0xffff, RZ, 0xc0, !PT ;  /* 0x0000ffff0f0f7812 */ /* 0x000fe400078ec0ff */
        /* <DEDUP_REMOVED lines=9> */
[----:B------:R-:W-:Y:S01]  /*d370*/  F2FP.SATFINITE.E4M3.F32.PACK_AB_MERGE_C R184, R248, R246, RZ ;  /* 0x000000f6f8b8723e */ /* 0x000fe200048070ff */
[----:B------:R0:W-:Y:S01]  /*d380*/  STSM.16.M88.4 [R29], R8 ;  /* 0x000000081d007844 */ /* 0x0001e20000000200 */
[----:B------:R-:W-:Y:S02]  /*d390*/  LOP3.LUT R3, R16, 0xffff, RZ, 0xc0, !PT ;  /* 0x0000ffff10037812 */ /* 0x000fe400078ec0ff */
[----:B------:R-:W-:Y:S02]  /*d3a0*/  LOP3.LUT R0, R31, 0xff0, RZ, 0xc0, !PT ;  /* 0x00000ff01f007812 */ /* 0x000fe400078ec0ff */
[--C-:B------:R-:W-:Y:S02]  /*d3b0*/  PRMT R12, R12, 0x4210, R15.reuse ;  /* 0x000042100c0c7816 */ /* 0x100fe4000000000f */
[----:B------:R-:W-:-:S02]  /*d3c0*/  PRMT R13, R4, 0x5210, R15 ;  /* 0x00005210040d7816 */ /* 0x000fc4000000000f */
[--C-:B------:R-:W-:Y:S01]  /*d3d0*/  PRMT R15, R6, 0x5210, R3.reuse ;  /* 0x00005210060f7816 */ /* 0x100fe20000000003 */
[----:B------:R-:W-:Y:S01]  /*d3e0*/  BAR.SYNC.DEFER_BLOCKING 0x0 ;  /* 0x0000000000007b1d */ /* 0x000fe20000010000 */
[----:B------:R-:W-:Y:S02]  /*d3f0*/  PRMT R14, R14, 0x4210, R3 ;  /* 0x000042100e0e7816 */ /* 0x000fe40000000003 */
[----:B------:R-:W-:Y:S02]  /*d400*/  SHF.R.U32.HI R57, RZ, 0x8, R57 ;  /* 0x00000008ff397819 */ /* 0x000fe40000011639 */
[----:B------:R-:W-:Y:S02]  /*d410*/  SHF.R.U32.HI R162, RZ, 0x8, R162 ;  /* 0x00000008ffa27819 */ /* 0x000fe400000116a2 */
[----:B------:R-:W-:Y:S02]  /*d420*/  SHF.R.U32.HI R59, RZ, 0x8, R59 ;  /* 0x00000008ff3b7819 */ /* 0x000fe4000001163b */
[----:B------:R-:W-:-:S02]  /*d430*/  SHF.R.U32.HI R169, RZ, 0x8, R169 ;  /* 0x00000008ffa97819 */ /* 0x000fc400000116a9 */
[----:B------:R-:W-:Y:S02]  /*d440*/  SHF.R.U32.HI R172, RZ, 0x8, R172 ;  /* 0x00000008ffac7819 */ /* 0x000fe400000116ac */
[----:B------:R-:W-:Y:S02]  /*d450*/  SHF.R.U32.HI R170, RZ, 0x8, R170 ;  /* 0x00000008ffaa7819 */ /* 0x000fe400000116aa */
[----:B------:R-:W-:Y:S02]  /*d460*/  SHF.R.U32.HI R175, RZ, 0x8, R175 ;  /* 0x00000008ffaf7819 */ /* 0x000fe400000116af */
[----:B------:R-:W-:Y:S02]  /*d470*/  SHF.R.U32.HI R56, RZ, 0x8, R56 ;  /* 0x00000008ff387819 */ /* 0x000fe40000011638 */
[----:B------:R-:W-:Y:S02]  /*d480*/  SHF.R.U32.HI R81, RZ, 0x8, R81 ;  /* 0x00000008ff517819 */ /* 0x000fe40000011651 */
[----:B------:R-:W-:-:S02]  /*d490*/  SHF.R.U32.HI R58, RZ, 0x8, R58 ;  /* 0x00000008ff3a7819 */ /* 0x000fc4000001163a */
[----:B------:R-:W-:Y:S01]  /*d4a0*/  SHF.R.U32.HI R83, RZ, 0x8, R83 ;  /* 0x00000008ff537819 */ /* 0x000fe20000011653 */
[----:B------:R-:W-:Y:S01]  /*d4b0*/  LDS.128 R4, [R0+UR6] ;  /* 0x0000000600047984 */ /* 0x000fe20008000c00 */
[----:B------:R-:W-:Y:S02]  /*d4c0*/  SHF.R.U32.HI R176, RZ, 0x8, R176 ;  /* 0x00000008ffb07819 */ /* 0x000fe400000116b0 */
[----:B------:R-:W-:Y:S01]  /*d4d0*/  SHF.R.U32.HI R177, RZ, 0x8, R177 ;  /* 0x00000008ffb17819 */ /* 0x000fe200000116b1 */
[----:B------:R-:W-:Y:S01]  /*d4e0*/  BAR.SYNC.DEFER_BLOCKING 0x0 ;  /* 0x0000000000007b1d */ /* 0x000fe20000010000 */
[----:B------:R-:W-:Y:S02]  /*d4f0*/  SHF.R.U32.HI R64, RZ, 0x8, R64 ;  /* 0x00000008ff407819 */ /* 0x000fe40000011640 */
[----:B------:R-:W-:Y:S02]  /*d500*/  SHF.R.U32.HI R66, RZ, 0x8, R66 ;  /* 0x00000008ff427819 */ /* 0x000fe40000011642 */
[----:B------:R-:W-:-:S02]  /*d510*/  LOP3.LUT R41, R57, 0xffff, RZ, 0xc0, !PT ;  /* 0x0000ffff39297812 */ /* 0x000fc400078ec0ff */
[----:B------:R-:W-:Y:S02]  /*d520*/  SHF.R.U32.HI R156, RZ, 0x8, R156 ;  /* 0x00000008ff9c7819 */ /* 0x000fe4000001169c */
[----:B------:R-:W-:Y:S02]  /*d530*/  LOP3.LUT R53, R59, 0xffff, RZ, 0xc0, !PT ;  /* 0x0000ffff3b357812 */ /* 0x000fe400078ec0ff */
[----:B------:R-:W-:Y:S02]  /*d540*/  SHF.R.U32.HI R73, RZ, 0x8, R73 ;  /* 0x00000008ff497819 */ /* 0x000fe40000011649 */
[----:B------:R-:W-:Y:S02]  /*d550*/  SHF.R.U32.HI R75, RZ, 0x8, R75 ;  /* 0x00000008ff4b7819 */ /* 0x000fe4000001164b */
[----:B------:R-:W-:Y:S02]  /*d560*/  SHF.R.U32.HI R72, RZ, 0x8, R72 ;  /* 0x00000008ff487819 */ /* 0x000fe40000011648 */
[----:B------:R-:W-:-:S02]  /*d570*/  SHF.R.U32.HI R85, RZ, 0x8, R85 ;  /* 0x00000008ff557819 */ /* 0x000fc40000011655 */
[----:B------:R-:W-:Y:S02]  /*d580*/  SHF.R.U32.HI R74, RZ, 0x8, R74 ;  /* 0x00000008ff4a7819 */ /* 0x000fe4000001164a */
[----:B------:R-:W-:Y:S02]  /*d590*/  SHF.R.U32.HI R87, RZ, 0x8, R87 ;  /* 0x00000008ff577819 */ /* 0x000fe40000011657 */
[----:B------:R-:W-:Y:S01]  /*d5a0*/  PRMT R37, R37, 0x5410, R76 ;  /* 0x0000541025257816 */ /* 0x000fe2000000004c */
[----:B------:R2:W-:Y:S01]  /*d5b0*/  STSM.16.M88.4 [R29], R12 ;  /* 0x0000000c1d007844 */ /* 0x0005e20000000200 */
[----:B------:R-:W-:Y:S02]  /*d5c0*/  LOP3.LUT R162, R162, 0xffff, RZ, 0xc0, !PT ;  /* 0x0000ffffa2a27812 */ /* 0x000fe400078ec0ff */
[----:B------:R-:W-:Y:S02]  /*d5d0*/  LOP3.LUT R57, R172, 0xffff, RZ, 0xc0, !PT ;  /* 0x0000ffffac397812 */ /* 0x000fe400078ec0ff */
[----:B------:R-:W-:-:S02]  /*d5e0*/  LOP3.LUT R94, R169, 0xffff, RZ, 0xc0, !PT ;  /* 0x0000ffffa95e7812 */ /* 0x000fc400078ec0ff */
[----:B------:R-:W-:Y:S02]  /*d5f0*/  LOP3.LUT R59, R175, 0xffff, RZ, 0xc0, !PT ;  /* 0x0000ffffaf3b7812 */ /* 0x000fe400078ec0ff */
[----:B------:R-:W-:Y:S02]  /*d600*/  LOP3.LUT R170, R170, 0xffff, RZ, 0xc0, !PT ;  /* 0x0000ffffaaaa7812 */ /* 0x000fe400078ec0ff */
[----:B------:R-:W-:Y:S02]  /*d610*/  LOP3.LUT R81, R81, 0xffff, RZ, 0xc0, !PT ;  /* 0x0000ffff51517812 */ /* 0x000fe400078ec0ff */
        /* <DEDUP_REMOVED lines=8> */
[----:B------:R-:W-:-:S02]  /*d6a0*/  PRMT R53, R162, 0x3340, R53 ;  /* 0x00003340a2357816 */ /* 0x000fc40000000035 */
[----:B------:R-:W-:Y:S02]  /*d6b0*/  PRMT R57, R94, 0x3340, R57 ;  /* 0x000033405e397816 */ /* 0x000fe40000000039 */
[----:B------:R-:W-:Y:S02]  /*d6c0*/  PRMT R59, R170, 0x3340, R59 ;  /* 0x00003340aa3b7816 */ /* 0x000fe4000000003b */
        /* <DEDUP_REMOVED lines=8> */
[--C-:B------:R-:W-:Y:S02]  /*d750*/  PRMT R94, R176, 0x3340, R1.reuse ;  /* 0x00003340b05e7816 */ /* 0x100fe40000000001 */
        /* <DEDUP_REMOVED lines=10> */
[----:B------:R-:W-:Y:S02]  /*d800*/  LOP3.LUT R23, R23, 0xffff, RZ, 0xc0, !PT ;  /* 0x0000ffff17177812 */ /* 0x000fe400078ec0ff */
[----:B------:R-:W-:Y:S02]  /*d810*/  LOP3.LUT R152, R152, 0xffff, RZ, 0xc0, !PT ;  /* 0x0000ffff98987812 */ /* 0x000fe400078ec0ff */
[----:B------:R-:W-:Y:S02]  /*d820*/  SHF.R.U32.HI R80, RZ, 0x8, R80 ;  /* 0x00000008ff507819 */ /* 0x000fe40000011650 */
[----:B------:R-:W-:-:S02]  /*d830*/  SHF.R.U32.HI R82, RZ, 0x8, R82 ;  /* 0x00000008ff527819 */ /* 0x000fc40000011652 */
[----:B------:R-:W-:Y:S02]  /*d840*/  SHF.R.U32.HI R104, RZ, 0x8, R104 ;  /* 0x00000008ff687819 */ /* 0x000fe40000011668 */
[----:B------:R-:W-:Y:S02]  /*d850*/  SHF.R.U32.HI R93, RZ, 0x8, R93 ;  /* 0x00000008ff5d7819 */ /* 0x000fe4000001165d */
[----:B------:R-:W-:Y:S02]  /*d860*/  SHF.R.U32.HI R106, RZ, 0x8, R106 ;  /* 0x00000008ff6a7819 */ /* 0x000fe4000001166a */
[----:B------:R-:W-:Y:S02]  /*d870*/  SHF.R.U32.HI R95, RZ, 0x8, R95 ;  /* 0x00000008ff5f7819 */ /* 0x000fe4000001165f */
[----:B------:R-:W-:Y:S02]  /*d880*/  SHF.R.U32.HI R154, RZ, 0x8, R154 ;  /* 0x00000008ff9a7819 */ /* 0x000fe4000001169a */
[----:B------:R-:W-:-:S02]  /*d890*/  PRMT R39, R39, 0x5410, R78 ;  /* 0x0000541027277816 */ /* 0x000fc4000000004e */
[----:B------:R-:W-:Y:S02]  /*d8a0*/  F2FP.SATFINITE.E4M3.F32.PACK_AB_MERGE_C R193, R244, R242, RZ ;  /* 0x000000f2f4c1723e */ /* 0x000fe400048070ff */
[----:B------:R-:W-:Y:S01]  /*d8b0*/  SHF.R.U32.HI R179, RZ, 0x8, R179 ;  /* 0x00000008ffb37819 */ /* 0x000fe200000116b3 */
[----:B------:R-:W3:Y:S01]  /*d8c0*/  LDS.128 R56, [R0+UR6] ;  /* 0x0000000600387984 */ /* 0x000ee20008000c00 */
[--C-:B0-----:R-:W-:Y:S02]  /*d8d0*/  PRMT R8, R20, 0x4210, R23.reuse ;  /* 0x0000421014087816 */ /* 0x101fe40000000017 */
[----:B------:R-:W-:Y:S02]  /*d8e0*/  PRMT R9, R60, 0x5210, R23 ;  /* 0x000052103c097816 */ /* 0x000fe40000000017 */
[--C-:B------:R-:W-:Y:S02]  /*d8f0*/  PRMT R10, R21, 0x4210, R152.reuse ;  /* 0x00004210150a7816 */ /* 0x100fe40000000098 */
[----:B------:R-:W-:Y:S01]  /*d900*/  PRMT R11, R37, 0x5210, R152 ;  /* 0x00005210250b7816 */ /* 0x000fe20000000098 */
[----:B------:R-:W-:Y:S01]  /*d910*/  BAR.SYNC.DEFER_BLOCKING 0x0 ;  /* 0x0000000000007b1d */ /* 0x000fe20000010000 */
[----:B------:R-:W-:-:S02]  /*d920*/  LOP3.LUT R80, R80, 0xffff, RZ, 0xc0, !PT ;  /* 0x0000ffff50507812 */ /* 0x000fc400078ec0ff */
[----:B------:R-:W-:Y:S02]  /*d930*/  LOP3.LUT R82, R82, 0xffff, RZ, 0xc0, !PT ;  /* 0x0000ffff52527812 */ /* 0x000fe400078ec0ff */
        /* <DEDUP_REMOVED lines=9> */
[----:B------:R-:W-:Y:S01]  /*d9d0*/  SHF.R.U32.HI R198, RZ, 0x8, R198 ;  /* 0x00000008ffc67819 */ /* 0x000fe200000116c6 */
[----:B------:R0:W-:Y:S01]  /*d9e0*/  STSM.16.M88.4 [R29], R8 ;  /* 0x000000081d007844 */ /* 0x0001e20000000200 */
[----:B------:R-:W-:-:S02]  /*d9f0*/  PRMT R82, R82, 0x3340, R1 ;  /* 0x0000334052527816 */ /* 0x000fc40000000001 */
[----:B------:R-:W-:Y:S02]  /*da00*/  LOP3.LUT R93, R93, 0xffff, RZ, 0xc0, !PT ;  /* 0x0000ffff5d5d7812 */ /* 0x000fe400078ec0ff */
[----:B------:R-:W-:Y:S02]  /*da10*/  LOP3.LUT R104, R104, 0xffff, RZ, 0xc0, !PT ;  /* 0x0000ffff68687812 */ /* 0x000fe400078ec0ff */
[----:B------:R-:W-:Y:S02]  /*da20*/  LOP3.LUT R95, R95, 0xffff, RZ, 0xc0, !PT ;  /* 0x0000ffff5f5f7812 */ /* 0x000fe400078ec0ff */
[----:B------:R-:W-:Y:S02]  /*da30*/  LOP3.LUT R106, R106, 0xffff, RZ, 0xc0, !PT ;  /* 0x0000ffff6a6a7812 */ /* 0x000fe400078ec0ff */
[----:B------:R-:W-:Y:S02]  /*da40*/  PRMT R93, R104, 0x3340, R93 ;  /* 0x00003340685d7816 */ /* 0x000fe4000000005d */
[----:B------:R-:W-:-:S02]  /*da50*/  PRMT R95, R106, 0x3340, R95 ;  /* 0x000033406a5f7816 */ /* 0x000fc4000000005f */
[----:B------:R-:W-:Y:S02]  /*da60*/  PRMT R104, R85, 0x5410, R80 ;  /* 0x0000541055687816 */ /* 0x000fe40000000050 */
[----:B------:R-:W-:Y:S01]  /*da70*/  PRMT R106, R87, 0x5410, R82 ;  /* 0x00005410576a7816 */ /* 0x000fe20000000052 */
[----:B------:R-:W-:Y:S01]  /*da80*/  BAR.SYNC.DEFER_BLOCKING 0x0 ;  /* 0x0000000000007b1d */ /* 0x000fe20000010000 */
[----:B------:R-:W-:Y:S02]  /*da90*/  LOP3.LUT R154, R154, 0xffff, RZ, 0xc0, !PT ;  /* 0x0000ffff9a9a7812 */ /* 0x000fe400078ec0ff */
[----:B------:R-:W-:Y:S02]  /*daa0*/  SHF.R.U32.HI R192, RZ, 0x8, R192 ;  /* 0x00000008ffc07819 */ /* 0x000fe400000116c0 */
[----:B------:R-:W-:Y:S02]  /*dab0*/  PRMT R41, R154, 0x3340, R41 ;  /* 0x000033409a297816 */ /* 0x000fe40000000029 */
[----:B------:R-:W-:-:S02]  /*dac0*/  LOP3.LUT R2, R159, 0xffff, RZ, 0xc0, !PT ;  /* 0x0000ffff9f027812 */ /* 0x000fc400078ec0ff */
[----:B------:R-:W-:Y:S02]  /*dad0*/  SHF.R.U32.HI R69, RZ, 0x8, R69 ;  /* 0x00000008ff457819 */ /* 0x000fe40000011645 */
[----:B------:R-:W-:Y:S02]  /*dae0*/  SHF.R.U32.HI R62, RZ, 0x8, R62 ;  /* 0x00000008ff3e7819 */ /* 0x000fe4000001163e */
[----:B------:R-:W-:Y:S02]  /*daf0*/  SHF.R.U32.HI R79, RZ, 0x8, R79 ;  /* 0x00000008ff4f7819 */ /* 0x000fe4000001164f */
[----:B------:R-:W-:Y:S02]  /*db00*/  SHF.R.U32.HI R161, RZ, 0x8, R161 ;  /* 0x00000008ffa17819 */ /* 0x000fe400000116a1 */
[----:B------:R-:W-:Y:S02]  /*db10*/  SHF.R.U32.HI R166, RZ, 0x8, R166 ;  /* 0x00000008ffa67819 */ /* 0x000fe400000116a6 */
[----:B------:R-:W-:-:S02]  /*db20*/  SHF.R.U32.HI R168, RZ, 0x8, R168 ;  /* 0x00000008ffa87819 */ /* 0x000fc400000116a8 */
[----:B------:R-:W-:Y:S02]  /*db30*/  SHF.R.U32.HI R67, RZ, 0x8, R67 ;  /* 0x00000008ff437819 */ /* 0x000fe40000011643 */
[----:B------:R-:W-:Y:S01]  /*db40*/  SHF.R.U32.HI R200, RZ, 0x8, R200 ;  /* 0x00000008ffc87819 */ /* 0x000fe200000116c8 */
[----:B------:R-:W-:Y:S01]  /*db50*/  LDS.128 R80, [R0+UR6] ;  /* 0x0000000600507984 */ /* 0x000fe20008000c00 */
[----:B------:R-:W-:Y:S02]  /*db60*/  PRMT R84, R41, 0x5410, R84 ;  /* 0x0000541029547816 */ /* 0x000fe40000000054 */
[----:B------:R-:W-:Y:S02]  /*db70*/  LOP3.LUT R3, R160, 0xffff, RZ, 0xc0, !PT ;  /* 0x0000ffffa0037812 */ /* 0x000fe400078ec0ff */
[--C-:B--2---:R-:W-:Y:S02]  /*db80*/  PRMT R12, R17, 0x4210, R2.reuse ;  /* 0x00004210110c7816 */ /* 0x104fe40000000002 */
[----:B------:R-:W-:-:S02]  /*db90*/  PRMT R13, R39, 0x5210, R2 ;  /* 0x00005210270d7816 */ /* 0x000fc40000000002 */
[--C-:B------:R-:W-:Y:S02]  /*dba0*/  PRMT R14, R18, 0x4210, R3.reuse ;  /* 0x00004210120e7816 */ /* 0x100fe40000000003 */
[----:B------:R-:W-:Y:S01]  /*dbb0*/  PRMT R15, R84, 0x5210, R3 ;  /* 0x00005210540f7816 */ /* 0x000fe20000000003 */
[----:B------:R-:W-:Y:S01]  /*dbc0*/  BAR.SYNC.DEFER_BLOCKING 0x0 ;  /* 0x0000000000007b1d */ /* 0x000fe20000010000 */
[----:B------:R-:W-:Y:S02]  /*dbd0*/  LOP3.LUT R189, R189, 0xffff, RZ, 0xc0, !PT ;  /* 0x0000ffffbdbd7812 */ /* 0x000fe400078ec0ff */
[----:B------:R-:W-:Y:S02]  /*dbe0*/  LOP3.LUT R190, R191, 0xffff, RZ, 0xc0, !PT ;  /* 0x0000ffffbfbe7812 */ /* 0x000fe400078ec0ff */
[----:B------:R-:W-:Y:S02]  /*dbf0*/  LOP3.LUT R193, R193, 0xffff, RZ, 0xc0, !PT ;  /* 0x0000ffffc1c17812 */ /* 0x000fe400078ec0ff */
[----:B------:R-:W-:-:S02]  /*dc00*/  LOP3.LUT R109, R182, 0xffff, RZ, 0xc0, !PT ;  /* 0x0000ffffb66d7812 */ /* 0x000fc400078ec0ff */
[----:B------:R-:W-:Y:S02]  /*dc10*/  LOP3.LUT R110, R179, 0xffff, RZ, 0xc0, !PT ;  /* 0x0000ffffb36e7812 */ /* 0x000fe400078ec0ff */
[----:B------:R-:W-:Y:S02]  /*dc20*/  LOP3.LUT R124, R185, 0xffff, RZ, 0xc0, !PT ;  /* 0x0000ffffb97c7812 */ /* 0x000fe400078ec0ff */
[----:B------:R-:W-:Y:S02]  /*dc30*/  PRMT R43, R189, 0x3340, R190 ;  /* 0x00003340bd2b7816 */ /* 0x000fe400000000be */
[----:B------:R-:W-:Y:S02]  /*dc40*/  LOP3.LUT R140, R187, 0xffff, RZ, 0xc0, !PT ;  /* 0x0000ffffbb8c7812 */ /* 0x000fe400078ec0ff */
[----:B------:R-:W-:Y:S02]  /*dc50*/  PRMT R206, R193, 0x3340, R206 ;  /* 0x00003340c1ce7816 */ /* 0x000fe400000000ce */
[----:B------:R-:W-:-:S02]  /*dc60*/  SHF.R.U32.HI R71, RZ, 0x8, R71 ;  /* 0x00000008ff477819 */ /* 0x000fc40000011647 */
[----:B------:R-:W-:Y:S02]  /*dc70*/  F2FP.SATFINITE.E4M3.F32.PACK_AB_MERGE_C R180, R243, R228, RZ ;  /* 0x000000e4f3b4723e */ /* 0x000fe400048070ff */
[----:B------:R-:W-:Y:S01]  /*dc80*/  F2FP.SATFINITE.E4M3.F32.PACK_AB_MERGE_C R186, R252, R250, RZ ;  /* 0x000000fafcba723e */ /* 0x000fe200048070ff */
[----:B------:R2:W-:Y:S01]  /*dc90*/  STSM.16.M88.4 [R29], R12 ;  /* 0x0000000c1d007844 */ /* 0x0005e20000000200 */
[----:B------:R-:W-:Y:S02]  /*dca0*/  SHF.R.U32.HI R189, RZ, 0x8, R189 ;  /* 0x00000008ffbd7819 */ /* 0x000fe400000116bd */
[----:B------:R-:W-:Y:S02]  /*dcb0*/  SHF.R.U32.HI R190, RZ, 0x8, R190 ;  /* 0x00000008ffbe7819 */ /* 0x000fe400000116be */
[----:B------:R-:W-:Y:S02]  /*dcc0*/  PRMT R109, R110, 0x3340, R109 ;  /* 0x000033406e6d7816 */ /* 0x000fe4000000006d */
[----:B------:R-:W-:-:S02]  /*dcd0*/  SHF.R.U32.HI R193, RZ, 0x8, R193 ;  /* 0x00000008ffc17819 */ /* 0x000fc400000116c1 */
[--C-:B------:R-:W-:Y:S02]  /*dce0*/  PRMT R110, R124, 0x3340, R1.reuse ;  /* 0x000033407c6e7816 */ /* 0x100fe40000000001 */
[----:B------:R-:W-:Y:S02]  /*dcf0*/  PRMT R124, R140, 0x3340, R1 ;  /* 0x000033408c7c7816 */ /* 0x000fe40000000001 */
[----:B------:R-:W-:Y:S02]  /*dd00*/  LOP3.LUT R113, R190, 0xffff, RZ, 0xc0, !PT ;  /* 0x0000ffffbe717812 */ /* 0x000fe400078ec0ff */
[----:B------:R-:W-:Y:S02]  /*dd10*/  LOP3.LUT R140, R189, 0xffff, RZ, 0xc0, !PT ;  /* 0x0000ffffbd8c7812 */ /* 0x000fe400078ec0ff */
[----:B------:R-:W-:Y:S02]  /*dd20*/  LOP3.LUT R111, R164, 0xffff, RZ, 0xc0, !PT ;  /* 0x0000ffffa46f7812 */ /* 0x000fe400078ec0ff */
[----:B------:R-:W-:-:S02]  /*dd30*/  LOP3.LUT R126, R181, 0xffff, RZ, 0xc0, !PT ;  /* 0x0000ffffb57e7812 */ /* 0x000fc400078ec0ff */
[----:B------:R-:W-:Y:S02]  /*dd40*/  LOP3.LUT R142, R193, 0xffff, RZ, 0xc0, !PT ;  /* 0x0000ffffc18e7812 */ /* 0x000fe400078ec0ff */
[----:B------:R-:W-:Y:S02]  /*dd50*/  PRMT R113, R140, 0x3340, R113 ;  /* 0x000033408c717816 */ /* 0x000fe40000000071 */
[----:B------:R-:W-:Y:S02]  /*dd60*/  PRMT R111, R126, 0x3340, R111 ;  /* 0x000033407e6f7816 */ /* 0x000fe4000000006f */
[----:B------:R-:W-:Y:S02]  /*dd70*/  LOP3.LUT R61, R61, 0xffff, RZ, 0xc0, !PT ;  /* 0x0000ffff3d3d7812 */ /* 0x000fe400078ec0ff */
[----:B------:R-:W-:Y:S02]  /*dd80*/  LOP3.LUT R188, R188, 0xffff, RZ, 0xc0, !PT ;  /* 0x0000ffffbcbc7812 */ /* 0x000fe400078ec0ff */
[----:B------:R-:W-:-:S02]  /*dd90*/  PRMT R140, R142, 0x3340, R1 ;  /* 0x000033408e8c7816 */ /* 0x000fc40000000001 */
[----:B------:R-:W-:Y:S02]  /*dda0*/  LOP3.LUT R198, R198, 0xffff, RZ, 0xc0, !PT ;  /* 0x0000ffffc6c67812 */ /* 0x000fe400078ec0ff */
[----:B------:R-:W-:Y:S02]  /*ddb0*/  LOP3.LUT R63, R63, 0xffff, RZ, 0xc0, !PT ;  /* 0x0000ffff3f3f7812 */ /* 0x000fe400078ec0ff */
[----:B------:R-:W-:Y:S02]  /*ddc0*/  LOP3.LUT R126, R192, 0xffff, RZ, 0xc0, !PT ;  /* 0x0000ffffc07e7812 */ /* 0x000fe400078ec0ff */
[----:B------:R-:W-:Y:S02]  /*ddd0*/  LOP3.LUT R142, R69, 0xffff, RZ, 0xc0, !PT ;  /* 0x0000ffff458e7812 */ /* 0x000fe400078ec0ff */
[----:B------:R-:W-:Y:S02]  /*dde0*/  PRMT R61, R188, 0x3340, R61 ;  /* 0x00003340bc3d7816 */ /* 0x000fe4000000003d */
[----:B------:R-:W-:-:S02]  /*ddf0*/  PRMT R63, R63, 0x3340, R198 ;  /* 0x000033403f3f7816 */ /* 0x000fc400000000c6 */
[----:B------:R-:W-:Y:S02]  /*de00*/  LOP3.LUT R62, R62, 0xffff, RZ, 0xc0, !PT ;  /* 0x0000ffff3e3e7812 */ /* 0x000fe400078ec0ff */
[--C-:B------:R-:W-:Y:S02]  /*de10*/  PRMT R126, R126, 0x3340, R1.reuse ;  /* 0x000033407e7e7816 */ /* 0x100fe40000000001 */
[--C-:B------:R-:W-:Y:S02]  /*de20*/  PRMT R142, R142, 0x3340, R1.reuse ;  /* 0x000033408e8e7816 */ /* 0x100fe40000000001 */
[----:B------:R-:W-:Y:S02]  /*de30*/  LOP3.LUT R164, R79, 0xffff, RZ, 0xc0, !PT ;  /* 0x0000ffff4fa47812 */ /* 0x000fe400078ec0ff */
[----:B------:R-:W-:Y:S02]  /*de40*/  PRMT R79, R62, 0x3340, R1 ;  /* 0x000033403e4f7816 */ /* 0x000fe40000000001 */
[----:B------:R-:W-:-:S02]  /*de50*/  PRMT R41, R61, 0x5410, R126 ;  /* 0x000054103d297816 */ /* 0x000fc4000000007e */
[----:B------:R-:W-:Y:S01]  /*de60*/  PRMT R142, R63, 0x5410, R142 ;  /* 0x000054103f8e7816 */ /* 0x000fe2000000008e */
[----:B------:R-:W-:Y:S01]  /*de70*/  BAR.SYNC.DEFER_BLOCKING 0x0 ;  /* 0x0000000000007b1d */ /* 0x000fe20000010000 */
[----:B------:R-:W-:Y:S02]  /*de80*/  LOP3.LUT R86, R161, 0xffff, RZ, 0xc0, !PT ;  /* 0x0000ffffa1567812 */ /* 0x000fe400078ec0ff */
[----:B------:R-:W-:Y:S02]  /*de90*/  LOP3.LUT R166, R166, 0xffff, RZ, 0xc0, !PT ;  /* 0x0000ffffa6a67812 */ /* 0x000fe400078ec0ff */
[----:B------:R-:W-:Y:S02]  /*dea0*/  LOP3.LUT R92, R168, 0xffff, RZ, 0xc0, !PT ;  /* 0x0000ffffa85c7812 */ /* 0x000fe400078ec0ff */
[----:B------:R-:W-:Y:S02]  /*deb0*/  PRMT R51, R86, 0x3340, R51 ;  /* 0x0000334056337816 */ /* 0x000fe40000000033 */
[----:B------:R-:W-:-:S02]  /*dec0*/  PRMT R86, R166, 0x3340, R1 ;  /* 0x00003340a6567816 */ /* 0x000fc40000000001 */
[----:B------:R-:W-:Y:S02]  /*ded0*/  PRMT R92, R92, 0x3340, R1 ;  /* 0x000033405c5c7816 */ /* 0x000fe40000000001 */
[----:B------:R-:W-:Y:S02]  /*dee0*/  LOP3.LUT R25, R25, 0xffff, RZ, 0xc0, !PT ;  /* 0x0000ffff19197812 */ /* 0x000fe400078ec0ff */
[----:B------:R-:W-:Y:S02]  /*def0*/  F2FP.SATFINITE.E4M3.F32.PACK_AB_MERGE_C R116, R117, R116, RZ ;  /* 0x000000747574723e */ /* 0x000fe400048070ff */
[----:B------:R-:W-:Y:S02]  /*df00*/  F2FP.SATFINITE.E4M3.F32.PACK_AB_MERGE_C R118, R119, R118, RZ ;  /* 0x000000767776723e */ /* 0x000fe400048070ff */
[----:B------:R-:W-:Y:S02]  /*df10*/  F2FP.SATFINITE.E4M3.F32.PACK_AB_MERGE_C R134, R135, R134, RZ ;  /* 0x000000868786723e */ /* 0x000fe400048070ff */
[----:B------:R-:W-:-:S02]  /*df20*/  F2FP.SATFINITE.E4M3.F32.PACK_AB_MERGE_C R132, R133, R132, RZ ;  /* 0x000000848584723e */ /* 0x000fc400048070ff */
[----:B------:R-:W-:Y:S01]  /*df30*/  F2FP.SATFINITE.E4M3.F32.PACK_AB_MERGE_C R148, R149, R148, RZ ;  /* 0x000000949594723e */ /* 0x000fe200048070ff */
[----:B------:R-:W-:Y:S01]  /*df40*/  LDS.128 R60, [R0+UR6] ;  /* 0x00000006003c7984 */ /* 0x000fe20008000c00 */
[----:B------:R-:W-:Y:S02]  /*df50*/  PRMT R51, R51, 0x5410, R86 ;  /* 0x0000541033337816 */ /* 0x000fe40000000056 */
[----:B------:R-:W-:Y:S01]  /*df60*/  F2FP.SATFINITE.E4M3.F32.PACK_AB_MERGE_C R150, R151, R150, RZ ;  /* 0x000000969796723e */ /* 0x000fe200048070ff */
[----:B------:R-:W-:Y:S01]  /*df70*/  BAR.SYNC.DEFER_BLOCKING 0x0 ;  /* 0x0000000000007b1d */ /* 0x000fe20000010000 */
[----:B------:R-:W-:Y:S02]  /*df80*/  PRMT R53, R53, 0x5410, R92 ;  /* 0x0000541035357816 */ /* 0x000fe4000000005c */
[----:B------:R-:W-:Y:S02]  /*df90*/  LOP3.LUT R2, R165, 0xffff, RZ, 0xc0, !PT ;  /* 0x0000ffffa5027812 */ /* 0x000fe400078ec0ff */
[----:B------:R-:W-:-:S02]  /*dfa0*/  LOP3.LUT R16, R167, 0xffff, RZ, 0xc0, !PT ;  /* 0x0000ffffa7107812 */ /* 0x000fc400078ec0ff */
[--C-:B0-----:R-:W-:Y:S02]  /*dfb0*/  PRMT R8, R45, 0x4210, R2.reuse ;  /* 0x000042102d087816 */ /* 0x101fe40000000002 */
[----:B------:R-:W-:Y:S02]  /*dfc0*/  PRMT R9, R51, 0x5210, R2 ;  /* 0x0000521033097816 */ /* 0x000fe40000000002 */
[--C-:B------:R-:W-:Y:S02]  /*dfd0*/  PRMT R10, R49, 0x4210, R16.reuse ;  /* 0x00004210310a7816 */ /* 0x100fe40000000010 */
[----:B------:R-:W-:Y:S02]  /*dfe0*/  PRMT R11, R53, 0x5210, R16 ;  /* 0x00005210350b7816 */ /* 0x000fe40000000010 */
[----:B-1----:R-:W-:Y:S02]  /*dff0*/  SHF.R.U32.HI R173, RZ, 0x7, R173 ;  /* 0x00000007ffad7819 */ /* 0x002fe400000116ad */
[----:B------:R-:W-:-:S02]  /*e000*/  LOP3.LUT R171, R171, 0xffff, RZ, 0xc0, !PT ;  /* 0x0000ffffabab7812 */ /* 0x000fc400078ec0ff */
[----:B------:R-:W-:Y:S01]  /*e010*/  LOP3.LUT R174, R174, 0xffff, RZ, 0xc0, !PT ;  /* 0x0000ffffaeae7812 */ /* 0x000fe200078ec0ff */
[----:B------:R0:W-:Y:S01]  /*e020*/  STSM.16.M88.4 [R29], R8 ;  /* 0x000000081d007844 */ /* 0x0001e20000000200 */
[----:B------:R-:W-:Y:S02]  /*e030*/  LOP3.LUT R200, R200, 0xffff, RZ, 0xc0, !PT ;  /* 0x0000ffffc8c87812 */ /* 0x000fe400078ec0ff */
[----:B------:R-:W-:Y:S01]  /*e040*/  LOP3.LUT R67, R67, 0xffff, RZ, 0xc0, !PT ;  /* 0x0000ffff43437812 */ /* 0x000fe200078ec0ff */
[----:B------:R-:W-:Y:S01]  /*e050*/  BAR.SYNC.DEFER_BLOCKING 0x0 ;  /* 0x0000000000007b1d */ /* 0x000fe20000010000 */
[--C-:B--2---:R-:W-:Y:S02]  /*e060*/  PRMT R12, R22, 0x4210, R171.reuse ;  /* 0x00004210160c7816 */ /* 0x104fe400000000ab */
[----:B------:R-:W-:Y:S02]  /*e070*/  PRMT R13, R94, 0x5210, R171 ;  /* 0x000052105e0d7816 */ /* 0x000fe400000000ab */
[----:B------:R-:W-:-:S02]  /*e080*/  LOP3.LUT R154, R71, 0xffff, RZ, 0xc0, !PT ;  /* 0x0000ffff479a7812 */ /* 0x000fc400078ec0ff */
[----:B------:R-:W-:Y:S02]  /*e090*/  LOP3.LUT R180, R180, 0xffff, RZ, 0xc0, !PT ;  /* 0x0000ffffb4b47812 */ /* 0x000fe400078ec0ff */
[----:B------:R-:W-:Y:S02]  /*e0a0*/  PRMT R109, R109, 0x5410, R110 ;  /* 0x000054106d6d7816 */ /* 0x000fe4000000006e */
[----:B------:R-:W-:Y:S02]  /*e0b0*/  PRMT R111, R111, 0x5410, R124 ;  /* 0x000054106f6f7816 */ /* 0x000fe4000000007c */
[----:B------:R-:W-:Y:S02]  /*e0c0*/  LOP3.LUT R178, R178, 0xffff, RZ, 0xc0, !PT ;  /* 0x0000ffffb2b27812 */ /* 0x000fe400078ec0ff */
[----:B------:R-:W-:Y:S02]  /*e0d0*/  SHF.R.U32.HI R88, RZ, 0x8, R88 ;  /* 0x00000008ff587819 */ /* 0x000fe40000011658 */
[----:B------:R-:W-:-:S02]  /*e0e0*/  SHF.R.U32.HI R89, RZ, 0x8, R89 ;  /* 0x00000008ff597819 */ /* 0x000fc40000011659 */
[----:B------:R-:W-:Y:S02]  /*e0f0*/  SHF.R.U32.HI R90, RZ, 0x8, R90 ;  /* 0x00000008ff5a7819 */ /* 0x000fe4000001165a */
[----:B------:R-:W-:Y:S02]  /*e100*/  SHF.R.U32.HI R91, RZ, 0x8, R91 ;  /* 0x00000008ff5b7819 */ /* 0x000fe4000001165b */
[----:B------:R-:W-:Y:S01]  /*e110*/  PRMT R43, R43, 0x5410, R206 ;  /* 0x000054102b2b7816 */ /* 0x000fe200000000ce */
[----:B------:R-:W-:Y:S01]  /*e120*/  LDS.128 R84, [R0+UR6] ;  /* 0x0000000600547984 */ /* 0x000fe20008000c00 */
[--C-:B------:R-:W-:Y:S02]  /*e130*/  PRMT R14, R19, 0x4210, R174.reuse ;  /* 0x00004210130e7816 */ /* 0x100fe400000000ae */
[----:B------:R-:W-:Y:S01]  /*e140*/  PRMT R15, R33, 0x5210, R174 ;  /* 0x00005210210f7816 */ /* 0x000fe200000000ae */
[----:B------:R-:W-:Y:S01]  /*e150*/  BAR.SYNC.DEFER_BLOCKING 0x0 ;  /* 0x0000000000007b1d */ /* 0x000fe20000010000 */
[----:B------:R-:W-:-:S02]  /*e160*/  PRMT R67, R67, 0x3340, R200 ;  /* 0x0000334043437816 */ /* 0x000fc400000000c8 */
[----:B------:R-:W-:Y:S02]  /*e170*/  PRMT R154, R154, 0x3340, R1 ;  /* 0x000033409a9a7816 */ /* 0x000fe40000000001 */
[----:B------:R-:W-:Y:S02]  /*e180*/  PRMT R113, R113, 0x5410, R140 ;  /* 0x0000541071717816 */ /* 0x000fe4000000008c */
[----:B------:R-:W-:Y:S02]  /*e190*/  LOP3.LUT R184, R184, 0xffff, RZ, 0xc0, !PT ;  /* 0x0000ffffb8b87812 */ /* 0x000fe400078ec0ff */
[----:B------:R-:W-:Y:S02]  /*e1a0*/  LOP3.LUT R186, R186, 0xffff, RZ, 0xc0, !PT ;  /* 0x0000ffffbaba7812 */ /* 0x000fe400078ec0ff */
[----:B------:R-:W-:Y:S02]  /*e1b0*/  LOP3.LUT R3, R36, 0xffff, RZ, 0xc0, !PT ;  /* 0x0000ffff24037812 */ /* 0x000fe400078ec0ff */
[----:B------:R-:W-:-:S02]  /*e1c0*/  LOP3.LUT R17, R38, 0xffff, RZ, 0xc0, !PT ;  /* 0x0000ffff26117812 */ /* 0x000fc400078ec0ff */
[----:B------:R-:W-:Y:S02]  /*e1d0*/  SHF.R.U32.HI R202, RZ, 0x8, R202 ;  /* 0x00000008ffca7819 */ /* 0x000fe400000116ca */
[----:B------:R-:W-:Y:S02]  /*e1e0*/  SHF.R.U32.HI R204, RZ, 0x8, R204 ;  /* 0x00000008ffcc7819 */ /* 0x000fe400000116cc */
[----:B------:R-:W-:Y:S02]  /*e1f0*/  SHF.R.U32.HI R112, RZ, 0x8, R112 ;  /* 0x00000008ff707819 */ /* 0x000fe40000011670 */
[----:B------:R-:W-:Y:S02]  /*e200*/  SHF.R.U32.HI R114, RZ, 0x8, R114 ;  /* 0x00000008ff727819 */ /* 0x000fe40000011672 */
[----:B------:R-:W-:Y:S01]  /*e210*/  LOP3.LUT R27, R27, 0xffff, RZ, 0xc0, !PT ;  /* 0x0000ffff1b1b7812 */ /* 0x000fe200078ec0ff */
[----:B------:R1:W-:Y:S01]  /*e220*/  STSM.16.M88.4 [R29], R12 ;  /* 0x0000000c1d007844 */ /* 0x0003e20000000200 */
[----:B------:R-:W-:-:S02]  /*e230*/  PRMT R154, R67, 0x5410, R154 ;  /* 0x00005410439a7816 */ /* 0x000fc4000000009a */
[----:B0-----:R-:W-:Y:S01]  /*e240*/  PRMT R10, R65, 0x4210, R180 ;  /* 0x00004210410a7816 */ /* 0x001fe200000000b4 */
[----:B------:R-:W-:Y:S01]  /*e250*/  BAR.SYNC.DEFER_BLOCKING 0x0 ;  /* 0x0000000000007b1d */ /* 0x000fe20000010000 */
[--C-:B------:R-:W-:Y:S02]  /*e260*/  PRMT R8, R55, 0x4210, R178.reuse ;  /* 0x0000421037087816 */ /* 0x100fe400000000b2 */
[----:B------:R-:W-:Y:S02]  /*e270*/  PRMT R9, R109, 0x5210, R178 ;  /* 0x000052106d097816 */ /* 0x000fe400000000b2 */
[----:B------:R-:W-:Y:S02]  /*e280*/  SHF.R.U32.HI R122, RZ, 0x8, R122 ;  /* 0x00000008ff7a7819 */ /* 0x000fe4000001167a */
[----:B------:R-:W-:Y:S02]  /*e290*/  SHF.R.U32.HI R103, RZ, 0x8, R103 ;  /* 0x00000008ff677819 */ /* 0x000fe40000011667 */
[----:B------:R-:W-:-:S02]  /*e2a0*/  SHF.R.U32.HI R130, RZ, 0x8, R130 ;  /* 0x00000008ff827819 */ /* 0x000fc40000011682 */
[----:B------:R-:W-:Y:S02]  /*e2b0*/  SHF.R.U32.HI R120, RZ, 0x8, R120 ;  /* 0x00000008ff787819 */ /* 0x000fe40000011678 */
[----:B------:R-:W-:Y:S02]  /*e2c0*/  SHF.R.U32.HI R101, RZ, 0x8, R101 ;  /* 0x00000008ff657819 */ /* 0x000fe40000011665 */
[----:B------:R-:W-:Y:S02]  /*e2d0*/  SHF.R.U32.HI R128, RZ, 0x8, R128 ;  /* 0x00000008ff807819 */ /* 0x000fe40000011680 */
[----:B------:R-:W-:Y:S02]  /*e2e0*/  LOP3.LUT R134, R134, 0xffff, RZ, 0xc0, !PT ;  /* 0x0000ffff86867812 */ /* 0x000fe400078ec0ff */
[----:B------:R-:W-:Y:S01]  /*e2f0*/  LOP3.LUT R150, R150, 0xffff, RZ, 0xc0, !PT ;  /* 0x0000ffff96967812 */ /* 0x000fe200078ec0ff */
[----:B------:R-:W-:Y:S01]  /*e300*/  IMAD.U32 R252, RZ, RZ, UR7 ;  /* 0x00000007fffc7e24 */ /* 0x000fe2000f8e00ff */
[----:B------:R-:W-:Y:S01]  /*e310*/  SGXT.U32 R173, R173, 0x1 ;  /* 0x00000001adad781a */ /* 0x000fe20000000000 */
[----:B------:R-:W-:Y:S01]  /*e320*/  LDS.128 R64, [R0+UR6] ;  /* 0x0000000600407984 */ /* 0x000fe20008000c00 */
[----:B------:R-:W-:Y:S01]  /*e330*/  PRMT R11, R111, 0x5210, R180 ;  /* 0x000052106f0b7816 */ /* 0x000fe200000000b4 */
[----:B------:R-:W-:Y:S01]  /*e340*/  BAR.SYNC.DEFER_BLOCKING 0x0 ;  /* 0x0000000000007b1d */ /* 0x000fe20000010000 */
[----:B------:R-:W-:-:S02]  /*e350*/  LOP3.LUT R89, R89, 0xffff, RZ, 0xc0, !PT ;  /* 0x0000ffff59597812 */ /* 0x000fc400078ec0ff */
[----:B------:R-:W-:Y:S02]  /*e360*/  LOP3.LUT R88, R88, 0xffff, RZ, 0xc0, !PT ;  /* 0x0000ffff58587812 */ /* 0x000fe400078ec0ff */
[----:B------:R-:W-:Y:S02]  /*e370*/  LOP3.LUT R91, R91, 0xffff, RZ, 0xc0, !PT ;  /* 0x0000ffff5b5b7812 */ /* 0x000fe400078ec0ff */
[----:B------:R-:W-:Y:S01]  /*e380*/  LOP3.LUT R90, R90, 0xffff, RZ, 0xc0, !PT ;  /* 0x0000ffff5a5a7812 */ /* 0x000fe200078ec0ff */
[----:B------:R0:W-:Y:S01]  /*e390*/  STSM.16.M88.4 [R29], R8 ;  /* 0x000000081d007844 */ /* 0x0001e20000000200 */
[----:B------:R-:W-:Y:S02]  /*e3a0*/  PRMT R88, R88, 0x3340, R89 ;  /* 0x0000334058587816 */ /* 0x000fe40000000059 */
[----:B------:R-:W-:Y:S02]  /*e3b0*/  PRMT R90, R90, 0x3340, R91 ;  /* 0x000033405a5a7816 */ /* 0x000fe4000000005b */
[----:B------:R-:W-:-:S02]  /*e3c0*/  PRMT R108, R88, 0x5410, R77 ;  /* 0x00005410586c7816 */ /* 0x000fc4000000004d */
[----:B------:R-:W-:Y:S01]  /*e3d0*/  PRMT R110, R90, 0x5410, R79 ;  /* 0x000054105a6e7816 */ /* 0x000fe2000000004f */
[----:B------:R-:W-:Y:S01]  /*e3e0*/  BAR.SYNC.DEFER_BLOCKING 0x0 ;  /* 0x0000000000007b1d */ /* 0x000fe20000010000 */
[--C-:B-1----:R-:W-:Y:S02]  /*e3f0*/  PRMT R12, R47, 0x4210, R184.reuse ;  /* 0x000042102f0c7816 */ /* 0x102fe400000000b8 */
[----:B------:R-:W-:-:S03]  /*e400*/  PRMT R13, R41, 0x5210, R184 ;  /* 0x00005210290d7816 */ /* 0x000fc600000000b8 */
[----:B------:R-:W-:Y:S01]  /*e410*/  LDS.128 R76, [R0+UR6] ;  /* 0x00000006004c7984 */ /* 0x000fe20008000c00 */
[--C-:B------:R-:W-:Y:S02]  /*e420*/  PRMT R14, R43, 0x4210, R186.reuse ;  /* 0x000042102b0e7816 */ /* 0x100fe400000000ba */
[----:B------:R-:W-:Y:S01]  /*e430*/  PRMT R15, R113, 0x5210, R186 ;  /* 0x00005210710f7816 */ /* 0x000fe200000000ba */
[----:B------:R-:W-:Y:S06]  /*e440*/  BAR.SYNC.DEFER_BLOCKING 0x0 ;  /* 0x0000000000007b1d */ /* 0x000fec0000010000 */
[----:B------:R1:W-:Y:S02]  /*e450*/  STSM.16.M88.4 [R29], R12 ;  /* 0x0000000c1d007844 */ /* 0x0003e40000000200 */
[----:B------:R-:W-:Y:S01]  /*e460*/  BAR.SYNC.DEFER_BLOCKING 0x0 ;  /* 0x0000000000007b1d */ /* 0x000fe20000010000 */
[----:B------:R-:W-:-:S02]  /*e470*/  PRMT R20, R28, 0x4210, R3 ;  /* 0x000042101c147816 */ /* 0x000fc40000000003 */
[----:B------:R-:W-:-:S03]  /*e480*/  PRMT R21, R142, 0x5210, R3 ;  /* 0x000052108e157816 */ /* 0x000fc60000000003 */
[----:B------:R-:W-:Y:S01]  /*e490*/  LDS.128 R88, [R0+UR6] ;  /* 0x0000000600587984 */ /* 0x000fe20008000c00 */
[--C-:B------:R-:W-:Y:S02]  /*e4a0*/  PRMT R22, R32, 0x4210, R17.reuse ;  /* 0x0000421020167816 */ /* 0x100fe40000000011 */
[----:B------:R-:W-:Y:S01]  /*e4b0*/  PRMT R23, R154, 0x5210, R17 ;  /* 0x000052109a177816 */ /* 0x000fe20000000011 */
[----:B------:R-:W-:Y:S01]  /*e4c0*/  BAR.SYNC.DEFER_BLOCKING 0x0 ;  /* 0x0000000000007b1d */ /* 0x000fe20000010000 */
[----:B------:R-:W-:Y:S02]  /*e4d0*/  LOP3.LUT R69, R202, 0xffff, RZ, 0xc0, !PT ;  /* 0x0000ffffca457812 */ /* 0x000fe400078ec0ff */
[----:B------:R-:W-:Y:S02]  /*e4e0*/  LOP3.LUT R71, R204, 0xffff, RZ, 0xc0, !PT ;  /* 0x0000ffffcc477812 */ /* 0x000fe400078ec0ff */
[----:B------:R-:W-:Y:S02]  /*e4f0*/  PRMT R69, R156, 0x3340, R69 ;  /* 0x000033409c457816 */ /* 0x000fe40000000045 */
[----:B------:R-:W-:-:S02]  /*e500*/  PRMT R156, R158, 0x3340, R1 ;  /* 0x000033409e9c7816 */ /* 0x000fc40000000001 */
[----:B------:R-:W-:Y:S01]  /*e510*/  PRMT R71, R162, 0x3340, R71 ;  /* 0x00003340a2477816 */ /* 0x000fe20000000047 */
[----:B------:R-:W-:Y:S01]  /*e520*/  STSM.16.M88.4 [R29], R20 ;  /* 0x000000141d007844 */ /* 0x000fe20000000200 */
[----:B------:R-:W-:Y:S02]  /*e530*/  PRMT R158, R164, 0x3340, R1 ;  /* 0x00003340a49e7816 */ /* 0x000fe40000000001 */
[----:B------:R-:W-:Y:S02]  /*e540*/  PRMT R156, R69, 0x5410, R156 ;  /* 0x00005410459c7816 */ /* 0x000fe4000000009c */
[----:B------:R-:W-:Y:S02]  /*e550*/  PRMT R158, R71, 0x5410, R158 ;  /* 0x00005410479e7816 */ /* 0x000fe4000000009e */
[----:B------:R-:W-:Y:S02]  /*e560*/  LOP3.LUT R3, R52, 0xffff, RZ, 0xc0, !PT ;  /* 0x0000ffff34037812 */ /* 0x000fe400078ec0ff */
[----:B0-----:R-:W-:Y:S01]  /*e570*/  LOP3.LUT R9, R54, 0xffff, RZ, 0xc0, !PT ;  /* 0x0000ffff36097812 */ /* 0x001fe200078ec0ff */
[----:B------:R-:W-:Y:S01]  /*e580*/  BAR.SYNC.DEFER_BLOCKING 0x0 ;  /* 0x0000000000007b1d */ /* 0x000fe20000010000 */
[----:B-1----:R-:W-:-:S02]  /*e590*/  PRMT R12, R26, 0x4210, R3 ;  /* 0x000042101a0c7816 */ /* 0x002fc40000000003 */
[----:B------:R-:W-:Y:S02]  /*e5a0*/  PRMT R13, R156, 0x5210, R3 ;  /* 0x000052109c0d7816 */ /* 0x000fe40000000003 */
[--C-:B------:R-:W-:Y:S02]  /*e5b0*/  PRMT R14, R24, 0x4210, R9.reuse ;  /* 0x00004210180e7816 */ /* 0x100fe40000000009 */
[----:B------:R-:W-:Y:S02]  /*e5c0*/  PRMT R15, R158, 0x5210, R9 ;  /* 0x000052109e0f7816 */ /* 0x000fe40000000009 */
[----:B------:R-:W-:Y:S02]  /*e5d0*/  LOP3.LUT R3, R68, 0xffff, RZ, 0xc0, !PT ;  /* 0x0000ffff44037812 */ /* 0x000fe400078ec0ff */
[----:B------:R-:W-:Y:S02]  /*e5e0*/  LOP3.LUT R9, R70, 0xffff, RZ, 0xc0, !PT ;  /* 0x0000ffff46097812 */ /* 0x000fe400078ec0ff */
[----:B------:R-:W-:Y:S01]  /*e5f0*/  LDS.128 R68, [R0+UR6] ;  /* 0x0000000600447984 */ /* 0x000fe20008000c00 */
[----:B------:R-:W-:Y:S01]  /*e600*/  BAR.SYNC.DEFER_BLOCKING 0x0 ;  /* 0x0000000000007b1d */ /* 0x000fe20000010000 */
[----:B------:R-:W-:-:S02]  /*e610*/  LOP3.LUT R112, R112, 0xffff, RZ, 0xc0, !PT ;  /* 0x0000ffff70707812 */ /* 0x000fc400078ec0ff */
[----:B------:R-:W-:-:S03]  /*e620*/  LOP3.LUT R114, R114, 0xffff, RZ, 0xc0, !PT ;  /* 0x0000ffff72727812 */ /* 0x000fc600078ec0ff */
[----:B------:R0:W-:Y:S01]  /*e630*/  STSM.16.M88.4 [R29], R12 ;  /* 0x0000000c1d007844 */ /* 0x0001e20000000200 */
[--C-:B------:R-:W-:Y:S02]  /*e640*/  PRMT R112, R112, 0x3340, R1.reuse ;  /* 0x0000334070707816 */ /* 0x100fe40000000001 */
[----:B------:R-:W-:Y:S02]  /*e650*/  PRMT R114, R114, 0x3340, R1 ;  /* 0x0000334072727816 */ /* 0x000fe40000000001 */
[----:B------:R-:W-:Y:S02]  /*e660*/  PRMT R112, R93, 0x5410, R112 ;  /* 0x000054105d707816 */ /* 0x000fe40000000070 */
[----:B------:R-:W-:Y:S01]  /*e670*/  PRMT R114, R95, 0x5410, R114 ;  /* 0x000054105f727816 */ /* 0x000fe20000000072 */
[----:B------:R-:W-:Y:S01]  /*e680*/  BAR.SYNC.DEFER_BLOCKING 0x0 ;  /* 0x0000000000007b1d */ /* 0x000fe20000010000 */
[--C-:B------:R-:W-:Y:S02]  /*e690*/  PRMT R40, R40, 0x4210, R3.reuse ;  /* 0x0000421028287816 */ /* 0x100fe40000000003 */
[----:B------:R-:W-:-:S03]  /*e6a0*/  PRMT R41, R72, 0x5210, R3 ;  /* 0x0000521048297816 */ /* 0x000fc60000000003 */
[----:B------:R-:W-:Y:S01]  /*e6b0*/  LDS.128 R92, [R0+UR6] ;  /* 0x00000006005c7984 */ /* 0x000fe20008000c00 */
[--C-:B------:R-:W-:Y:S02]  /*e6c0*/  PRMT R42, R42, 0x4210, R9.reuse ;  /* 0x000042102a2a7816 */ /* 0x100fe40000000009 */
[----:B------:R-:W-:Y:S01]  /*e6d0*/  PRMT R43, R74, 0x5210, R9 ;  /* 0x000052104a2b7816 */ /* 0x000fe20000000009 */
[----:B------:R-:W-:Y:S06]  /*e6e0*/  BAR.SYNC.DEFER_BLOCKING 0x0 ;  /* 0x0000000000007b1d */ /* 0x000fec0000010000 */
[----:B------:R-:W-:Y:S02]  /*e6f0*/  STSM.16.M88.4 [R29], R40 ;  /* 0x000000281d007844 */ /* 0x000fe40000000200 */
[----:B------:R-:W-:Y:S01]  /*e700*/  BAR.SYNC.DEFER_BLOCKING 0x0 ;  /* 0x0000000000007b1d */ /* 0x000fe20000010000 */
[----:B------:R-:W-:-:S02]  /*e710*/  PRMT R24, R30, 0x4210, R25 ;  /* 0x000042101e187816 */ /* 0x000fc40000000019 */
[----:B------:R-:W-:-:S03]  /*e720*/  PRMT R26, R34, 0x4210, R27 ;  /* 0x00004210221a7816 */ /* 0x000fc6000000001b */
[----:B------:R-:W-:Y:S01]  /*e730*/  LDS.128 R52, [R0+UR6] ;  /* 0x0000000600347984 */ /* 0x000fe20008000c00 */
[----:B------:R-:W-:Y:S02]  /*e740*/  PRMT R25, R104, 0x5210, R25 ;  /* 0x0000521068197816 */ /* 0x000fe40000000019 */
[----:B------:R-:W-:Y:S01]  /*e750*/  PRMT R27, R106, 0x5210, R27 ;  /* 0x000052106a1b7816 */ /* 0x000fe2000000001b */
[----:B------:R-:W-:Y:S06]  /*e760*/  BAR.SYNC.DEFER_BLOCKING 0x0 ;  /* 0x0000000000007b1d */ /* 0x000fec0000010000 */
[----:B------:R-:W-:Y:S02]  /*e770*/  STSM.16.M88.4 [R29], R24 ;  /* 0x000000181d007844 */ /* 0x000fe40000000200 */
[----:B------:R-:W-:Y:S01]  /*e780*/  BAR.SYNC.DEFER_BLOCKING 0x0 ;  /* 0x0000000000007b1d */ /* 0x000fe20000010000 */
[----:B------:R-:W-:-:S02]  /*e790*/  LOP3.LUT R3, R100, 0xffff, RZ, 0xc0, !PT ;  /* 0x0000ffff64037812 */ /* 0x000fc400078ec0ff */
[----:B------:R-:W-:-:S03]  /*e7a0*/  LOP3.LUT R9, R102, 0xffff, RZ, 0xc0, !PT ;  /* 0x0000ffff66097812 */ /* 0x000fc600078ec0ff */
[----:B------:R-:W-:Y:S01]  /*e7b0*/  LDS.128 R72, [R0+UR6] ;  /* 0x0000000600487984 */ /* 0x000fe20008000c00 */
[--C-:B0-----:R-:W-:Y:S02]  /*e7c0*/  PRMT R12, R48, 0x4210, R3.reuse ;  /* 0x00004210300c7816 */ /* 0x101fe40000000003 */
[----:B------:R-:W-:Y:S02]  /*e7d0*/  PRMT R13, R108, 0x5210, R3 ;  /* 0x000052106c0d7816 */ /* 0x000fe40000000003 */
[--C-:B------:R-:W-:Y:S01]  /*e7e0*/  PRMT R14, R50, 0x4210, R9.reuse ;  /* 0x00004210320e7816 */ /* 0x100fe20000000009 */
[----:B------:R-:W-:Y:S01]  /*e7f0*/  BAR.SYNC.DEFER_BLOCKING 0x0 ;  /* 0x0000000000007b1d */ /* 0x000fe20000010000 */
[----:B------:R-:W-:-:S05]  /*e800*/  PRMT R15, R110, 0x5210, R9 ;  /* 0x000052106e0f7816 */ /* 0x000fca0000000009 */
[----:B------:R0:W-:Y:S02]  /*e810*/  STSM.16.M88.4 [R29], R12 ;  /* 0x0000000c1d007844 */ /* 0x0001e40000000200 */
[----:B------:R-:W-:Y:S01]  /*e820*/  BAR.SYNC.DEFER_BLOCKING 0x0 ;  /* 0x0000000000007b1d */ /* 0x000fe20000010000 */
[----:B------:R-:W-:Y:S02]  /*e830*/  LOP3.LUT R3, R116, 0xffff, RZ, 0xc0, !PT ;  /* 0x0000ffff74037812 */ /* 0x000fe400078ec0ff */
[----:B------:R-:W-:-:S03]  /*e840*/  LOP3.LUT R9, R118, 0xffff, RZ, 0xc0, !PT ;  /* 0x0000ffff76097812 */ /* 0x000fc600078ec0ff */
[----:B------:R-:W-:Y:S01]  /*e850*/  LDS.128 R48, [R0+UR6] ;  /* 0x0000000600307984 */ /* 0x000fe20008000c00 */
[--C-:B------:R-:W-:Y:S02]  /*e860*/  PRMT R44, R44, 0x4210, R3.reuse ;  /* 0x000042102c2c7816 */ /* 0x100fe40000000003 */
[----:B------:R-:W-:Y:S02]  /*e870*/  PRMT R45, R112, 0x5210, R3 ;  /* 0x00005210702d7816 */ /* 0x000fe40000000003 */
[--C-:B------:R-:W-:Y:S02]  /*e880*/  PRMT R46, R46, 0x4210, R9.reuse ;  /* 0x000042102e2e7816 */ /* 0x100fe40000000009 */
[----:B------:R-:W-:Y:S01]  /*e890*/  PRMT R47, R114, 0x5210, R9 ;  /* 0x00005210722f7816 */ /* 0x000fe20000000009 */
[----:B------:R-:W-:Y:S01]  /*e8a0*/  BAR.SYNC.DEFER_BLOCKING 0x0 ;  /* 0x0000000000007b1d */ /* 0x000fe20000010000 */
[----:B------:R-:W-:Y:S02]  /*e8b0*/  LOP3.LUT R103, R103, 0xffff, RZ, 0xc0, !PT ;  /* 0x0000ffff67677812 */ /* 0x000fe400078ec0ff */
[----:B------:R-:W-:-:S02]  /*e8c0*/  LOP3.LUT R122, R122, 0xffff, RZ, 0xc0, !PT ;  /* 0x0000ffff7a7a7812 */ /* 0x000fc400078ec0ff */
[----:B------:R-:W-:Y:S02]  /*e8d0*/  LOP3.LUT R130, R130, 0xffff, RZ, 0xc0, !PT ;  /* 0x0000ffff82827812 */ /* 0x000fe400078ec0ff */
[----:B------:R-:W-:Y:S02]  /*e8e0*/  LOP3.LUT R101, R101, 0xffff, RZ, 0xc0, !PT ;  /* 0x0000ffff65657812 */ /* 0x000fe400078ec0ff */
[----:B------:R-:W-:Y:S01]  /*e8f0*/  LOP3.LUT R120, R120, 0xffff, RZ, 0xc0, !PT ;  /* 0x0000ffff78787812 */ /* 0x000fe200078ec0ff */
[----:B------:R-:W-:Y:S01]  /*e900*/  STSM.16.M88.4 [R29], R44 ;  /* 0x0000002c1d007844 */ /* 0x000fe20000000200 */
[----:B------:R-:W-:Y:S02]  /*e910*/  PRMT R103, R122, 0x3340, R103 ;  /* 0x000033407a677816 */ /* 0x000fe40000000067 */
[----:B------:R-:W-:Y:S02]  /*e920*/  PRMT R130, R130, 0x3340, R1 ;  /* 0x0000334082827816 */ /* 0x000fe40000000001 */
[----:B------:R-:W-:-:S02]  /*e930*/  LOP3.LUT R128, R128, 0xffff, RZ, 0xc0, !PT ;  /* 0x0000ffff80807812 */ /* 0x000fc400078ec0ff */
[----:B------:R-:W-:Y:S02]  /*e940*/  PRMT R101, R120, 0x3340, R101 ;  /* 0x0000334078657816 */ /* 0x000fe40000000065 */
[----:B------:R-:W-:Y:S02]  /*e950*/  PRMT R103, R103, 0x5410, R130 ;  /* 0x0000541067677816 */ /* 0x000fe40000000082 */
[----:B------:R-:W-:Y:S02]  /*e960*/  PRMT R128, R128, 0x3340, R1 ;  /* 0x0000334080807816 */ /* 0x000fe40000000001 */
[----:B0-----:R-:W-:Y:S02]  /*e970*/  PRMT R15, R103, 0x5210, R134 ;  /* 0x00005210670f7816 */ /* 0x001fe40000000086 */
[----:B------:R-:W-:Y:S01]  /*e980*/  PRMT R128, R101, 0x5410, R128 ;  /* 0x0000541065807816 */ /* 0x000fe20000000080 */
[----:B------:R-:W-:Y:S01]  /*e990*/  BAR.SYNC.DEFER_BLOCKING 0x0 ;  /* 0x0000000000007b1d */ /* 0x000fe20000010000 */
[----:B------:R-:W-:-:S02]  /*e9a0*/  LOP3.LUT R3, R132, 0xffff, RZ, 0xc0, !PT ;  /* 0x0000ffff84037812 */ /* 0x000fc400078ec0ff */
[----:B------:R-:W-:-:S03]  /*e9b0*/  PRMT R14, R99, 0x4210, R134 ;  /* 0x00004210630e7816 */ /* 0x000fc60000000086 */
[----:B------:R-:W0:Y:S01]  /*e9c0*/  LDS.128 R100, [R0+UR6] ;  /* 0x0000000600647984 */ /* 0x000e220008000c00 */
[--C-:B------:R-:W-:Y:S02]  /*e9d0*/  PRMT R12, R98, 0x4210, R3.reuse ;  /* 0x00004210620c7816 */ /* 0x100fe40000000003 */
[----:B------:R-:W-:Y:S01]  /*e9e0*/  PRMT R13, R128, 0x5210, R3 ;  /* 0x00005210800d7816 */ /* 0x000fe20000000003 */
[----:B------:R-:W-:Y:S01]  /*e9f0*/  BAR.SYNC.DEFER_BLOCKING 0x0 ;  /* 0x0000000000007b1d */ /* 0x000fe20000010000 */
[----:B------:R-:W-:-:S05]  /*ea00*/  LOP3.LUT R9, R148, 0xffff, RZ, 0xc0, !PT ;  /* 0x0000ffff94097812 */ /* 0x000fca00078ec0ff */
[----:B------:R-:W-:Y:S01]  /*ea10*/  STSM.16.M88.4 [R29], R12 ;  /* 0x0000000c1d007844 */ /* 0x000fe20000000200 */
[----:B------:R-:W-:Y:S02]  /*ea20*/  PRMT R20, R96, 0x4210, R9 ;  /* 0x0000421060147816 */ /* 0x000fe40000000009 */
[----:B------:R-:W-:Y:S01]  /*ea30*/  PRMT R22, R97, 0x4210, R150 ;  /* 0x0000421061167816 */ /* 0x000fe20000000096 */
[----:B------:R-:W-:Y:S06]  /*ea40*/  BAR.SYNC.DEFER_BLOCKING 0x0 ;  /* 0x0000000000007b1d */ /* 0x000fec0000010000 */
[----:B------:R-:W1:Y:S04]  /*ea50*/  LDS.128 R96, [R0+UR6] ;  /* 0x0000000600607984 */ /* 0x000e680008000c00 */
[----:B---3--:R2:W-:Y:S04]  /*ea60*/  STL [R1+0x308], R59 ;  /* 0x0003083b01007387 */ /* 0x0085e80000100800 */
[----:B0-----:R-:W-:Y:S04]  /*ea70*/  STL [R1+0x304], R100 ;  /* 0x0003046401007387 */ /* 0x001fe80000100800 */
[----:B------:R-:W-:Y:S01]  /*ea80*/  STL [R1+0x300], R101 ;  /* 0x0003006501007387 */ /* 0x000fe20000100800 */
[----:B--2---:R-:W-:-:S03]  /*ea90*/  LOP3.LUT R59, R252, 0x19e, R173, 0xfe, !PT ;  /* 0x0000019efc3b7812 */ /* 0x004fc600078efead */
[----:B------:R-:W-:Y:S04]  /*eaa0*/  STL [R1+0x2fc], R102 ;  /* 0x0002fc6601007387 */ /* 0x000fe80000100800 */
[----:B------:R-:W-:Y:S01]  /*eab0*/  STL [R1+0x2f8], R103 ;  /* 0x0002f86701007387 */ /* 0x000fe20000100800 */
[----:B------:R-:W-:-:S03]  /*eac0*/  LOP3.LUT R0, R252, 0x1a0, R173, 0xfe, !PT ;  /* 0x000001a0fc007812 */ /* 0x000fc600078efead */
[----:B-1----:R0:W-:Y:S04]  /*ead0*/  STL [R1+0x2f4], R96 ;  /* 0x0002f46001007387 */ /* 0x0021e80000100800 */
[----:B------:R-:W-:Y:S04]  /*eae0*/  STL [R1+0x2f0], R97 ;  /* 0x0002f06101007387 */ /* 0x000fe80000100800 */
[----:B------:R-:W-:Y:S01]  /*eaf0*/  STL [R1+0x2ec], R98 ;  /* 0x0002ec6201007387 */ /* 0x000fe20000100800 */
[----:B0-----:R-:W-:-:S03]  /*eb00*/  LOP3.LUT R96, R252, 0x1aa, R173, 0xfe, !PT ;  /* 0x000001aafc607812 */ /* 0x001fc600078efead */
[----:B------:R-:W-:Y:S04]  /*eb10*/  STL [R1+0x2e8], R99 ;  /* 0x0002e86301007387 */ /* 0x000fe80000100800 */
[----:B------:R0:W-:Y:S04]  /*eb20*/  STL [R1], R59 ;  /* 0x0000003b01007387 */ /* 0x0001e80000100800 */
[----:B------:R1:W-:Y:S01]  /*eb30*/  STL [R1+0x4], R0 ;  /* 0x0000040001007387 */ /* 0x0003e20000100800 */
[----:B0-----:R-:W-:-:S03]  /*eb40*/  LOP3.LUT R59, R252, 0x1ac, R173, 0xfe, !PT ;  /* 0x000001acfc3b7812 */ /* 0x001fc600078efead */
[----:B------:R0:W-:Y:S01]  /*eb50*/  STL [R1+0x18], R96 ;  /* 0x0000186001007387 */ /* 0x0001e20000100800 */
[----:B-1----:R-:W-:-:S03]  /*eb60*/  LOP3.LUT R0, R252, 0x1ae, R173, 0xfe, !PT ;  /* 0x000001aefc007812 */ /* 0x002fc600078efead */
[----:B------:R1:W-:Y:S01]  /*eb70*/  STL [R1+0x1c], R59 ;  /* 0x00001c3b01007387 */ /* 0x0003e20000100800 */
[----:B0-----:R-:W-:-:S03]  /*eb80*/  LOP3.LUT R96, R252, 0x1b0, R173, 0xfe, !PT ;  /* 0x000001b0fc607812 */ /* 0x001fc600078efead */
[----:B------:R0:W-:Y:S01]  /*eb90*/  STL [R1+0x20], R0 ;  /* 0x0000200001007387 */ /* 0x0001e20000100800 */
[----:B-1----:R-:W-:-:S03]  /*eba0*/  LOP3.LUT R59, R252, 0x1b2, R173, 0xfe, !PT ;  /* 0x000001b2fc3b7812 */ /* 0x002fc600078efead */
[----:B------:R1:W-:Y:S04]  /*ebb0*/  STL [R1+0x24], R96 ;  /* 0x0000246001007387 */ /* 0x0003e80000100800 */
[----:B------:R2:W-:Y:S01]  /*ebc0*/  STL [R1+0x28], R59 ;  /* 0x0000283b01007387 */ /* 0x0005e20000100800 */
[C-C-:B0-----:R-:W-:Y:S02]  /*ebd0*/  LOP3.LUT R0, R252.reuse, 0x1b4, R173.reuse, 0xfe, !PT ;  /* 0x000001b4fc007812 */ /* 0x141fe400078efead */
[----:B-1----:R-:W-:-:S03]  /*ebe0*/  LOP3.LUT R96, R252, 0x1b6, R173, 0xfe, !PT ;  /* 0x000001b6fc607812 */ /* 0x002fc600078efead */
[----:B------:R0:W-:Y:S01]  /*ebf0*/  STL [R1+0x2c], R0 ;  /* 0x00002c0001007387 */ /* 0x0001e20000100800 */
[----:B--2---:R-:W-:-:S03]  /*ec00*/  LOP3.LUT R59, R252, 0x1b8, R173, 0xfe, !PT ;  /* 0x000001b8fc3b7812 */ /* 0x004fc600078efead */
[----:B------:R1:W-:Y:S04]  /*ec10*/  STL [R1+0x30], R96 ;  /* 0x0000306001007387 */ /* 0x0003e80000100800 */
[----:B------:R2:W-:Y:S01]  /*ec20*/  STL [R1+0x34], R59 ;  /* 0x0000343b01007387 */ /* 0x0005e20000100800 */
[C-C-:B0-----:R-:W-:Y:S02]  /*ec30*/  LOP3.LUT R0, R252.reuse, 0x1ba, R173.reuse, 0xfe, !PT ;  /* 0x000001bafc007812 */ /* 0x141fe400078efead */
[----:B-1----:R-:W-:-:S03]  /*ec40*/  LOP3.LUT R96, R252, 0x1bc, R173, 0xfe, !PT ;  /* 0x000001bcfc607812 */ /* 0x002fc600078efead */
[----:B------:R0:W-:Y:S01]  /*ec50*/  STL [R1+0x38], R0 ;  /* 0x0000380001007387 */ /* 0x0001e20000100800 */
[----:B--2---:R-:W-:-:S03]  /*ec60*/  LOP3.LUT R59, R252, 0x1be, R173, 0xfe, !PT ;  /* 0x000001befc3b7812 */ /* 0x004fc600078efead */
[----:B------:R-:W-:Y:S04]  /*ec70*/  STL [R1+0x3c], R96 ;  /* 0x00003c6001007387 */ /* 0x000fe80000100800 */
[----:B------:R1:W-:Y:S01]  /*ec80*/  STL [R1+0x40], R59 ;  /* 0x0000403b01007387 */ /* 0x0003e20000100800 */
[C-C-:B0-----:R-:W-:Y:S02]  /*ec90*/  LOP3.LUT R0, R252.reuse, 0x1c0, R173.reuse, 0xfe, !PT ;  /* 0x000001c0fc007812 */ /* 0x141fe400078efead */
[----:B-1----:R-:W-:-:S03]  /*eca0*/  LOP3.LUT R59, R252, 0x1ca, R173, 0xfe, !PT ;  /* 0x000001cafc3b7812 */ /* 0x002fc600078efead */
[----:B------:R0:W-:Y:S04]  /*ecb0*/  STL [R1+0x44], R0 ;  /* 0x0000440001007387 */ /* 0x0001e80000100800 */
        /* <DEDUP_REMOVED lines=15> */
[----:B------:R-:W-:Y:S04]  /*edb0*/  STL [R1+0x74], R0 ;  /* 0x0000740001007387 */ /* 0x000fe80000100800 */
[----:B------:R0:W-:Y:S02]  /*edc0*/  STL [R1+0x78], R59 ;  /* 0x0000783b01007387 */ /* 0x0001e40000100800 */
[----:B0-----:R-:W-:-:S05]  /*edd0*/  LOP3.LUT R59, R252, 0x1de, R173, 0xfe, !PT ;  /* 0x000001defc3b7812 */ /* 0x001fca00078efead */
        /* <DEDUP_REMOVED lines=28> */
[----:B------:R0:W-:Y:S04]  /*efa0*/  STL [R1+0xb8], R59 ;  /* 0x0000b83b01007387 */ /* 0x0001e80000100800 */
[----:B0-----:R-:W2:Y:S01]  /*efb0*/  LDL.LU R59, [R1+0x308] ;  /* 0x00030800013b7983 */ /* 0x001ea20000300800 */
[----:B------:R-:W-:Y:S02]  /*efc0*/  SHF.R.U32.HI R136, RZ, 0x8, R136 ;  /* 0x00000008ff887819 */ /* 0x000fe40000011688 */
[----:B------:R-:W-:Y:S02]  /*efd0*/  SHF.R.U32.HI R105, RZ, 0x8, R105 ;  /* 0x00000008ff697819 */ /* 0x000fe40000011669 */
[----:B------:R-:W-:Y:S02]  /*efe0*/  SHF.R.U32.HI R144, RZ, 0x8, R144 ;  /* 0x00000008ff907819 */ /* 0x000fe40000011690 */
[----:B------:R-:W-:-:S02]  /*eff0*/  SHF.R.U32.HI R138, RZ, 0x8, R138 ;  /* 0x00000008ff8a7819 */ /* 0x000fc4000001168a */
[----:B------:R-:W-:Y:S02]  /*f000*/  SHF.R.U32.HI R107, RZ, 0x8, R107 ;  /* 0x00000008ff6b7819 */ /* 0x000fe4000001166b */
[----:B------:R-:W-:Y:S02]  /*f010*/  SHF.R.U32.HI R146, RZ, 0x8, R146 ;  /* 0x00000008ff927819 */ /* 0x000fe40000011692 */
        /* <DEDUP_REMOVED lines=9> */
[----:B------:R-:W-:-:S02]  /*f0b0*/  PRMT R146, R146, 0x3340, R1 ;  /* 0x0000334092927816 */ /* 0x000fc40000000001 */
[----:B------:R-:W-:Y:S02]  /*f0c0*/  PRMT R144, R105, 0x5410, R144 ;  /* 0x0000541069907816 */ /* 0x000fe40000000090 */
[----:B------:R-:W-:Y:S02]  /*f0d0*/  PRMT R107, R107, 0x5410, R146 ;  /* 0x000054106b6b7816 */ /* 0x000fe40000000092 */
[----:B------:R-:W-:Y:S02]  /*f0e0*/  PRMT R21, R144, 0x5210, R9 ;  /* 0x0000521090157816 */ /* 0x000fe40000000009 */
[----:B------:R-:W-:Y:S01]  /*f0f0*/  PRMT R23, R107, 0x5210, R150 ;  /* 0x000052106b177816 */ /* 0x000fe20000000096 */
[----:B------:R-:W-:Y:S01]  /*f100*/  BAR.SYNC.DEFER_BLOCKING 0x0 ;  /* 0x0000000000007b1d */ /* 0x000fe20000010000 */
[----:B------:R-:W-:Y:S01]  /*f110*/  LOP3.LUT R8, R173, UR7, RZ, 0xfc, !PT ;  /* 0x00000007ad087c12 */ /* 0x000fe2000f8efcff */
[C---:B----4-:R-:W-:Y:S01]  /*f120*/  IMAD R2, R115.reuse, UR4, RZ ;  /* 0x0000000473027c24 */ /* 0x050fe2000f8e02ff */
[----:B------:R-:W-:-:S02]  /*f130*/  ISETP.GE.AND P0, PT, R115, UR10, PT ;  /* 0x0000000a73007c0c */ /* 0x000fc4000bf06270 */
[--C-:B------:R-:W-:Y:S01]  /*f140*/  LOP3.LUT R10, R252, 0x2, R173.reuse, 0xfe, !PT ;  /* 0x00000002fc0a7812 */ /* 0x100fe200078efead */
[----:B------:R-:W-:Y:S01]  /*f150*/  ULDC UR4, c[0x0][0x248] ;  /* 0x0000920000047ab9 */ /* 0x000fe20000000800 */
[----:B------:R-:W-:Y:S01]  /*f160*/  IADD3 R3, P2, R2, UR8, RZ ;  /* 0x0000000802037c10 */ /* 0x000fe2000ff5e0ff */
[----:B------:R-:W-:Y:S01]  /*f170*/  IMAD R16, R8, UR4, RZ ;  /* 0x0000000408107c24 */ /* 0x000fe2000f8e02ff */
[----:B------:R-:W-:Y:S01]  /*f180*/  LOP3.LUT R9, R252, 0x4, R173, 0xfe, !PT ;  /* 0x00000004fc097812 */ /* 0x000fe200078efead */
[----:B------:R-:W-:Y:S01]  /*f190*/  ULDC UR8, c[0x0][0x22c] ;  /* 0x00008b0000087ab9 */ /* 0x000fe20000000800 */
[----:B------:R-:W-:Y:S01]  /*f1a0*/  ISETP.LT.AND P1, PT, R8, UR11, !P0 ;  /* 0x0000000b08007c0c */ /* 0x000fe2000c721270 */
[----:B------:R-:W-:Y:S01]  /*f1b0*/  ULDC UR7, c[0x0][0x248] ;  /* 0x0000920000077ab9 */ /* 0x000fe20000000800 */
[----:B------:R0:W-:Y:S01]  /*f1c0*/  STSM.16.M88.4 [R29], R20 ;  /* 0x000000141d007844 */ /* 0x0001e20000000200 */
[----:B------:R-:W-:Y:S01]  /*f1d0*/  LEA.HI.X.SX32 R2, R2, UR9, 0x1, P2 ;  /* 0x0000000902027c11 */ /* 0x000fe200090f0eff */
[C---:B------:R-:W-:Y:S01]  /*f1e0*/  IMAD R11, R10.reuse, UR5, RZ ;  /* 0x000000050a0b7c24 */ /* 0x040fe2000f8e02ff */
[----:B------:R-:W-:Y:S01]  /*f1f0*/  ULDC UR4, c[0x0][0x22c] ;  /* 0x00008b0000047ab9 */ /* 0x000fe20000000800 */
[----:B------:R-:W-:Y:S01]  /*f200*/  ISETP.LT.AND P4, PT, R10, UR8, !P0 ;  /* 0x000000080a007c0c */ /* 0x000fe2000c781270 */
[C---:B------:R-:W-:Y:S01]  /*f210*/  IMAD R13, R9.reuse, UR7, RZ ;  /* 0x00000007090d7c24 */ /* 0x040fe2000f8e02ff */
[CC--:B------:R-:W-:Y:S01]  /*f220*/  IADD3 R8, P2, R16.reuse, R3.reuse, RZ ;  /* 0x0000000310087210 */ /* 0x0c0fe20007f5e0ff */
[----:B------:R-:W-:Y:S01]  /*f230*/  ULDC UR9, c[0x0][0x22c] ;  /* 0x00008b0000097ab9 */ /* 0x000fe20000000800 */
[----:B------:R-:W-:Y:S01]  /*f240*/  ISETP.LT.AND P5, PT, R9, UR4, !P0 ;  /* 0x0000000409007c0c */ /* 0x000fe2000c7a1270 */
[----:B------:R-:W-:Y:S01]  /*f250*/  ULDC UR4, c[0x0][0x248] ;  /* 0x0000920000047ab9 */ /* 0x000fe20000000800 */
[-C--:B------:R-:W-:Y:S01]  /*f260*/  IADD3 R10, P3, R11, R3.reuse, RZ ;  /* 0x000000030b0a7210 */ /* 0x080fe20007f7e0ff */
[----:B------:R-:W-:Y:S01]  /*f270*/  ULDC UR5, c[0x0][0x248] ;  /* 0x0000920000057ab9 */ /* 0x000fe20000000800 */
[----:B------:R-:W-:Y:S01]  /*f280*/  LEA.HI.X.SX32 R9, R16, R2, 0x1, P2 ;  /* 0x0000000210097211 */ /* 0x000fe200010f0eff */
[----:B------:R-:W-:Y:S01]  /*f290*/  ULDC UR10, c[0x0][0x22c] ;  /* 0x00008b00000a7ab9 */ /* 0x000fe20000000800 */
[----:B------:R-:W-:Y:S01]  /*f2a0*/  PRMT R19, R4, 0x7770, RZ ;  /* 0x0000777004137816 */ /* 0x000fe200000000ff */
[----:B------:R-:W-:Y:S01]  /*f2b0*/  BAR.SYNC.DEFER_BLOCKING 0x0 ;  /* 0x0000000000007b1d */ /* 0x000fe20000010000 */
[----:B------:R-:W-:-:S02]  /*f2c0*/  IADD3 R12, P2, R13, R3, RZ ;  /* 0x000000030d0c7210 */ /* 0x000fc40007f5e0ff */
[----:B------:R-:W-:Y:S02]  /*f2d0*/  LOP3.LUT R14, R252, 0x6, R173, 0xfe, !PT ;  /* 0x00000006fc0e7812 */ /* 0x000fe400078efead */
[-C--:B------:R-:W-:Y:S01]  /*f2e0*/  LEA.HI.X.SX32 R11, R11, R2.reuse, 0x1, P3 ;  /* 0x000000020b0b7211 */ /* 0x080fe200018f0eff */
[----:B------:R-:W-:Y:S01]  /*f2f0*/  ULDC UR7, c[0x0][0x248] ;  /* 0x0000920000077ab9 */ /* 0x000fe20000000800 */
[----:B------:R-:W-:Y:S01]  /*f300*/  PRMT R17, R5, 0x7770, RZ ;  /* 0x0000777005117816 */ /* 0x000fe200000000ff */
[----:B------:R-:W-:Y:S01]  /*f310*/  ULDC UR11, c[0x0][0x22c] ;  /* 0x00008b00000b7ab9 */ /* 0x000fe20000000800 */
[----:B------:R-:W-:Y:S01]  /*f320*/  LEA.HI.X.SX32 R13, R13, R2, 0x1, P2 ;  /* 0x000000020d0d7211 */ /* 0x000fe200010f0eff */
[----:B------:R-:W-:Y:S01]  /*f330*/  ULDC UR8, c[0x0][0x248] ;  /* 0x0000920000087ab9 */ /* 0x000fe20000000800 */
[----:B------:R-:W-:Y:S02]  /*f340*/  PRMT R15, R6, 0x7770, RZ ;  /* 0x00007770060f7816 */ /* 0x000fe400000000ff */
[----:B0-----:R-:W-:Y:S01]  /*f350*/  PRMT R23, R7, 0x7770, RZ ;  /* 0x0000777007177816 */ /* 0x001fe200000000ff */
[----:B------:R0:W-:Y:S01]  /*f360*/  @P1 STG.E.U8 desc[UR16][R8.64], R19 ;  /* 0x0000001308001986 */ /* 0x0001e2000c101110 */
[C---:B------:R-:W-:Y:S01]  /*f370*/  ISETP.LT.AND P1, PT, R14.reuse, UR9, !P0 ;  /* 0x000000090e007c0c */ /* 0x040fe2000c721270 */
[----:B------:R-:W-:Y:S01]  /*f380*/  IMAD R14, R14, UR4, RZ ;  /* 0x000000040e0e7c24 */ /* 0x000fe2000f8e02ff */
[----:B------:R-:W-:Y:S01]  /*f390*/  PRMT R21, R4, 0x7771, RZ ;  /* 0x0000777104157816 */ /* 0x000fe200000000ff */
[----:B------:R1:W-:Y:S01]  /*f3a0*/  @P4 STG.E.U8 desc[UR16][R10.64], R17 ;  /* 0x000000110a004986 */ /* 0x0003e2000c101110 */
[----:B------:R-:W-:Y:S01]  /*f3b0*/  ULDC UR4, c[0x0][0x248] ;  /* 0x0000920000047ab9 */ /* 0x000fe20000000800 */
[----:B------:R-:W-:-:S02]  /*f3c0*/  ULDC UR9, c[0x0][0x22c] ;  /* 0x00008b0000097ab9 */ /* 0x000fc40000000800 */
[----:B------:R3:W-:Y:S01]  /*f3d0*/  @P5 STG.E.U8 desc[UR16][R12.64], R15 ;  /* 0x0000000f0c005986 */ /* 0x0007e2000c101110 */
[C-C-:B0-----:R-:W-:Y:S02]  /*f3e0*/  LOP3.LUT R8, R252.reuse, 0x8, R173.reuse, 0xfe, !PT ;  /* 0x00000008fc087812 */ /* 0x141fe400078efead */
[--C-:B------:R-:W-:Y:S02]  /*f3f0*/  LOP3.LUT R9, R252, 0xa, R173.reuse, 0xfe, !PT ;  /* 0x0000000afc097812 */ /* 0x100fe400078efead */
[----:B------:R-:W-:Y:S01]  /*f400*/  ISETP.LT.AND P3, PT, R8, UR10, !P0 ;  /* 0x0000000a08007c0c */ /* 0x000fe2000c761270 */
[----:B------:R-:W-:Y:S01]  /*f410*/  ULDC UR10, c[0x0][0x22c] ;  /* 0x00008b00000a7ab9 */ /* 0x000fe20000000800 */
[----:B-1----:R-:W-:Y:S01]  /*f420*/  LOP3.LUT R11, R252, 0xc, R173, 0xfe, !PT ;  /* 0x0000000cfc0b7812 */ /* 0x002fe200078efead */
[----:B---3--:R-:W-:Y:S01]  /*f430*/  IMAD R13, R8, UR5, RZ ;  /* 0x00000005080d7c24 */ /* 0x008fe2000f8e02ff */
[CC--:B------:R-:W-:Y:S01]  /*f440*/  IADD3 R8, P6, R14.reuse, R3.reuse, RZ ;  /* 0x000000030e087210 */ /* 0x0c0fe20007fde0ff */
[C---:B------:R-:W-:Y:S01]  /*f450*/  IMAD R15, R9.reuse, UR7, RZ ;  /* 0x00000007090f7c24 */ /* 0x040fe2000f8e02ff */
[----:B------:R-:W-:Y:S01]  /*f460*/  ISETP.LT.AND P2, PT, R9, UR11, !P0 ;  /* 0x0000000b09007c0c */ /* 0x000fe2000c741270 */
[C---:B------:R-:W-:Y:S01]  /*f470*/  IMAD R17, R11.reuse, UR8, RZ ;  /* 0x000000080b117c24 */ /* 0x040fe2000f8e02ff */
[-C--:B------:R-:W-:Y:S01]  /*f480*/  LEA.HI.X.SX32 R9, R14, R2.reuse, 0x1, P6 ;  /* 0x000000020e097211 */ /* 0x080fe200030f0eff */
[----:B------:R-:W-:Y:S01]  /*f490*/  ULDC UR8, c[0x0][0x22c] ;  /* 0x00008b0000087ab9 */ /* 0x000fe20000000800 */
[----:B------:R-:W-:Y:S01]  /*f4a0*/  ISETP.LT.AND P4, PT, R11, UR12, !P0 ;  /* 0x0000000c0b007c0c */ /* 0x000fe2000c781270 */
[----:B------:R-:W-:Y:S01]  /*f4b0*/  ULDC UR5, c[0x0][0x248] ;  /* 0x0000920000057ab9 */ /* 0x000fe20000000800 */
[-C--:B------:R-:W-:Y:S01]  /*f4c0*/  IADD3 R10, P5, R13, R3.reuse, RZ ;  /* 0x000000030d0a7210 */ /* 0x080fe20007fbe0ff */
[----:B------:R0:W-:Y:S01]  /*f4d0*/  @P1 STG.E.U8 desc[UR16][R8.64], R23 ;  /* 0x0000001708001986 */ /* 0x0001e2000c101110 */
[-C--:B------:R-:W-:Y:S01]  /*f4e0*/  IADD3 R12, P6, R15, R3.reuse, RZ ;  /* 0x000000030f0c7210 */ /* 0x080fe20007fde0ff */
[----:B------:R-:W-:Y:S01]  /*f4f0*/  ULDC UR7, c[0x0][0x248] ;  /* 0x0000920000077ab9 */ /* 0x000fe20000000800 */
[----:B------:R-:W-:Y:S01]  /*f500*/  IADD3 R14, P1, R17, R3, RZ ;  /* 0x00000003110e7210 */ /* 0x000fe20007f3e0ff */
[----:B------:R-:W-:Y:S01]  /*f510*/  ULDC UR11, c[0x0][0x22c] ;  /* 0x00008b00000b7ab9 */ /* 0x000fe20000000800 */
[----:B------:R-:W-:-:S02]  /*f520*/  LEA.HI.X.SX32 R11, R13, R2, 0x1, P5 ;  /* 0x000000020d0b7211 */ /* 0x000fc400028f0eff */
[-C--:B------:R-:W-:Y:S02]  /*f530*/  LEA.HI.X.SX32 R13, R15, R2.reuse, 0x1, P6 ;  /* 0x000000020f0d7211 */ /* 0x080fe400030f0eff */
[----:B------:R-:W-:Y:S02]  /*f540*/  PRMT R19, R5, 0x7771, RZ ;  /* 0x0000777105137816 */ /* 0x000fe400000000ff */
[----:B------:R-:W-:Y:S02]  /*f550*/  LEA.HI.X.SX32 R15, R17, R2, 0x1, P1 ;  /* 0x00000002110f7211 */ /* 0x000fe400008f0eff */
[----:B------:R-:W-:Y:S02]  /*f560*/  PRMT R17, R6, 0x7771, RZ ;  /* 0x0000777106117816 */ /* 0x000fe400000000ff */
[C-C-:B0-----:R-:W-:Y:S01]  /*f570*/  LOP3.LUT R9, R252.reuse, 0xe, R173.reuse, 0xfe, !PT ;  /* 0x0000000efc097812 */ /* 0x141fe200078efead */
[----:B------:R0:W-:Y:S01]  /*f580*/  @P3 STG.E.U8 desc[UR16][R10.64], R21 ;  /* 0x000000150a003986 */ /* 0x0001e2000c101110 */
[----:B------:R-:W-:-:S03]  /*f590*/  LOP3.LUT R8, R252, 0x10, R173, 0xfe, !PT ;  /* 0x00000010fc087812 */ /* 0x000fc600078efead */
[----:B------:R1:W-:Y:S04]  /*f5a0*/  @P2 STG.E.U8 desc[UR16][R12.64], R19 ;  /* 0x000000130c002986 */ /* 0x0003e8000c101110 */
[----:B------:R3:W-:Y:S01]  /*f5b0*/  @P4 STG.E.U8 desc[UR16][R14.64], R17 ;  /* 0x000000110e004986 */ /* 0x0007e2000c101110 */
[C---:B------:R-:W-:Y:S01]  /*f5c0*/  ISETP.LT.AND P4, PT, R9.reuse, UR8, !P0 ;  /* 0x0000000809007c0c */ /* 0x040fe2000c781270 */
[----:B------:R-:W-:Y:S01]  /*f5d0*/  ULDC UR8, c[0x0][0x22c] ;  /* 0x00008b0000087ab9 */ /* 0x000fe20000000800 */
[----:B0-----:R-:W-:Y:S01]  /*f5e0*/  IMAD R11, R9, UR4, RZ ;  /* 0x00000004090b7c24 */ /* 0x001fe2000f8e02ff */
[--C-:B------:R-:W-:Y:S01]  /*f5f0*/  LOP3.LUT R9, R252, 0x12, R173.reuse, 0xfe, !PT ;  /* 0x00000012fc097812 */ /* 0x100fe200078efead */
[----:B------:R-:W-:Y:S01]  /*f600*/  ULDC UR4, c[0x0][0x248] ;  /* 0x0000920000047ab9 */ /* 0x000fe20000000800 */
[C---:B------:R-:W-:Y:S01]  /*f610*/  ISETP.LT.AND P3, PT, R8.reuse, UR9, !P0 ;  /* 0x0000000908007c0c */ /* 0x040fe2000c761270 */
[----:B-1----:R-:W-:Y:S01]  /*f620*/  IMAD R13, R8, UR5, RZ ;  /* 0x00000005080d7c24 */ /* 0x002fe2000f8e02ff */
[----:B------:R-:W-:Y:S01]  /*f630*/  IADD3 R8, P1, R11, R3, RZ ;  /* 0x000000030b087210 */ /* 0x000fe20007f3e0ff */
[----:B------:R-:W-:Y:S01]  /*f640*/  ULDC UR5, c[0x0][0x22c] ;  /* 0x00008b0000057ab9 */ /* 0x000fe20000000800 */
[----:B------:R-:W-:Y:S01]  /*f650*/  LOP3.LUT R12, R252, 0x20, R173, 0xfe, !PT ;  /* 0x00000020fc0c7812 */ /* 0x000fe200078efead */
[C---:B---3--:R-:W-:Y:S01]  /*f660*/  IMAD R14, R9.reuse, UR7, RZ ;  /* 0x00000007090e7c24 */ /* 0x048fe2000f8e02ff */
[----:B------:R-:W-:Y:S01]  /*f670*/  ISETP.LT.AND P2, PT, R9, UR10, !P0 ;  /* 0x0000000a09007c0c */ /* 0x000fe2000c741270 */
[----:B------:R-:W-:Y:S01]  /*f680*/  ULDC UR7, c[0x0][0x22c] ;  /* 0x00008b0000077ab9 */ /* 0x000fe20000000800 */
[----:B------:R-:W-:-:S02]  /*f690*/  LEA.HI.X.SX32 R9, R11, R2, 0x1, P1 ;  /* 0x000000020b097211 */ /* 0x000fc400008f0eff */
[CC--:B------:R-:W-:Y:S02]  /*f6a0*/  IADD3 R10, P5, R13.reuse, R3.reuse, RZ ;  /* 0x000000030d0a7210 */ /* 0x0c0fe40007fbe0ff */
[----:B------:R-:W-:Y:S02]  /*f6b0*/  ISETP.LT.AND P1, PT, R12, UR11, !P0 ;  /* 0x0000000b0c007c0c */ /* 0x000fe4000c721270 */
[C---:B------:R-:W-:Y:S02]  /*f6c0*/  IADD3 R12, P6, R14.reuse, R3, RZ ;  /* 0x000000030e0c7210 */ /* 0x040fe40007fde0ff */
[-C--:B------:R-:W-:Y:S02]  /*f6d0*/  LEA.HI.X.SX32 R11, R13, R2.reuse, 0x1, P5 ;  /* 0x000000020d0b7211 */ /* 0x080fe400028f0eff */
[----:B------:R-:W-:Y:S02]  /*f6e0*/  LEA.HI.X.SX32 R13, R14, R2, 0x1, P6 ;  /* 0x000000020e0d7211 */ /* 0x000fe400030f0eff */
[----:B------:R-:W-:-:S02]  /*f6f0*/  LOP3.LUT R14, R252, 0x14, R173, 0xfe, !PT ;  /* 0x00000014fc0e7812 */ /* 0x000fc400078efead */
[----:B------:R-:W-:Y:S02]  /*f700*/  PRMT R21, R7, 0x7771, RZ ;  /* 0x0000777107157816 */ /* 0x000fe400000000ff */
[----:B------:R-:W-:Y:S01]  /*f710*/  PRMT R19, R4, 0x7772, RZ ;  /* 0x0000777204137816 */ /* 0x000fe200000000ff */
[C---:B------:R-:W-:Y:S01]  /*f720*/  IMAD R15, R14.reuse, UR4, RZ ;  /* 0x000000040e0f7c24 */ /* 0x040fe2000f8e02ff */
[----:B------:R-:W-:Y:S01]  /*f730*/  PRMT R17, R5, 0x7772, RZ ;  /* 0x0000777205117816 */ /* 0x000fe200000000ff */
[----:B------:R0:W-:Y:S01]  /*f740*/  @P4 STG.E.U8 desc[UR16][R8.64], R21 ;  /* 0x0000001508004986 */ /* 0x0001e2000c101110 */
[----:B------:R-:W-:Y:S01]  /*f750*/  ISETP.LT.AND P5, PT, R14, UR5, !P0 ;  /* 0x000000050e007c0c */ /* 0x000fe2000c7a1270 */
[----:B------:R-:W-:Y:S02]  /*f760*/  ULDC UR4, c[0x0][0x248] ;  /* 0x0000920000047ab9 */ /* 0x000fe40000000800 */
[----:B------:R1:W-:Y:S01]  /*f770*/  @P3 STG.E.U8 desc[UR16][R10.64], R19 ;  /* 0x000000130a003986 */ /* 0x0003e2000c101110 */
[----:B------:R-:W-:Y:S01]  /*f780*/  LOP3.LUT R14, R252, 0x16, R173, 0xfe, !PT ;  /* 0x00000016fc0e7812 */ /* 0x000fe200078efead */
[----:B------:R-:W-:-:S02]  /*f790*/  ULDC UR5, c[0x0][0x248] ;  /* 0x0000920000057ab9 */ /* 0x000fc40000000800 */
[----:B------:R3:W-:Y:S01]  /*f7a0*/  @P2 STG.E.U8 desc[UR16][R12.64], R17 ;  /* 0x000000110c002986 */ /* 0x0007e2000c101110 */
[CC--:B0-----:R-:W-:Y:S01]  /*f7b0*/  IADD3 R8, P2, R15.reuse, R3.reuse, RZ ;  /* 0x000000030f087210 */ /* 0x0c1fe20007f5e0ff */
[----:B------:R-:W0:Y:S01]  /*f7c0*/  LDC R21, c[0x0][0x248] ;  /* 0x00009200ff157b82 */ /* 0x000e220000000800 */
[----:B------:R-:W-:Y:S02]  /*f7d0*/  ISETP.LT.AND P3, PT, R14, UR7, !P0 ;  /* 0x000000070e007c0c */ /* 0x000fe4000c761270 */
[--C-:B-1----:R-:W-:Y:S01]  /*f7e0*/  LOP3.LUT R10, R252, 0x18, R173.reuse, 0xfe, !PT ;  /* 0x00000018fc0a7812 */ /* 0x102fe200078efead */
[----:B------:R-:W-:Y:S01]  /*f7f0*/  IMAD R14, R14, UR4, RZ ;  /* 0x000000040e0e7c24 */ /* 0x000fe2000f8e02ff */
[-C--:B------:R-:W-:Y:S01]  /*f800*/  LEA.HI.X.SX32 R9, R15, R2.reuse, 0x1, P2 ;  /* 0x000000020f097211 */ /* 0x080fe200010f0eff */
[----:B------:R-:W-:Y:S01]  /*f810*/  ULDC UR4, c[0x0][0x22c] ;  /* 0x00008b0000047ab9 */ /* 0x000fe20000000800 */
[----:B------:R-:W-:Y:S01]  /*f820*/  PRMT R19, R6, 0x7772, RZ ;  /* 0x0000777206137816 */ /* 0x000fe200000000ff */
[C---:B------:R-:W-:Y:S01]  /*f830*/  IMAD R15, R10.reuse, UR5, RZ ;  /* 0x000000050a0f7c24 */ /* 0x040fe2000f8e02ff */
[----:B------:R-:W-:Y:S01]  /*f840*/  ISETP.LT.AND P4, PT, R10, UR8, !P0 ;  /* 0x000000080a007c0c */ /* 0x000fe2000c781270 */
[----:B------:R-:W-:Y:S01]  /*f850*/  ULDC UR7, c[0x0][0x22c] ;  /* 0x00008b0000077ab9 */ /* 0x000fe20000000800 */
[-C--:B------:R-:W-:Y:S01]  /*f860*/  IADD3 R10, P2, R14, R3.reuse, RZ ;  /* 0x000000030e0a7210 */ /* 0x080fe20007f5e0ff */
[----:B------:R1:W-:Y:S01]  /*f870*/  @P5 STG.E.U8 desc[UR16][R8.64], R19 ;  /* 0x0000001308005986 */ /* 0x0003e2000c101110 */
[----:B---3--:R-:W-:Y:S01]  /*f880*/  LOP3.LUT R13, R252, 0x22, R173, 0xfe, !PT ;  /* 0x00000022fc0d7812 */ /* 0x008fe200078efead */
[----:B------:R-:W-:Y:S01]  /*f890*/  ULDC UR5, c[0x0][0x248] ;  /* 0x0000920000057ab9 */ /* 0x000fe20000000800 */
[----:B------:R-:W-:Y:S01]  /*f8a0*/  IADD3 R12, P5, R15, R3, RZ ;  /* 0x000000030f0c7210 */ /* 0x000fe20007fbe0ff */
[----:B------:R-:W-:Y:S01]  /*f8b0*/  ULDC UR8, c[0x0][0x22c] ;  /* 0x00008b0000087ab9 */ /* 0x000fe20000000800 */
[----:B------:R-:W-:-:S02]  /*f8c0*/  LEA.HI.X.SX32 R11, R14, R2, 0x1, P2 ;  /* 0x000000020e0b7211 */ /* 0x000fc400010f0eff */
[----:B------:R-:W-:Y:S01]  /*f8d0*/  ISETP.LT.AND P2, PT, R13, UR4, !P0 ;  /* 0x000000040d007c0c */ /* 0x000fe2000c741270 */
[----:B------:R-:W-:Y:S01]  /*f8e0*/  ULDC UR4, c[0x0][0x248] ;  /* 0x0000920000047ab9 */ /* 0x000fe20000000800 */
[----:B-1----:R-:W1:Y:S01]  /*f8f0*/  LDC R19, c[0x0][0x248] ;  /* 0x00009200ff137b82 */ /* 0x002e620000000800 */
[-C--:B------:R-:W-:Y:S02]  /*f900*/  LEA.HI.X.SX32 R13, R15, R2.reuse, 0x1, P5 ;  /* 0x000000020f0d7211 */ /* 0x080fe400028f0eff */
[----:B------:R-:W-:Y:S02]  /*f910*/  PRMT R15, R4, 0x7773, RZ ;  /* 0x00007773040f7816 */ /* 0x000fe400000000ff */
[--C-:B------:R-:W-:Y:S02]  /*f920*/  LOP3.LUT R4, R252, 0x1a, R173.reuse, 0xfe, !PT ;  /* 0x0000001afc047812 */ /* 0x100fe400078efead */
[----:B------:R-:W-:Y:S02]  /*f930*/  PRMT R17, R7, 0x7772, RZ ;  /* 0x0000777207117816 */ /* 0x000fe400000000ff */
[C---:B------:R-:W-:Y:S01]  /*f940*/  ISETP.LT.AND P6, PT, R4.reuse, UR7, !P0 ;  /* 0x0000000704007c0c */ /* 0x040fe2000c7c1270 */
[----:B------:R-:W-:Y:S01]  /*f950*/  IMAD R14, R4, UR4, RZ ;  /* 0x00000004040e7c24 */ /* 0x000fe2000f8e02ff */
[C-C-:B------:R-:W-:Y:S01]  /*f960*/  LOP3.LUT R9, R252.reuse, 0x1c, R173.reuse, 0xfe, !PT ;  /* 0x0000001cfc097812 */ /* 0x140fe200078efead */
[----:B------:R3:W-:Y:S01]  /*f970*/  @P3 STG.E.U8 desc[UR16][R10.64], R17 ;  /* 0x000000110a003986 */ /* 0x0007e2000c101110 */
[----:B------:R-:W-:Y:S01]  /*f980*/  LOP3.LUT R4, R252, 0x1e, R173, 0xfe, !PT ;  /* 0x0000001efc047812 */ /* 0x000fe200078efead */
[----:B------:R-:W-:Y:S01]  /*f990*/  ULDC UR7, c[0x0][0x22c] ;  /* 0x00008b0000077ab9 */ /* 0x000fe20000000800 */
[CC--:B------:R-:W-:Y:S01]  /*f9a0*/  IADD3 R8, P3, R14.reuse, R3.reuse, RZ ;  /* 0x000000030e087210 */ /* 0x0c0fe20007f7e0ff */
[----:B------:R4:W-:Y:S01]  /*f9b0*/  @P4 STG.E.U8 desc[UR16][R12.64], R15 ;  /* 0x0000000f0c004986 */ /* 0x0009e2000c101110 */
[----:B------:R-:W-:Y:S01]  /*f9c0*/  ULDC UR4, c[0x0][0x248] ;  /* 0x0000920000047ab9 */ /* 0x000fe20000000800 */
[C---:B------:R-:W-:Y:S01]  /*f9d0*/  ISETP.LT.AND P4, PT, R9.reuse, UR7, !P0 ;  /* 0x0000000709007c0c */ /* 0x040fe2000c781270 */
[----:B---3--:R-:W-:Y:S01]  /*f9e0*/  IMAD R11, R9, UR5, RZ ;  /* 0x00000005090b7c24 */ /* 0x008fe2000f8e02ff */
[-C--:B------:R-:W-:Y:S01]  /*f9f0*/  LEA.HI.X.SX32 R9, R14, R2.reuse, 0x1, P3 ;  /* 0x000000020e097211 */ /* 0x080fe200018f0eff */
[----:B-1----:R-:W-:Y:S01]  /*fa00*/  IMAD R16, R19, 0x20, R16 ;  /* 0x0000002013107824 */ /* 0x002fe200078e0210 */
[----:B------:R-:W-:Y:S01]  /*fa10*/  PRMT R17, R5, 0x7773, RZ ;  /* 0x0000777305117816 */ /* 0x000fe200000000ff */
[C---:B----4-:R-:W-:Y:S01]  /*fa20*/  IMAD R12, R4.reuse, UR4, RZ ;  /* 0x00000004040c7c24 */ /* 0x050fe2000f8e02ff */
[----:B------:R-:W-:Y:S01]  /*fa30*/  ISETP.LT.AND P3, PT, R4, UR8, !P0 ;  /* 0x0000000804007c0c */ /* 0x000fe2000c761270 */
[----:B------:R-:W-:Y:S01]  /*fa40*/  ULDC UR4, c[0x0][0x22c] ;  /* 0x00008b0000047ab9 */ /* 0x000fe20000000800 */
[CC--:B------:R-:W-:Y:S01]  /*fa50*/  IADD3 R4, P5, R11.reuse, R3.reuse, RZ ;  /* 0x000000030b047210 */ /* 0x0c0fe20007fbe0ff */
[----:B------:R1:W-:Y:S01]  /*fa60*/  @P6 STG.E.U8 desc[UR16][R8.64], R17 ;  /* 0x0000001108006986 */ /* 0x0003e2000c101110 */
[----:B------:R-:W-:Y:S01]  /*fa70*/  IADD3 R10, P6, R12, R3, RZ ;  /* 0x000000030c0a7210 */ /* 0x000fe20007fde0ff */
[----:B------:R-:W-:Y:S01]  /*fa80*/  ULDC UR5, c[0x0][0x22c] ;  /* 0x00008b0000057ab9 */ /* 0x000fe20000000800 */
[----:B------:R-:W-:-:S02]  /*fa90*/  LEA.HI.X.SX32 R5, R11, R2, 0x1, P5 ;  /* 0x000000020b057211 */ /* 0x000fc400028f0eff */
[----:B------:R-:W-:Y:S02]  /*faa0*/  PRMT R15, R6, 0x7773, RZ ;  /* 0x00007773060f7816 */ /* 0x000fe400000000ff */
[----:B------:R-:W-:Y:S02]  /*fab0*/  IADD3 R6, P5, R16, R3, RZ ;  /* 0x0000000310067210 */ /* 0x000fe40007fbe0ff */
[----:B------:R-:W-:Y:S02]  /*fac0*/  PRMT R13, R7, 0x7773, RZ ;  /* 0x00007773070d7816 */ /* 0x000fe400000000ff */
[-C--:B------:R-:W-:Y:S02]  /*fad0*/  LEA.HI.X.SX32 R11, R12, R2.reuse, 0x1, P6 ;  /* 0x000000020c0b7211 */ /* 0x080fe400030f0eff */
[----:B------:R-:W-:Y:S02]  /*fae0*/  LEA.HI.X.SX32 R7, R16, R2, 0x1, P5 ;  /* 0x0000000210077211 */ /* 0x000fe400028f0eff */
[----:B------:R-:W-:-:S02]  /*faf0*/  PRMT R19, R56, 0x7770, RZ ;  /* 0x0000777038137816 */ /* 0x000fc400000000ff */
[----:B------:R-:W-:Y:S01]  /*fb00*/  LOP3.LUT R155, R252, 0x1fe, R173, 0xfe, !PT ;  /* 0x000001fefc9b7812 */ /* 0x000fe200078efead */
[----:B------:R-:W-:Y:S01]  /*fb10*/  @P4 STG.E.U8 desc[UR16][R4.64], R15 ;  /* 0x0000000f04004986 */ /* 0x000fe2000c101110 */
[----:B0-----:R-:W-:-:S03]  /*fb20*/  IMAD R154, R21, 0x2, R16 ;  /* 0x00000002159a7824 */ /* 0x001fc600078e0210 */
[----:B------:R-:W-:Y:S04]  /*fb30*/  @P3 STG.E.U8 desc[UR16][R10.64], R13 ;  /* 0x0000000d0a003986 */ /* 0x000fe8000c101110 */
[----:B------:R0:W-:Y:S01]  /*fb40*/  @P1 STG.E.U8 desc[UR16][R6.64], R19 ;  /* 0x0000001306001986 */ /* 0x0001e2000c101110 */
[----:B------:R-:W-:Y:S01]  /*fb50*/  ISETP.LT.AND P1, PT, R155, UR4, !P0 ;  /* 0x000000049b007c0c */ /* 0x000fe2000c721270 */
[----:B------:R-:W-:Y:S01]  /*fb60*/  ULDC UR4, c[0x0][0x22c] ;  /* 0x00008b0000047ab9 */ /* 0x000fe20000000800 */
[----:B------:R-:W3:Y:S01]  /*fb70*/  LDC R155, c[0x0][0x248] ;  /* 0x00009200ff9b7b82 */ /* 0x000ee20000000800 */
[----:B------:R-:W-:Y:S02]  /*fb80*/  LOP3.LUT R250, R252, 0x24, R173, 0xfe, !PT ;  /* 0x00000024fcfa7812 */ /* 0x000fe400078efead */
[----:B-1----:R-:W-:-:S02]  /*fb90*/  IADD3 R8, P4, R154, R3, RZ ;  /* 0x000000039a087210 */ /* 0x002fc40007f9e0ff */
[----:B------:R-:W-:Y:S02]  /*fba0*/  PRMT R17, R57, 0x7770, RZ ;  /* 0x0000777039117816 */ /* 0x000fe400000000ff */
[----:B------:R-:W-:Y:S02]  /*fbb0*/  LEA.HI.X.SX32 R9, R154, R2, 0x1, P4 ;  /* 0x000000029a097211 */ /* 0x000fe400020f0eff */
[----:B------:R-:W-:Y:S01]  /*fbc0*/  ISETP.LT.AND P3, PT, R250, UR4, !P0 ;  /* 0x00000004fa007c0c */ /* 0x000fe2000c761270 */
[----:B------:R-:W-:Y:S01]  /*fbd0*/  ULDC UR4, c[0x0][0x22c] ;  /* 0x00008b0000047ab9 */ /* 0x000fe20000000800 */
[----:B------:R-:W1:Y:S01]  /*fbe0*/  LDC R250, c[0x0][0x248] ;  /* 0x00009200fffa7b82 */ /* 0x000e620000000800 */
[----:B------:R4:W-:Y:S01]  /*fbf0*/  @P2 STG.E.U8 desc[UR16][R8.64], R17 ;  /* 0x0000001108002986 */ /* 0x0009e2000c101110 */
[C-C-:B------:R-:W-:Y:S02]  /*fc00*/  LOP3.LUT R251, R252.reuse, 0x26, R173.reuse, 0xfe, !PT ;  /* 0x00000026fcfb7812 */ /* 0x140fe400078efead */
[----:B------:R-:W-:-:S02]  /*fc10*/  LOP3.LUT R152, R252, 0x28, R173, 0xfe, !PT ;  /* 0x00000028fc987812 */ /* 0x000fc400078efead */
[C-C-:B------:R-:W-:Y:S02]  /*fc20*/  LOP3.LUT R153, R252.reuse, 0x2a, R173.reuse, 0xfe, !PT ;  /* 0x0000002afc997812 */ /* 0x140fe400078efead */
[C-C-:B------:R-:W-:Y:S02]  /*fc30*/  LOP3.LUT R249, R252.reuse, 0x2c, R173.reuse, 0xfe, !PT ;  /* 0x0000002cfcf97812 */ /* 0x140fe400078efead */
[C-C-:B------:R-:W-:Y:S02]  /*fc40*/  LOP3.LUT R248, R252.reuse, 0x2e, R173.reuse, 0xfe, !PT ;  /* 0x0000002efcf87812 */ /* 0x140fe400078efead */
[C-C-:B------:R-:W-:Y:S02]  /*fc50*/  LOP3.LUT R247, R252.reuse, 0x30, R173.reuse, 0xfe, !PT ;  /* 0x00000030fcf77812 */ /* 0x140fe400078efead */
        /* <DEDUP_REMOVED lines=116> */
[C-C-:B0-----:R-:W-:Y:S02]  /*103a0*/  LOP3.LUT R19, R252.reuse, 0x11a, R173.reuse, 0xfe, !PT ;  /* 0x0000011afc137812 */ /* 0x141fe400078efead */
        /* <DEDUP_REMOVED lines=8> */
[C-C-:B----4-:R-:W-:Y:S02]  /*10430*/  LOP3.LUT R17, R252.reuse, 0x12c, R173.reuse, 0xfe, !PT ;  /* 0x0000012cfc117812 */ /* 0x150fe400078efead */
        /* <DEDUP_REMOVED lines=65> */
[----:B------:R-:W-:Y:S02]  /*10850*/  LOP3.LUT R173, R252, 0x1fc, R173, 0xfe, !PT ;  /* 0x000001fcfcad7812 */ /* 0x000fe400078efead */
[----:B------:R-:W0:Y:S01]  /*10860*/  LDC R252, c[0x0][0x248] ;  /* 0x00009200fffc7b82 */ /* 0x000e220000000800 */
[----:B---3--:R-:W-:Y:S01]  /*10870*/  IMAD R155, R155, 0x2, R154 ;  /* 0x000000029b9b7824 */ /* 0x008fe200078e029a */
[----:B------:R-:W-:Y:S01]  /*10880*/  ISETP.LT.AND P2, PT, R251, UR4, !P0 ;  /* 0x00000004fb007c0c */ /* 0x000fe2000c741270 */
[----:B------:R-:W-:-:S03]  /*10890*/  ULDC UR4, c[0x0][0x22c] ;  /* 0x00008b0000047ab9 */ /* 0x000fc60000000800 */
[CC--:B------:R-:W-:Y:S01]  /*108a0*/  IADD3 R154, P5, R155.reuse, R3.reuse, RZ ;  /* 0x000000039b9a7210 */ /* 0x0c0fe20007fbe0ff */
[----:B-1----:R-:W-:Y:S01]  /*108b0*/  IMAD R250, R250, 0x2, R155 ;  /* 0x00000002fafa7824 */ /* 0x002fe200078e029b */
[----:B------:R-:W-:Y:S02]  /*108c0*/  PRMT R251, R58, 0x7770, RZ ;  /* 0x000077703afb7816 */ /* 0x000fe400000000ff */
[-C--:B------:R-:W-:Y:S02]  /*108d0*/  LEA.HI.X.SX32 R155, R155, R2.reuse, 0x1, P5 ;  /* 0x000000029b9b7211 */ /* 0x080fe400028f0eff */
[----:B------:R-:W-:Y:S01]  /*108e0*/  ISETP.LT.AND P4, PT, R152, UR4, !P0 ;  /* 0x0000000498007c0c */ /* 0x000fe2000c781270 */
[----:B------:R-:W-:Y:S01]  /*108f0*/  ULDC UR4, c[0x0][0x22c] ;  /* 0x00008b0000047ab9 */ /* 0x000fe20000000800 */
[C---:B------:R-:W-:Y:S01]  /*10900*/  IADD3 R152, P6, R250.reuse, R3, RZ ;  /* 0x00000003fa987210 */ /* 0x040fe20007fde0ff */
[----:B------:R0:W-:Y:S01]  /*10910*/  @P3 STG.E.U8 desc[UR16][R154.64], R251 ;  /* 0x000000fb9a003986 */ /* 0x0001e2000c101110 */
[----:B------:R-:W-:Y:S01]  /*10920*/  ISETP.LT.AND P5, PT, R153, UR4, !P0 ;  /* 0x0000000499007c0c */ /* 0x000fe2000c7a1270 */
[----:B------:R-:W-:Y:S01]  /*10930*/  ULDC UR4, c[0x0][0x22c] ;  /* 0x00008b0000047ab9 */ /* 0x000fe20000000800 */
[----:B------:R-:W-:Y:S01]  /*10940*/  LEA.HI.X.SX32 R153, R250, R2, 0x1, P6 ;  /* 0x00000002fa997211 */ /* 0x000fe200030f0eff */
[----:B0-----:R-:W-:Y:S01]  /*10950*/  IMAD R155, R252, 0x2, R250 ;  /* 0x00000002fc9b7824 */ /* 0x001fe200078e02fa */
[----:B------:R-:W0:Y:S01]  /*10960*/  LDC R251, c[0x0][0x248] ;  /* 0x00009200fffb7b82 */ /* 0x000e220000000800 */
[----:B--2---:R-:W-:-:S07]  /*10970*/  PRMT R250, R59, 0x7770, RZ ;  /* 0x000077703bfa7816 */ /* 0x004fce00000000ff */
[----:B------:R-:W1:Y:S01]  /*10980*/  LDC R252, c[0x0][0x248] ;  /* 0x00009200fffc7b82 */ /* 0x000e620000000800 */
[----:B------:R2:W-:Y:S07]  /*10990*/  @P2 STG.E.U8 desc[UR16][R152.64], R250 ;  /* 0x000000fa98002986 */ /* 0x0005ee000c101110 */
[----:B--2---:R-:W2:Y:S01]  /*109a0*/  LDC R250, c[0x0][0x248] ;  /* 0x00009200fffa7b82 */ /* 0x004ea20000000800 */
[----:B------:R-:W-:Y:S01]  /*109b0*/  ISETP.LT.AND P3, PT, R249, UR4, !P0 ;  /* 0x00000004f9007c0c */ /* 0x000fe2000c761270 */
[----:B------:R-:W-:Y:S01]  /*109c0*/  ULDC UR4, c[0x0][0x22c] ;  /* 0x00008b0000047ab9 */ /* 0x000fe20000000800 */
[----:B------:R-:W-:-:S02]  /*109d0*/  IADD3 R154, P6, R155, R3, RZ ;  /* 0x000000039b9a7210 */ /* 0x000fc40007fde0ff */
[----:B------:R-:W-:Y:S01]  /*109e0*/  PRMT R153, R56, 0x7771, RZ ;  /* 0x0000777138997816 */ /* 0x000fe200000000ff */
[----:B-1----:R-:W-:Y:S01]  /*109f0*/  IMAD R249, R252, 0x2, R155 ;  /* 0x00000002fcf97824 */ /* 0x002fe200078e029b */
[-C--:B------:R-:W-:Y:S01]  /*10a00*/  LEA.HI.X.SX32 R155, R155, R2.reuse, 0x1, P6 ;  /* 0x000000029b9b7211 */ /* 0x080fe200030f0eff */
[----:B------:R-:W1:Y:S03]  /*10a10*/  LDC R252, c[0x0][0x248] ;  /* 0x00009200fffc7b82 */ /* 0x000e660000000800 */
[----:B------:R-:W-:Y:S01]  /*10a20*/  IADD3 R152, P6, R249, R3, RZ ;  /* 0x00000003f9987210 */ /* 0x000fe20007fde0ff */
[----:B------:R3:W-:Y:S01]  /*10a30*/  @P4 STG.E.U8 desc[UR16][R154.64], R153 ;  /* 0x000000999a004986 */ /* 0x0007e2000c101110 */
[----:B------:R-:W-:Y:S01]  /*10a40*/  ISETP.LT.AND P2, PT, R248, UR4, !P0 ;  /* 0x00000004f8007c0c */ /* 0x000fe2000c741270 */
[----:B------:R-:W-:Y:S02]  /*10a50*/  ULDC UR4, c[0x0][0x22c] ;  /* 0x00008b0000047ab9 */ /* 0x000fe40000000800 */
[----:B------:R-:W4:Y:S01]  /*10a60*/  LDC R248, c[0x0][0x248] ;  /* 0x00009200fff87b82 */ /* 0x000f220000000800 */
[----:B------:R-:W-:Y:S01]  /*10a70*/  ISETP.LT.AND P4, PT, R247, UR4, !P0 ;  /* 0x00000004f7007c0c */ /* 0x000fe2000c781270 */
[----:B------:R-:W-:Y:S01]  /*10a80*/  ULDC UR4, c[0x0][0x22c] ;  /* 0x00008b0000047ab9 */ /* 0x000fe20000000800 */
[----:B---3--:R-:W-:Y:S01]  /*10a90*/  LEA.HI.X.SX32 R153, R249, R2, 0x1, P6 ;  /* 0x00000002f9997211 */ /* 0x008fe200030f0eff */
[----:B--2---:R-:W-:Y:S01]  /*10aa0*/  IMAD R249, R250, 0x2, R249 ;  /* 0x00000002faf97824 */ /* 0x004fe200078e02f9 */
[----:B------:R-:W-:-:S03]  /*10ab0*/  PRMT R154, R57, 0x7771, RZ ;  /* 0x00007771399a7816 */ /* 0x000fc600000000ff */
[----:B------:R-:W2:Y:S01]  /*10ac0*/  LDC R250, c[0x0][0x248] ;  /* 0x00009200fffa7b82 */ /* 0x000ea20000000800 */
[----:B0-----:R-:W-:Y:S01]  /*10ad0*/  IMAD R247, R251, 0x2, R249 ;  /* 0x00000002fbf77824 */ /* 0x001fe200078e02f9 */
[----:B------:R0:W-:Y:S01]  /*10ae0*/  @P5 STG.E.U8 desc[UR16][R152.64], R154 ;  /* 0x0000009a98005986 */ /* 0x0001e2000c101110 */
[----:B------:R-:W-:-:S05]  /*10af0*/  PRMT R155, R58, 0x7771, RZ ;  /* 0x000077713a9b7816 */ /* 0x000fca00000000ff */
[----:B------:R-:W3:Y:S01]  /*10b00*/  LDC R251, c[0x0][0x248] ;  /* 0x00009200fffb7b82 */ /* 0x000ee20000000800 */
[----:B0-----:R-:W-:-:S04]  /*10b10*/  IADD3 R152, P5, R249, R3, RZ ;  /* 0x00000003f9987210 */ /* 0x001fc80007fbe0ff */
[-C--:B------:R-:W-:Y:S02]  /*10b20*/  LEA.HI.X.SX32 R153, R249, R2.reuse, 0x1, P5 ;  /* 0x00000002f9997211 */ /* 0x080fe400028f0eff */
[CC--:B------:R-:W-:Y:S01]  /*10b30*/  IADD3 R154, P5, R247.reuse, R3.reuse, RZ ;  /* 0x00000003f79a7210 */ /* 0x0c0fe20007fbe0ff */
[----:B------:R-:W0:Y:S02]  /*10b40*/  LDC R249, c[0x0][0x248] ;  /* 0x00009200fff97b82 */ /* 0x000e240000000800 */
[----:B------:R1:W-:Y:S02]  /*10b50*/  @P3 STG.E.U8 desc[UR16][R152.64], R155 ;  /* 0x0000009b98003986 */ /* 0x0003e4000c101110 */
[----:B-1----:R-:W-:Y:S01]  /*10b60*/  LEA.HI.X.SX32 R155, R247, R2, 0x1, P5 ;  /* 0x00000002f79b7211 */ /* 0x002fe200028f0eff */
[----:B------:R-:W-:Y:S01]  /*10b70*/  IMAD R247, R252, 0x2, R247 ;  /* 0x00000002fcf77824 */ /* 0x000fe200078e02f7 */
[----:B------:R-:W-:Y:S01]  /*10b80*/  PRMT R152, R59, 0x7771, RZ ;  /* 0x000077713b987816 */ /* 0x000fe200000000ff */
[----:B------:R-:W3:Y:S04]  /*10b90*/  LDL.LU R252, [R1+0x4] ;  /* 0x0000040001fc7983 */ /* 0x000ee80000300800 */
[----:B------:R1:W-:Y:S01]  /*10ba0*/  @P2 STG.E.U8 desc[UR16][R154.64], R152 ;  /* 0x000000989a002986 */ /* 0x0003e2000c101110 */
[----:B------:R-:W-:Y:S01]  /*10bb0*/  ISETP.LT.AND P6, PT, R245, UR4, !P0 ;  /* 0x00000004f5007c0c */ /* 0x000fe2000c7c1270 */
[----:B------:R-:W-:Y:S01]  /*10bc0*/  ULDC UR4, c[0x0][0x22c] ;  /* 0x00008b0000047ab9 */ /* 0x000fe20000000800 */
[----:B------:R-:W0:Y:S01]  /*10bd0*/  LDC R245, c[0x0][0x248] ;  /* 0x00009200fff57b82 */ /* 0x000e220000000800 */
[----:B-1----:R-:W-:-:S02]  /*10be0*/  IADD3 R152, P2, R247, R3, RZ ;  /* 0x00000003f7987210 */ /* 0x002fc40007f5e0ff */
[----:B------:R-:W-:Y:S02]  /*10bf0*/  PRMT R154, R56, 0x7772, RZ ;  /* 0x00007772389a7816 */ /* 0x000fe400000000ff */
[-C--:B------:R-:W-:Y:S01]  /*10c00*/  LEA.HI.X.SX32 R153, R247, R2.reuse, 0x1, P2 ;  /* 0x00000002f7997211 */ /* 0x080fe200010f0eff */
[----:B----4-:R-:W-:Y:S01]  /*10c10*/  IMAD R247, R248, 0x2, R247 ;  /* 0x00000002f8f77824 */ /* 0x010fe200078e02f7 */
[----:B------:R-:W-:Y:S01]  /*10c20*/  ISETP.LT.AND P3, PT, R243, UR4, !P0 ;  /* 0x00000004f3007c0c */ /* 0x000fe2000c761270 */
[----:B------:R-:W-:Y:S01]  /*10c30*/  ULDC UR4, c[0x0][0x22c] ;  /* 0x00008b0000047ab9 */ /* 0x000fe20000000800 */
[----:B------:R-:W1:Y:S01]  /*10c40*/  LDC R248, c[0x0][0x248] ;  /* 0x00009200fff87b82 */ /* 0x000e620000000800 */
[----:B------:R4:W-:Y:S01]  /*10c50*/  @P4 STG.E.U8 desc[UR16][R152.64], R154 ;  /* 0x0000009a98004986 */ /* 0x0009e2000c101110 */
[----:B--2---:R-:W-:Y:S01]  /*10c60*/  IMAD R155, R250, 0x2, R247 ;  /* 0x00000002fa9b7824 */ /* 0x004fe200078e02f7 */
[----:B------:R-:W-:Y:S01]  /*10c70*/  ISETP.LT.AND P2, PT, R240, UR4, !P0 ;  /* 0x00000004f0007c0c */ /* 0x000fe2000c741270 */
[----:B------:R-:W-:Y:S01]  /*10c80*/  ULDC UR4, c[0x0][0x22c] ;  /* 0x00008b0000047ab9 */ /* 0x000fe20000000800 */
[----:B------:R-:W-:Y:S01]  /*10c90*/  PRMT R243, R57, 0x7772, RZ ;  /* 0x0000777239f37816 */ /* 0x000fe200000000ff */
[----:B---3--:R-:W-:Y:S01]  /*10ca0*/  IMAD R240, R251, 0x2, R155 ;  /* 0x00000002fbf07824 */ /* 0x008fe200078e029b */
[C---:B----4-:R-:W-:Y:S01]  /*10cb0*/  IADD3 R152, P4, R247.reuse, R3, RZ ;  /* 0x00000003f7987210 */ /* 0x050fe20007f9e0ff */
[----:B------:R-:W2:Y:S03]  /*10cc0*/  LDL.LU R250, [R1] ;  /* 0x0000000001fa7983 */ /* 0x000ea60000300800 */
[----:B------:R-:W-:-:S02]  /*10cd0*/  LEA.HI.X.SX32 R153, R247, R2, 0x1, P4 ;  /* 0x00000002f7997211 */ /* 0x000fc400020f0eff */
[-C--:B------:R-:W-:Y:S02]  /*10ce0*/  IADD3 R154, P4, R155, R3.reuse, RZ ;  /* 0x000000039b9a7210 */ /* 0x080fe40007f9e0ff */
[----:B------:R-:W-:Y:S01]  /*10cf0*/  ISETP.LT.AND P5, PT, R241, UR5, !P0 ;  /* 0x00000005f1007c0c */ /* 0x000fe2000c7a1270 */
[----:B------:R3:W-:Y:S01]  /*10d00*/  @P6 STG.E.U8 desc[UR16][R152.64], R243 ;  /* 0x000000f398006986 */ /* 0x0007e2000c101110 */
[----:B------:R-:W-:Y:S01]  /*10d10*/  PRMT R241, R58, 0x7772, RZ ;  /* 0x000077723af17816 */ /* 0x000fe200000000ff */
[----:B------:R-:W-:Y:S01]  /*10d20*/  ULDC UR5, c[0x0][0x22c] ;  /* 0x00008b0000057ab9 */ /* 0x000fe20000000800 */
[----:B------:R-:W-:Y:S02]  /*10d30*/  LEA.HI.X.SX32 R155, R155, R2, 0x1, P4 ;  /* 0x000000029b9b7211 */ /* 0x000fe400020f0eff */
[----:B------:R-:W-:Y:S01]  /*10d40*/  ISETP.LT.AND P4, PT, R237, UR4, !P0 ;  /* 0x00000004ed007c0c */ /* 0x000fe2000c781270 */
[----:B------:R-:W-:Y:S02]  /*10d50*/  ULDC UR4, c[0x0][0x22c] ;  /* 0x00008b0000047ab9 */ /* 0x000fe40000000800 */
[----:B------:R0:W-:Y:S01]  /*10d60*/  @P3 STG.E.U8 desc[UR16][R154.64], R241 ;  /* 0x000000f19a003986 */ /* 0x0001e2000c101110 */
[----:B---3--:R-:W-:-:S02]  /*10d70*/  IADD3 R152, P6, R240, R3, RZ ;  /* 0x00000003f0987210 */ /* 0x008fc40007fde0ff */
[----:B------:R-:W-:Y:S02]  /*10d80*/  PRMT R237, R59, 0x7772, RZ ;  /* 0x000077723bed7816 */ /* 0x000fe400000000ff */
[-C--:B------:R-:W-:Y:S01]  /*10d90*/  LEA.HI.X.SX32 R153, R240, R2.reuse, 0x1, P6 ;  /* 0x00000002f0997211 */ /* 0x080fe200030f0eff */
[----:B0-----:R-:W-:Y:S02]  /*10da0*/  IMAD R155, R249, 0x2, R240 ;  /* 0x00000002f99b7824 */ /* 0x001fe400078e02f0 */
[----:B------:R-:W0:Y:S02]  /*10db0*/  LDC R240, c[0x0][0x248] ;  /* 0x00009200fff07b82 */ /* 0x000e240000000800 */
[----:B------:R3:W-:Y:S01]  /*10dc0*/  @P2 STG.E.U8 desc[UR16][R152.64], R237 ;  /* 0x000000ed98002986 */ /* 0x0007e2000c101110 */
[----:B------:R-:W-:Y:S02]  /*10dd0*/  IADD3 R154, P6, R155, R3, RZ ;  /* 0x000000039b9a7210 */ /* 0x000fe40007fde0ff */
[----:B------:R-:W-:Y:S01]  /*10de0*/  ISETP.LT.AND P3, PT, R235, UR4, !P0 ;  /* 0x00000004eb007c0c */ /* 0x000fe2000c761270 */
[----:B------:R-:W-:Y:S01]  /*10df0*/  ULDC UR4, c[0x0][0x22c] ;  /* 0x00008b0000047ab9 */ /* 0x000fe20000000800 */
[----:B------:R-:W-:Y:S01]  /*10e00*/  PRMT R56, R56, 0x7773, RZ ;  /* 0x0000777338387816 */ /* 0x000fe200000000ff */
[----:B------:R-:W4:Y:S01]  /*10e10*/  LDC R235, c[0x0][0x248] ;  /* 0x00009200ffeb7b82 */ /* 0x000f220000000800 */
[----:B---3--:R-:W-:Y:S01]  /*10e20*/  IMAD R153, R245, 0x2, R155 ;  /* 0x00000002f5997824 */ /* 0x008fe200078e029b */
[----:B------:R-:W-:-:S04]  /*10e30*/  LEA.HI.X.SX32 R155, R155, R2, 0x1, P6 ;  /* 0x000000029b9b7211 */ /* 0x000fc800030f0eff */
[----:B------:R-:W-:Y:S01]  /*10e40*/  IADD3 R152, P6, R153, R3, RZ ;  /* 0x0000000399987210 */ /* 0x000fe20007fde0ff */
[----:B------:R1:W-:Y:S01]  /*10e50*/  @P5 STG.E.U8 desc[UR16][R154.64], R56 ;  /* 0x000000389a005986 */ /* 0x0003e2000c101110 */
[----:B------:R-:W-:Y:S02]  /*10e60*/  PRMT R57, R57, 0x7773, RZ ;  /* 0x0000777339397816 */ /* 0x000fe400000000ff */
[----:B------:R-:W-:Y:S01]  /*10e70*/  ISETP.LT.AND P2, PT, R233, UR4, !P0 ;  /* 0x00000004e9007c0c */ /* 0x000fe2000c741270 */
[----:B------:R-:W-:Y:S01]  /*10e80*/  ULDC UR4, c[0x0][0x22c] ;  /* 0x00008b0000047ab9 */ /* 0x000fe20000000800 */
[----:B-1----:R-:W-:Y:S01]  /*10e90*/  IMAD R154, R248, 0x2, R153 ;  /* 0x00000002f89a7824 */ /* 0x002fe200078e0299 */
[----:B------:R-:W-:Y:S01]  /*10ea0*/  LEA.HI.X.SX32 R153, R153, R2, 0x1, P6 ;  /* 0x0000000299997211 */ /* 0x000fe200030f0eff */
[----:B------:R-:W1:Y:S01]  /*10eb0*/  LDC R155, c[0x0][0x248] ;  /* 0x00009200ff9b7b82 */ /* 0x000e620000000800 */
[----:B------:R-:W-:Y:S01]  /*10ec0*/  ISETP.LT.AND P5, PT, R231, UR4, !P0 ;  /* 0x00000004e7007c0c */ /* 0x000fe2000c7a1270 */
[----:B------:R-:W-:-:S02]  /*10ed0*/  ULDC UR4, c[0x0][0x22c] ;  /* 0x00008b0000047ab9 */ /* 0x000fc40000000800 */
[----:B------:R0:W-:Y:S01]  /*10ee0*/  @P4 STG.E.U8 desc[UR16][R152.64], R57 ;  /* 0x0000003998004986 */ /* 0x0001e2000c101110 */
[----:B------:R-:W-:-:S03]  /*10ef0*/  IADD3 R56, P4, R154, R3, RZ ;  /* 0x000000039a387210 */ /* 0x000fc60007f9e0ff */
[----:B------:R-:W3:Y:S01]  /*10f00*/  LDC R231, c[0x0][0x248] ;  /* 0x00009200ffe77b82 */ /* 0x000ee20000000800 */
[----:B0-----:R-:W-:Y:S01]  /*10f10*/  IMAD R152, R240, 0x2, R154 ;  /* 0x00000002f0987824 */ /* 0x001fe200078e029a */
[----:B------:R-:W-:Y:S02]  /*10f20*/  LEA.HI.X.SX32 R57, R154, R2, 0x1, P4 ;  /* 0x000000029a397211 */ /* 0x000fe400020f0eff */
[----:B------:R-:W-:Y:S02]  /*10f30*/  PRMT R153, R58, 0x7773, RZ ;  /* 0x000077733a997816 */ /* 0x000fe400000000ff */
[----:B------:R-:W-:-:S03]  /*10f40*/  IADD3 R58, P6, R152, R3, RZ ;  /* 0x00000003983a7210 */ /* 0x000fc60007fde0ff */
[----:B------:R0:W-:Y:S01]  /*10f50*/  @P3 STG.E.U8 desc[UR16][R56.64], R153 ;  /* 0x0000009938003986 */ /* 0x0001e2000c101110 */
[----:B------:R-:W-:Y:S02]  /*10f60*/  PRMT R154, R59, 0x7773, RZ ;  /* 0x000077733b9a7816 */ /* 0x000fe400000000ff */
[----:B------:R-:W-:Y:S01]  /*10f70*/  LEA.HI.X.SX32 R59, R152, R2, 0x1, P6 ;  /* 0x00000002983b7211 */ /* 0x000fe200030f0eff */
[----:B0-----:R-:W0:Y:S01]  /*10f80*/  LDC R153, c[0x0][0x248] ;  /* 0x00009200ff997b82 */ /* 0x001e220000000800 */
[----:B----4-:R-:W-:-:S03]  /*10f90*/  IMAD R57, R235, 0x2, R152 ;  /* 0x00000002eb397824 */ /* 0x010fc600078e0298 */
[----:B------:R4:W-:Y:S01]  /*10fa0*/  @P2 STG.E.U8 desc[UR16][R58.64], R154 ;  /* 0x0000009a3a002986 */ /* 0x0009e2000c101110 */
[----:B------:R-:W-:Y:S01]  /*10fb0*/  ISETP.LT.AND P4, PT, R229, UR4, !P0 ;  /* 0x00000004e5007c0c */ /* 0x000fe2000c781270 */
[----:B------:R-:W-:Y:S01]  /*10fc0*/  ULDC UR4, c[0x0][0x22c] ;  /* 0x00008b0000047ab9 */ /* 0x000fe20000000800 */
[----:B------:R-:W-:Y:S02]  /*10fd0*/  IADD3 R56, P6, R57, R3, RZ ;  /* 0x0000000339387210 */ /* 0x000fe40007fde0ff */
[----:B------:R-:W-:Y:S01]  /*10fe0*/  ISETP.LT.AND P3, PT, R227, UR4, !P0 ;  /* 0x00000004e3007c0c */ /* 0x000fe2000c761270 */
[----:B------:R-:W-:Y:S01]  /*10ff0*/  ULDC UR4, c[0x0][0x22c] ;  /* 0x00008b0000047ab9 */ /* 0x000fe20000000800 */
[----:B------:R-:W-:Y:S01]  /*11000*/  PRMT R152, R80, 0x7770, RZ ;  /* 0x0000777050987816 */ /* 0x000fe200000000ff */
[----:B----4-:R-:W4:Y:S01]  /*11010*/  LDC R154, c[0x0][0x248] ;  /* 0x00009200ff9a7b82 */ /* 0x010f220000000800 */
[----:B-1----:R-:W-:Y:S01]  /*11020*/  IMAD R59, R155, 0x2, R57 ;  /* 0x000000029b3b7824 */ /* 0x002fe200078e0239 */
[----:B------:R-:W-:-:S02]  /*11030*/  LEA.HI.X.SX32 R57, R57, R2, 0x1, P6 ;  /* 0x0000000239397211 */ /* 0x000fc400030f0eff */
[----:B------:R-:W-:Y:S01]  /*11040*/  ISETP.LT.AND P2, PT, R225, UR4, !P0 ;  /* 0x00000004e1007c0c */ /* 0x000fe2000c741270 */
[----:B------:R-:W-:Y:S01]  /*11050*/  ULDC UR4, c[0x0][0x22c] ;  /* 0x00008b0000047ab9 */ /* 0x000fe20000000800 */
[----:B------:R-:W-:Y:S01]  /*11060*/  IADD3 R58, P6, R59, R3, RZ ;  /* 0x000000033b3a7210 */ /* 0x000fe20007fde0ff */
[----:B------:R3:W-:Y:S01]  /*11070*/  @P5 STG.E.U8 desc[UR16][R56.64], R152 ;  /* 0x0000009838005986 */ /* 0x0007e2000c101110 */
[----:B------:R-:W1:Y:S08]  /*11080*/  LDC R225, c[0x0][0x248] ;  /* 0x00009200ffe17b82 */ /* 0x000e700000000800 */
[----:B------:R-:W1:Y:S01]  /*11090*/  LDC R155, c[0x0][0x248] ;  /* 0x00009200ff9b7b82 */ /* 0x000e620000000800 */
[----:B---3--:R-:W-:Y:S01]  /*110a0*/  IMAD R57, R231, 0x2, R59 ;  /* 0x00000002e7397824 */ /* 0x008fe200078e023b */
[----:B------:R-:W-:-:S02]  /*110b0*/  LEA.HI.X.SX32 R59, R59, R2, 0x1, P6 ;  /* 0x000000023b3b7211 */ /* 0x000fc400030f0eff */
[----:B------:R-:W-:Y:S02]  /*110c0*/  PRMT R152, R81, 0x7770, RZ ;  /* 0x0000777051987816 */ /* 0x000fe400000000ff */
[----:B------:R-:W-:-:S03]  /*110d0*/  IADD3 R56, P6, R57, R3, RZ ;  /* 0x0000000339387210 */ /* 0x000fc60007fde0ff */
[----:B------:R0:W-:Y:S01]  /*110e0*/  @P4 STG.E.U8 desc[UR16][R58.64], R152 ;  /* 0x000000983a004986 */ /* 0x0001e2000c101110 */
[----:B------:R-:W-:Y:S01]  /*110f0*/  ISETP.LT.AND P5, PT, R223, UR4, !P0 ;  /* 0x00000004df007c0c */ /* 0x000fe2000c7a1270 */
[----:B------:R-:W-:Y:S01]  /*11100*/  ULDC UR4, c[0x0][0x22c] ;  /* 0x00008b0000047ab9 */ /* 0x000fe20000000800 */
[----:B0-----:R-:W-:Y:S01]  /*11110*/  IMAD R59, R153, 0x2, R57 ;  /* 0x00000002993b7824 */ /* 0x001fe200078e0239 */
[----:B------:R-:W-:Y:S01]  /*11120*/  LEA.HI.X.SX32 R57, R57, R2, 0x1, P6 ;  /* 0x0000000239397211 */ /* 0x000fe200030f0eff */
[----:B------:R-:W0:Y:S01]  /*11130*/  LDC R153, c[0x0][0x248] ;  /* 0x00009200ff997b82 */ /* 0x000e220000000800 */
[----:B------:R-:W-:Y:S02]  /*11140*/  PRMT R152, R82, 0x7770, RZ ;  /* 0x0000777052987816 */ /* 0x000fe400000000ff */
[----:B------:R-:W-:-:S03]  /*11150*/  IADD3 R58, P6, R59, R3, RZ ;  /* 0x000000033b3a7210 */ /* 0x000fc60007fde0ff */
[----:B------:R4:W-:Y:S01]  /*11160*/  @P3 STG.E.U8 desc[UR16][R56.64], R152 ;  /* 0x0000009838003986 */ /* 0x0009e2000c101110 */
[----:B------:R-:W-:Y:S01]  /*11170*/  ISETP.LT.AND P4, PT, R221, UR4, !P0 ;  /* 0x00000004dd007c0c */ /* 0x000fe2000c781270 */
[----:B------:R-:W-:Y:S01]  /*11180*/  ULDC UR4, c[0x0][0x22c] ;  /* 0x00008b0000047ab9 */ /* 0x000fe20000000800 */
[----:B----4-:R-:W-:Y:S01]  /*11190*/  IMAD R57, R154, 0x2, R59 ;  /* 0x000000029a397824 */ /* 0x010fe200078e023b */
[----:B------:R-:W-:Y:S01]  /*111a0*/  LEA.HI.X.SX32 R59, R59, R2, 0x1, P6 ;  /* 0x000000023b3b7211 */ /* 0x000fe200030f0eff */
[----:B------:R-:W3:Y:S01]  /*111b0*/  LDC R154, c[0x0][0x248] ;  /* 0x00009200ff9a7b82 */ /* 0x000ee20000000800 */
[----:B------:R-:W-:Y:S02]  /*111c0*/  PRMT R152, R83, 0x7770, RZ ;  /* 0x0000777053987816 */ /* 0x000fe400000000ff */
[----:B------:R-:W-:-:S03]  /*111d0*/  IADD3 R56, P6, R57, R3, RZ ;  /* 0x0000000339387210 */ /* 0x000fc60007fde0ff */
[----:B------:R1:W-:Y:S02]  /*111e0*/  @P2 STG.E.U8 desc[UR16][R58.64], R152 ;  /* 0x000000983a002986 */ /* 0x0003e4000c101110 */
[----:B-1----:R-:W-:Y:S01]  /*111f0*/  IMAD R152, R225, 0x2, R57 ;  /* 0x00000002e1987824 */ /* 0x002fe200078e0239 */
[----:B------:R-:W-:Y:S02]  /*11200*/  LEA.HI.X.SX32 R57, R57, R2, 0x1, P6 ;  /* 0x0000000239397211 */ /* 0x000fe400030f0eff */
[----:B------:R-:W-:Y:S02]  /*11210*/  PRMT R59, R80, 0x7771, RZ ;  /* 0x00007771503b7816 */ /* 0x000fe400000000ff */
[----:B------:R-:W-:-:S03]  /*11220*/  IADD3 R58, P6, R152, R3, RZ ;  /* 0x00000003983a7210 */ /* 0x000fc60007fde0ff */
[----:B------:R1:W-:Y:S01]  /*11230*/  @P5 STG.E.U8 desc[UR16][R56.64], R59 ;  /* 0x0000003b38005986 */ /* 0x0003e2000c101110 */
[----:B------:R-:W-:Y:S01]  /*11240*/  ISETP.LT.AND P3, PT, R219, UR4, !P0 ;  /* 0x00000004db007c0c */ /* 0x000fe2000c761270 */
[----:B------:R-:W-:Y:S01]  /*11250*/  ULDC UR4, c[0x0][0x22c] ;  /* 0x00008b0000047ab9 */ /* 0x000fe20000000800 */
[----:B-1----:R-:W-:Y:S01]  /*11260*/  LEA.HI.X.SX32 R59, R152, R2, 0x1, P6 ;  /* 0x00000002983b7211 */ /* 0x002fe200030f0eff */
[----:B0-----:R-:W-:Y:S01]  /*11270*/  IMAD R152, R153, 0x2, R152 ;  /* 0x0000000299987824 */ /* 0x001fe200078e0298 */
[----:B------:R-:W-:Y:S01]  /*11280*/  PRMT R56, R81, 0x7771, RZ ;  /* 0x0000777151387816 */ /* 0x000fe200000000ff */
[----:B------:R-:W0:Y:S04]  /*11290*/  LDC R153, c[0x0][0x248] ;  /* 0x00009200ff997b82 */ /* 0x000e280000000800 */
[----:B------:R1:W-:Y:S01]  /*112a0*/  @P4 STG.E.U8 desc[UR16][R58.64], R56 ;  /* 0x000000383a004986 */ /* 0x0003e2000c101110 */
[----:B------:R-:W-:Y:S01]  /*112b0*/  ISETP.LT.AND P2, PT, R214, UR4, !P0 ;  /* 0x00000004d6007c0c */ /* 0x000fe2000c741270 */
[----:B------:R-:W-:-:S02]  /*112c0*/  ULDC UR4, c[0x0][0x22c] ;  /* 0x00008b0000047ab9 */ /* 0x000fc40000000800 */
[----:B------:R-:W-:Y:S01]  /*112d0*/  ISETP.LT.AND P5, PT, R215, UR4, !P0 ;  /* 0x00000004d7007c0c */ /* 0x000fe2000c7a1270 */
[----:B------:R-:W-:Y:S01]  /*112e0*/  ULDC UR4, c[0x0][0x22c] ;  /* 0x00008b0000047ab9 */ /* 0x000fe20000000800 */
[-C--:B-1----:R-:W-:Y:S01]  /*112f0*/  IADD3 R56, P4, R152, R3.reuse, RZ ;  /* 0x0000000398387210 */ /* 0x082fe20007f9e0ff */
[----:B---3--:R-:W-:Y:S02]  /*11300*/  IMAD R59, R154, 0x2, R152 ;  /* 0x000000029a3b7824 */ /* 0x008fe400078e0298 */
[----:B------:R-:W1:Y:S01]  /*11310*/  LDC R154, c[0x0][0x248] ;  /* 0x00009200ff9a7b82 */ /* 0x000e620000000800 */
[----:B------:R-:W-:Y:S02]  /*11320*/  LEA.HI.X.SX32 R57, R152, R2, 0x1, P4 ;  /* 0x0000000298397211 */ /* 0x000fe400020f0eff */
[----:B------:R-:W-:Y:S02]  /*11330*/  PRMT R152, R82, 0x7771, RZ ;  /* 0x0000777152987816 */ /* 0x000fe400000000ff */
[----:B------:R-:W-:-:S02]  /*11340*/  IADD3 R58, P4, R59, R3, RZ ;  /* 0x000000033b3a7210 */ /* 0x000fc40007f9e0ff */
[----:B------:R-:W-:Y:S01]  /*11350*/  ISETP.LT.AND P6, PT, R213, UR4, !P0 ;  /* 0x00000004d5007c0c */ /* 0x000fe2000c7c1270 */
[----:B------:R3:W-:Y:S01]  /*11360*/  @P3 STG.E.U8 desc[UR16][R56.64], R152 ;  /* 0x0000009838003986 */ /* 0x0007e2000c101110 */
[----:B------:R-:W4:Y:S01]  /*11370*/  LDC R213, c[0x0][0x248] ;  /* 0x00009200ffd57b82 */ /* 0x000f220000000800 */
[----:B------:R-:W-:Y:S02]  /*11380*/  ULDC UR4, c[0x0][0x22c] ;  /* 0x00008b0000047ab9 */ /* 0x000fe40000000800 */
[----:B------:R-:W-:Y:S01]  /*11390*/  ISETP.LT.AND P3, PT, R211, UR4, !P0 ;  /* 0x00000004d3007c0c */ /* 0x000fe2000c761270 */
[----:B------:R-:W-:-:S04]  /*113a0*/  ULDC UR4, c[0x0][0x22c] ;  /* 0x00008b0000047ab9 */ /* 0x000fc80000000800 */
[----:B------:R-:W2:Y:S01]  /*113b0*/  LDC R211, c[0x0][0x248] ;  /* 0x00009200ffd37b82 */ /* 0x000ea20000000800 */
[----:B---3--:R-:W-:Y:S01]  /*113c0*/  IMAD R152, R155, 0x2, R59 ;  /* 0x000000029b987824 */ /* 0x008fe200078e023b */
[----:B------:R-:W-:Y:S02]  /*113d0*/  LEA.HI.X.SX32 R59, R59, R2, 0x1, P4 ;  /* 0x000000023b3b7211 */ /* 0x000fe400020f0eff */
[----:B------:R-:W-:-:S04]  /*113e0*/  PRMT R56, R83, 0x7771, RZ ;  /* 0x0000777153387816 */ /* 0x000fc800000000ff */
[----:B------:R-:W3:Y:S01]  /*113f0*/  LDC R155, c[0x0][0x248] ;  /* 0x00009200ff9b7b82 */ /* 0x000ee20000000800 */
[----:B------:R0:W-:Y:S02]  /*11400*/  @P2 STG.E.U8 desc[UR16][R58.64], R56 ;  /* 0x000000383a002986 */ /* 0x0001e4000c101110 */
[----:B0-----:R-:W-:Y:S02]  /*11410*/  IADD3 R56, P2, R152, R3, RZ ;  /* 0x0000000398387210 */ /* 0x001fe40007f5e0ff */
[----:B------:R-:W-:Y:S02]  /*11420*/  PRMT R58, R80, 0x7772, RZ ;  /* 0x00007772503a7816 */ /* 0x000fe400000000ff */
[----:B------:R-:W-:Y:S01]  /*11430*/  LEA.HI.X.SX32 R57, R152, R2, 0x1, P2 ;  /* 0x0000000298397211 */ /* 0x000fe200010f0eff */
[----:B------:R-:W-:-:S04]  /*11440*/  IMAD R152, R153, 0x2, R152 ;  /* 0x0000000299987824 */ /* 0x000fc800078e0298 */
[----:B------:R0:W-:Y:S01]  /*11450*/  @P5 STG.E.U8 desc[UR16][R56.64], R58 ;  /* 0x0000003a38005986 */ /* 0x0001e2000c101110 */
[----:B-1----:R-:W-:Y:S01]  /*11460*/  IMAD R59, R154, 0x2, R152 ;  /* 0x000000029a3b7824 */ /* 0x002fe200078e0298 */
[----:B------:R-:W-:Y:S01]  /*11470*/  ISETP.LT.AND P4, PT, R208, UR5, !P0 ;  /* 0x00000005d0007c0c */ /* 0x000fe2000c781270 */
[----:B------:R-:W-:Y:S01]  /*11480*/  ULDC UR5, c[0x0][0x22c] ;  /* 0x00008b0000057ab9 */ /* 0x000fe20000000800 */
[----:B------:R-:W1:Y:S01]  /*11490*/  LDC R208, c[0x0][0x248] ;  /* 0x00009200ffd07b82 */ /* 0x000e620000000800 */
[----:B------:R-:W-:Y:S02]  /*114a0*/  PRMT R154, R81, 0x7772, RZ ;  /* 0x00007772519a7816 */ /* 0x000fe400000000ff */
[----:B0-----:R-:W-:Y:S01]  /*114b0*/  IADD3 R56, P5, R152, R3, RZ ;  /* 0x0000000398387210 */ /* 0x001fe20007fbe0ff */
[----:B----4-:R-:W-:-:S03]  /*114c0*/  IMAD R153, R213, 0x2, R59 ;  /* 0x00000002d5997824 */ /* 0x010fc600078e023b */
[-C--:B------:R-:W-:Y:S02]  /*114d0*/  LEA.HI.X.SX32 R57, R152, R2.reuse, 0x1, P5 ;  /* 0x0000000298397211 */ /* 0x080fe400028f0eff */
[----:B------:R-:W-:Y:S02]  /*114e0*/  IADD3 R58, P5, R59, R3, RZ ;  /* 0x000000033b3a7210 */ /* 0x000fe40007fbe0ff */
[----:B------:R-:W-:Y:S02]  /*114f0*/  ISETP.LT.AND P2, PT, R209, UR4, !P0 ;  /* 0x00000004d1007c0c */ /* 0x000fe4000c741270 */
[----:B------:R-:W-:Y:S01]  /*11500*/  PRMT R152, R82, 0x7772, RZ ;  /* 0x0000777252987816 */ /* 0x000fe200000000ff */
[----:B------:R0:W-:Y:S01]  /*11510*/  @P6 STG.E.U8 desc[UR16][R56.64], R154 ;  /* 0x0000009a38006986 */ /* 0x0001e2000c101110 */
[----:B------:R-:W-:Y:S01]  /*11520*/  LEA.HI.X.SX32 R59, R59, R2, 0x1, P5 ;  /* 0x000000023b3b7211 */ /* 0x000fe200028f0eff */
[----:B------:R-:W-:-:S04]  /*11530*/  ULDC UR4, c[0x0][0x22c] ;  /* 0x00008b0000047ab9 */ /* 0x000fc80000000800 */
[----:B------:R2:W-:Y:S01]  /*11540*/  @P3 STG.E.U8 desc[UR16][R58.64], R152 ;  /* 0x000000983a003986 */ /* 0x0005e2000c101110 */
[CC--:B0-----:R-:W-:Y:S01]  /*11550*/  IADD3 R56, P6, R153.reuse, R3.reuse, RZ ;  /* 0x0000000399387210 */ /* 0x0c1fe20007fde0ff */
[----:B------:R-:W0:Y:S03]  /*11560*/  LDC R154, c[0x0][0x248] ;  /* 0x00009200ff9a7b82 */ /* 0x000e260000000800 */
[-C--:B------:R-:W-:Y:S01]  /*11570*/  LEA.HI.X.SX32 R57, R153, R2.reuse, 0x1, P6 ;  /* 0x0000000299397211 */ /* 0x080fe200030f0eff */
[----:B--2---:R-:W-:Y:S01]  /*11580*/  IMAD R59, R211, 0x2, R153 ;  /* 0x00000002d33b7824 */ /* 0x004fe200078e0299 */
[----:B------:R-:W-:Y:S02]  /*11590*/  PRMT R152, R83, 0x7772, RZ ;  /* 0x0000777253987816 */ /* 0x000fe400000000ff */
[----:B------:R-:W-:Y:S01]  /*115a0*/  ISETP.LT.AND P5, PT, R205, UR4, !P0 ;  /* 0x00000004cd007c0c */ /* 0x000fe2000c7a1270 */
[----:B------:R-:W2:Y:S01]  /*115b0*/  LDC R153, c[0x0][0x248] ;  /* 0x00009200ff997b82 */ /* 0x000ea20000000800 */
[-C--:B------:R-:W-:Y:S01]  /*115c0*/  IADD3 R58, P6, R59, R3.reuse, RZ ;  /* 0x000000033b3a7210 */ /* 0x080fe20007fde0ff */
[----:B------:R3:W-:Y:S01]  /*115d0*/  @P2 STG.E.U8 desc[UR16][R56.64], R152 ;  /* 0x0000009838002986 */ /* 0x0007e2000c101110 */
[----:B------:R-:W-:Y:S01]  /*115e0*/  PRMT R80, R80, 0x7773, RZ ;  /* 0x0000777350507816 */ /* 0x000fe200000000ff */
[----:B------:R-:W-:Y:S01]  /*115f0*/  ULDC UR4, c[0x0][0x22c] ;  /* 0x00008b0000047ab9 */ /* 0x000fe20000000800 */
[----:B------:R-:W-:Y:S01]  /*11600*/  PRMT R81, R81, 0x7773, RZ ;  /* 0x0000777351517816 */ /* 0x000fe200000000ff */
[----:B---3--:R-:W-:Y:S01]  /*11610*/  IMAD R57, R155, 0x2, R59 ;  /* 0x000000029b397824 */ /* 0x008fe200078e023b */
[-C--:B------:R-:W-:Y:S01]  /*11620*/  LEA.HI.X.SX32 R59, R59, R2.reuse, 0x1, P6 ;  /* 0x000000023b3b7211 */ /* 0x080fe200030f0eff */
[----:B------:R-:W3:Y:S03]  /*11630*/  LDC R152, c[0x0][0x248] ;  /* 0x00009200ff987b82 */ /* 0x000ee60000000800 */
[-C--:B------:R-:W-:Y:S01]  /*11640*/  IADD3 R56, P6, R57, R3.reuse, RZ ;  /* 0x0000000339387210 */ /* 0x080fe20007fde0ff */
[----:B------:R1:W-:Y:S01]  /*11650*/  @P4 STG.E.U8 desc[UR16][R58.64], R80 ;  /* 0x000000503a004986 */ /* 0x0003e2000c101110 */
[----:B------:R-:W-:Y:S01]  /*11660*/  ISETP.LT.AND P3, PT, R203, UR4, !P0 ;  /* 0x00000004cb007c0c */ /* 0x000fe2000c761270 */
[----:B------:R-:W-:Y:S01]  /*11670*/  ULDC UR4, c[0x0][0x22c] ;  /* 0x00008b0000047ab9 */ /* 0x000fe20000000800 */
[----:B-1----:R-:W-:Y:S01]  /*11680*/  IMAD R58, R208, 0x2, R57 ;  /* 0x00000002d03a7824 */ /* 0x002fe200078e0239 */
[----:B------:R-:W-:Y:S01]  /*11690*/  LEA.HI.X.SX32 R57, R57, R2, 0x1, P6 ;  /* 0x0000000239397211 */ /* 0x000fe200030f0eff */
[----:B------:R-:W1:Y:S04]  /*116a0*/  LDC R80, c[0x0][0x248] ;  /* 0x00009200ff507b82 */ /* 0x000e680000000800 */
[----:B------:R4:W-:Y:S01]  /*116b0*/  @P5 STG.E.U8 desc[UR16][R56.64], R81 ;  /* 0x0000005138005986 */ /* 0x0009e2000c101110 */
[----:B0-----:R-:W-:Y:S01]  /*116c0*/  IMAD R59, R154, 0x2, R58 ;  /* 0x000000029a3b7824 */ /* 0x001fe200078e023a */
[----:B------:R-:W-:Y:S01]  /*116d0*/  ISETP.LT.AND P2, PT, R201, UR4, !P0 ;  /* 0x00000004c9007c0c */ /* 0x000fe2000c741270 */
[----:B------:R-:W-:Y:S01]  /*116e0*/  ULDC UR4, c[0x0][0x22c] ;  /* 0x00008b0000047ab9 */ /* 0x000fe20000000800 */
[----:B------:R-:W-:Y:S01]  /*116f0*/  PRMT R82, R82, 0x7773, RZ ;  /* 0x0000777352527816 */ /* 0x000fe200000000ff */
[----:B------:R-:W0:Y:S01]  /*11700*/  LDC R154, c[0x0][0x248] ;  /* 0x00009200ff9a7b82 */ /* 0x000e220000000800 */
[----:B----4-:R-:W-:-:S07]  /*11710*/  IADD3 R56, P5, R58, R3, RZ ;  /* 0x000000033a387210 */ /* 0x010fce0007fbe0ff */
[----:B------:R-:W4:Y:S01]  /*11720*/  LDC R81, c[0x0][0x248] ;  /* 0x00009200ff517b82 */ /* 0x000f220000000800 */
[----:B------:R-:W-:Y:S02]  /*11730*/  LEA.HI.X.SX32 R57, R58, R2, 0x1, P5 ;  /* 0x000000023a397211 */ /* 0x000fe400028f0eff */
[----:B------:R-:W-:-:S03]  /*11740*/  IADD3 R58, P6, R59, R3, RZ ;  /* 0x000000033b3a7210 */ /* 0x000fc60007fde0ff */
[----:B------:R2:W-:Y:S01]  /*11750*/  @P3 STG.E.U8 desc[UR16][R56.64], R82 ;  /* 0x0000005238003986 */ /* 0x0005e2000c101110 */
[----:B------:R-:W-:Y:S01]  /*11760*/  ISETP.LT.AND P4, PT, R199, UR4, !P0 ;  /* 0x00000004c7007c0c */ /* 0x000fe2000c781270 */
[----:B------:R-:W-:Y:S01]  /*11770*/  ULDC UR4, c[0x0][0x22c] ;  /* 0x00008b0000047ab9 */ /* 0x000fe20000000800 */
[----:B------:R-:W-:Y:S01]  /*11780*/  PRMT R83, R83, 0x7773, RZ ;  /* 0x0000777353537816 */ /* 0x000fe200000000ff */
[----:B--2---:R-:W-:Y:S01]  /*11790*/  IMAD R57, R153, 0x2, R59 ;  /* 0x0000000299397824 */ /* 0x004fe200078e023b */
[----:B------:R-:W-:Y:S01]  /*117a0*/  LEA.HI.X.SX32 R59, R59, R2, 0x1, P6 ;  /* 0x000000023b3b7211 */ /* 0x000fe200030f0eff */
[----:B------:R-:W2:Y:S03]  /*117b0*/  LDC R82, c[0x0][0x248] ;  /* 0x00009200ff527b82 */ /* 0x000ea60000000800 */
[----:B------:R-:W-:Y:S01]  /*117c0*/  IADD3 R56, P6, R57, R3, RZ ;  /* 0x0000000339387210 */ /* 0x000fe20007fde0ff */
[----:B------:R1:W-:Y:S01]  /*117d0*/  @P2 STG.E.U8 desc[UR16][R58.64], R83 ;  /* 0x000000533a002986 */ /* 0x0003e2000c101110 */
[----:B------:R-:W-:Y:S01]  /*117e0*/  ISETP.LT.AND P5, PT, R197, UR4, !P0 ;  /* 0x00000004c5007c0c */ /* 0x000fe2000c7a1270 */
[----:B------:R-:W-:-:S02]  /*117f0*/  ULDC UR4, c[0x0][0x22c] ;  /* 0x00008b0000047ab9 */ /* 0x000fc40000000800 */
[----:B------:R-:W0:Y:S01]  /*11800*/  LDC R153, c[0x0][0x248] ;  /* 0x00009200ff997b82 */ /* 0x000e220000000800 */
[----:B-1----:R-:W-:Y:S01]  /*11810*/  IMAD R59, R80, 0x2, R57 ;  /* 0x00000002503b7824 */ /* 0x002fe200078e0239 */
[----:B------:R-:W-:-:S06]  /*11820*/  LEA.HI.X.SX32 R57, R57, R2, 0x1, P6 ;  /* 0x0000000239397211 */ /* 0x000fcc00030f0eff */
[----:B------:R-:W1:Y:S01]  /*11830*/  LDC R83, c[0x0][0x248] ;  /* 0x00009200ff537b82 */ /* 0x000e620000000800 */
[----:B------:R-:W-:Y:S02]  /*11840*/  PRMT R80, R60, 0x7770, RZ ;  /* 0x000077703c507816 */ /* 0x000fe400000000ff */
[----:B------:R-:W-:-:S03]  /*11850*/  IADD3 R58, P6, R59, R3, RZ ;  /* 0x000000033b3a7210 */ /* 0x000fc60007fde0ff */
[----:B------:R3:W-:Y:S01]  /*11860*/  @P4 STG.E.U8 desc[UR16][R56.64], R80 ;  /* 0x0000005038004986 */ /* 0x0007e2000c101110 */
[----:B------:R-:W-:Y:S01]  /*11870*/  ISETP.LT.AND P3, PT, R195, UR4, !P0 ;  /* 0x00000004c3007c0c */ /* 0x000fe2000c761270 */
[----:B------:R-:W-:Y:S01]  /*11880*/  ULDC UR4, c[0x0][0x22c] ;  /* 0x00008b0000047ab9 */ /* 0x000fe20000000800 */
[----:B---3--:R-:W-:Y:S02]  /*11890*/  IMAD R57, R152, 0x2, R59 ;  /* 0x0000000298397824 */ /* 0x008fe400078e023b */
[----:B------:R-:W3:Y:S01]  /*118a0*/  LDC R152, c[0x0][0x248] ;  /* 0x00009200ff987b82 */ /* 0x000ee20000000800 */
[----:B------:R-:W-:Y:S02]  /*118b0*/  LEA.HI.X.SX32 R59, R59, R2, 0x1, P6 ;  /* 0x000000023b3b7211 */ /* 0x000fe400030f0eff */
[----:B------:R-:W-:Y:S02]  /*118c0*/  PRMT R80, R61, 0x7770, RZ ;  /* 0x000077703d507816 */ /* 0x000fe400000000ff */
[----:B------:R-:W-:-:S03]  /*118d0*/  IADD3 R56, P6, R57, R3, RZ ;  /* 0x0000000339387210 */ /* 0x000fc60007fde0ff */
[----:B------:R4:W-:Y:S01]  /*118e0*/  @P5 STG.E.U8 desc[UR16][R58.64], R80 ;  /* 0x000000503a005986 */ /* 0x0009e2000c101110 */
[----:B------:R-:W-:Y:S01]  /*118f0*/  ISETP.LT.AND P2, PT, R193, UR4, !P0 ;  /* 0x00000004c1007c0c */ /* 0x000fe2000c741270 */
[----:B------:R-:W-:Y:S01]  /*11900*/  ULDC UR4, c[0x0][0x22c] ;  /* 0x00008b0000047ab9 */ /* 0x000fe20000000800 */
[----:B----4-:R-:W-:Y:S01]  /*11910*/  IMAD R59, R81, 0x2, R57 ;  /* 0x00000002513b7824 */ /* 0x010fe200078e0239 */
[----:B------:R-:W-:Y:S01]  /*11920*/  LEA.HI.X.SX32 R57, R57, R2, 0x1, P6 ;  /* 0x0000000239397211 */ /* 0x000fe200030f0eff */
[----:B------:R-:W4:Y:S01]  /*11930*/  LDC R81, c[0x0][0x248] ;  /* 0x00009200ff517b82 */ /* 0x000f220000000800 */
[----:B------:R-:W-:Y:S02]  /*11940*/  PRMT R80, R62, 0x7770, RZ ;  /* 0x000077703e507816 */ /* 0x000fe400000000ff */
[----:B------:R-:W-:-:S03]  /*11950*/  IADD3 R58, P6, R59, R3, RZ ;  /* 0x000000033b3a7210 */ /* 0x000fc60007fde0ff */
[----:B------:R2:W-:Y:S01]  /*11960*/  @P3 STG.E.U8 desc[UR16][R56.64], R80 ;  /* 0x0000005038003986 */ /* 0x0005e2000c101110 */
[----:B------:R-:W-:Y:S01]  /*11970*/  ISETP.LT.AND P4, PT, R191, UR4, !P0 ;  /* 0x00000004bf007c0c */ /* 0x000fe2000c781270 */
[----:B------:R-:W-:Y:S02]  /*11980*/  ULDC UR4, c[0x0][0x22c] ;  /* 0x00008b0000047ab9 */ /* 0x000fe40000000800 */
[----:B------:R-:W-:Y:S01]  /*11990*/  ISETP.LT.AND P5, PT, R189, UR4, !P0 ;  /* 0x00000004bd007c0c */ /* 0x000fe2000c7a1270 */
[----:B------:R-:W-:Y:S01]  /*119a0*/  ULDC UR4, c[0x0][0x22c] ;  /* 0x00008b0000047ab9 */ /* 0x000fe20000000800 */
[----:B--2---:R-:W-:Y:S01]  /*119b0*/  IMAD R57, R82, 0x2, R59 ;  /* 0x0000000252397824 */ /* 0x004fe200078e023b */
[----:B------:R-:W-:Y:S01]  /*119c0*/  LEA.HI.X.SX32 R59, R59, R2, 0x1, P6 ;  /* 0x000000023b3b7211 */ /* 0x000fe200030f0eff */
[----:B------:R-:W2:Y:S01]  /*119d0*/  LDC R82, c[0x0][0x248] ;  /* 0x00009200ff527b82 */ /* 0x000ea20000000800 */
[----:B------:R-:W-:Y:S02]  /*119e0*/  PRMT R80, R63, 0x7770, RZ ;  /* 0x000077703f507816 */ /* 0x000fe400000000ff */
[----:B------:R-:W-:-:S03]  /*119f0*/  IADD3 R56, P6, R57, R3, RZ ;  /* 0x0000000339387210 */ /* 0x000fc60007fde0ff */
[----:B------:R3:W-:Y:S02]  /*11a00*/  @P2 STG.E.U8 desc[UR16][R58.64], R80 ;  /* 0x000000503a002986 */ /* 0x0007e4000c101110 */
[----:B---3--:R-:W-:Y:S01]  /*11a10*/  IMAD R80, R152, 0x2, R57 ;  /* 0x0000000298507824 */ /* 0x008fe200078e0239 */
[----:B------:R-:W-:Y:S01]  /*11a20*/  LEA.HI.X.SX32 R57, R57, R2, 0x1, P6 ;  /* 0x0000000239397211 */ /* 0x000fe200030f0eff */
[----:B------:R-:W3:Y:S01]  /*11a30*/  LDC R152, c[0x0][0x248] ;  /* 0x00009200ff987b82 */ /* 0x000ee20000000800 */
[----:B------:R-:W-:Y:S02]  /*11a40*/  PRMT R59, R60, 0x7771, RZ ;  /* 0x000077713c3b7816 */ /* 0x000fe400000000ff */
[----:B------:R-:W-:-:S03]  /*11a50*/  IADD3 R58, P6, R80, R3, RZ ;  /* 0x00000003503a7210 */ /* 0x000fc60007fde0ff */
[----:B------:R0:W-:Y:S01]  /*11a60*/  @P4 STG.E.U8 desc[UR16][R56.64], R59 ;  /* 0x0000003b38004986 */ /* 0x0001e2000c101110 */
[----:B------:R-:W-:Y:S01]  /*11a70*/  ISETP.LT.AND P3, PT, R187, UR4, !P0 ;  /* 0x00000004bb007c0c */ /* 0x000fe2000c761270 */
[----:B------:R-:W-:Y:S01]  /*11a80*/  ULDC UR4, c[0x0][0x22c] ;  /* 0x00008b0000047ab9 */ /* 0x000fe20000000800 */
[----:B0-----:R-:W-:Y:S01]  /*11a90*/  LEA.HI.X.SX32 R59, R80, R2, 0x1, P6 ;  /* 0x00000002503b7211 */ /* 0x001fe200030f0eff */
[----:B----4-:R-:W-:Y:S01]  /*11aa0*/  IMAD R80, R81, 0x2, R80 ;  /* 0x0000000251507824 */ /* 0x010fe200078e0250 */
[----:B------:R-:W-:Y:S01]  /*11ab0*/  PRMT R56, R61, 0x7771, RZ ;  /* 0x000077713d387816 */ /* 0x000fe200000000ff */
[----:B------:R-:W0:Y:S04]  /*11ac0*/  LDC R81, c[0x0][0x248] ;  /* 0x00009200ff517b82 */ /* 0x000e280000000800 */
[----:B------:R4:W-:Y:S01]  /*11ad0*/  @P5 STG.E.U8 desc[UR16][R58.64], R56 ;  /* 0x000000383a005986 */ /* 0x0009e2000c101110 */
[----:B------:R-:W-:Y:S01]  /*11ae0*/  ISETP.LT.AND P2, PT, R182, UR4, !P0 ;  /* 0x00000004b6007c0c */ /* 0x000fe2000c741270 */
[----:B------:R-:W-:Y:S01]  /*11af0*/  ULDC UR4, c[0x0][0x22c] ;  /* 0x00008b0000047ab9 */ /* 0x000fe20000000800 */
[----:B----4-:R-:W-:Y:S01]  /*11b00*/  IADD3 R56, P5, R80, R3, RZ ;  /* 0x0000000350387210 */ /* 0x010fe20007fbe0ff */
[----:B--2---:R-:W-:-:S02]  /*11b10*/  IMAD R59, R82, 0x2, R80 ;  /* 0x00000002523b7824 */ /* 0x004fc400078e0250 */
[----:B------:R-:W2:Y:S01]  /*11b20*/  LDC R82, c[0x0][0x248] ;  /* 0x00009200ff527b82 */ /* 0x000ea20000000800 */
[----:B------:R-:W-:Y:S02]  /*11b30*/  LEA.HI.X.SX32 R57, R80, R2, 0x1, P5 ;  /* 0x0000000250397211 */ /* 0x000fe400028f0eff */
[----:B------:R-:W-:Y:S02]  /*11b40*/  PRMT R80, R62, 0x7771, RZ ;  /* 0x000077713e507816 */ /* 0x000fe400000000ff */
[----:B------:R-:W-:-:S03]  /*11b50*/  IADD3 R58, P5, R59, R3, RZ ;  /* 0x000000033b3a7210 */ /* 0x000fc60007fbe0ff */
[----:B------:R1:W-:Y:S01]  /*11b60*/  @P3 STG.E.U8 desc[UR16][R56.64], R80 ;  /* 0x0000005038003986 */ /* 0x0003e2000c101110 */
[----:B------:R-:W-:Y:S01]  /*11b70*/  ISETP.LT.AND P4, PT, R183, UR4, !P0 ;  /* 0x00000004b7007c0c */ /* 0x000fe2000c781270 */
[----:B------:R-:W-:Y:S01]  /*11b80*/  ULDC UR4, c[0x0][0x22c] ;  /* 0x00008b0000047ab9 */ /* 0x000fe20000000800 */
[----:B-1----:R-:W-:Y:S01]  /*11b90*/  IMAD R80, R83, 0x2, R59 ;  /* 0x0000000253507824 */ /* 0x002fe200078e023b */
[----:B------:R-:W-:Y:S01]  /*11ba0*/  LEA.HI.X.SX32 R59, R59, R2, 0x1, P5 ;  /* 0x000000023b3b7211 */ /* 0x000fe200028f0eff */
[----:B------:R-:W1:Y:S01]  /*11bb0*/  LDC R83, c[0x0][0x248] ;  /* 0x00009200ff537b82 */ /* 0x000e620000000800 */
[----:B------:R-:W-:-:S05]  /*11bc0*/  PRMT R56, R63, 0x7771, RZ ;  /* 0x000077713f387816 */ /* 0x000fca00000000ff */
[----:B------:R4:W-:Y:S01]  /*11bd0*/  @P2 STG.E.U8 desc[UR16][R58.64], R56 ;  /* 0x000000383a002986 */ /* 0x0009e2000c101110 */
[----:B------:R-:W-:Y:S01]  /*11be0*/  ISETP.LT.AND P6, PT, R181, UR4, !P0 ;  /* 0x00000004b5007c0c */ /* 0x000fe2000c7c1270 */
[----:B------:R-:W-:Y:S01]  /*11bf0*/  ULDC UR4, c[0x0][0x22c] ;  /* 0x00008b0000047ab9 */ /* 0x000fe20000000800 */
[----:B----4-:R-:W-:Y:S02]  /*11c00*/  IADD3 R56, P2, R80, R3, RZ ;  /* 0x0000000350387210 */ /* 0x010fe40007f5e0ff */
[----:B------:R-:W-:Y:S02]  /*11c10*/  PRMT R58, R60, 0x7772, RZ ;  /* 0x000077723c3a7816 */ /* 0x000fe400000000ff */
[----:B------:R-:W-:Y:S01]  /*11c20*/  LEA.HI.X.SX32 R57, R80, R2, 0x1, P2 ;  /* 0x0000000250397211 */ /* 0x000fe200010f0eff */
[----:B0-----:R-:W-:Y:S01]  /*11c30*/  IMAD R80, R81, 0x2, R80 ;  /* 0x0000000251507824 */ /* 0x001fe200078e0250 */
[----:B------:R-:W-:Y:S01]  /*11c40*/  ISETP.LT.AND P3, PT, R179, UR4, !P0 ;  /* 0x00000004b3007c0c */ /* 0x000fe2000c761270 */
[----:B------:R-:W-:-:S02]  /*11c50*/  ULDC UR4, c[0x0][0x22c] ;  /* 0x00008b0000047ab9 */ /* 0x000fc40000000800 */
[----:B------:R0:W-:Y:S01]  /*11c60*/  @P4 STG.E.U8 desc[UR16][R56.64], R58 ;  /* 0x0000003a38004986 */ /* 0x0001e2000c101110 */
[----:B--2---:R-:W-:Y:S01]  /*11c70*/  IMAD R59, R82, 0x2, R80 ;  /* 0x00000002523b7824 */ /* 0x004fe200078e0250 */
[----:B------:R-:W-:Y:S02]  /*11c80*/  PRMT R82, R61, 0x7772, RZ ;  /* 0x000077723d527816 */ /* 0x000fe400000000ff */
[----:B0-----:R-:W-:-:S04]  /*11c90*/  IADD3 R56, P4, R80, R3, RZ ;  /* 0x0000000350387210 */ /* 0x001fc80007f9e0ff */
[-C--:B------:R-:W-:Y:S02]  /*11ca0*/  LEA.HI.X.SX32 R57, R80, R2.reuse, 0x1, P4 ;  /* 0x0000000250397211 */ /* 0x080fe400020f0eff */
[C---:B------:R-:W-:Y:S01]  /*11cb0*/  IADD3 R58, P4, R59.reuse, R3, RZ ;  /* 0x000000033b3a7210 */ /* 0x040fe20007f9e0ff */
[----:B------:R-:W-:Y:S01]  /*11cc0*/  IMAD R81, R154, 0x2, R59 ;  /* 0x000000029a517824 */ /* 0x000fe200078e023b */
[----:B------:R-:W-:Y:S02]  /*11cd0*/  PRMT R80, R62, 0x7772, RZ ;  /* 0x000077723e507816 */ /* 0x000fe400000000ff */
[----:B------:R-:W-:Y:S01]  /*11ce0*/  LEA.HI.X.SX32 R59, R59, R2, 0x1, P4 ;  /* 0x000000023b3b7211 */ /* 0x000fe200020f0eff */
[----:B------:R0:W-:Y:S01]  /*11cf0*/  @P6 STG.E.U8 desc[UR16][R56.64], R82 ;  /* 0x0000005238006986 */ /* 0x0001e2000c101110 */
[----:B------:R-:W-:Y:S01]  /*11d00*/  ISETP.LT.AND P2, PT, R177, UR4, !P0 ;  /* 0x00000004b1007c0c */ /* 0x000fe2000c741270 */
[----:B------:R-:W-:Y:S02]  /*11d10*/  ULDC UR4, c[0x0][0x22c] ;  /* 0x00008b0000047ab9 */ /* 0x000fe40000000800 */
[----:B------:R2:W-:Y:S01]  /*11d20*/  @P3 STG.E.U8 desc[UR16][R58.64], R80 ;  /* 0x000000503a003986 */ /* 0x0005e2000c101110 */
[----:B------:R-:W-:-:S02]  /*11d30*/  PRMT R177, R60, 0x7773, RZ ;  /* 0x000077733cb17816 */ /* 0x000fc400000000ff */
[----:B------:R-:W4:Y:S01]  /*11d40*/  LDC R60, c[0x0][0x248] ;  /* 0x00009200ff3c7b82 */ /* 0x000f220000000800 */
[----:B0-----:R-:W-:Y:S02]  /*11d50*/  IADD3 R56, P6, R81, R3, RZ ;  /* 0x0000000351387210 */ /* 0x001fe40007fde0ff */
[----:B------:R-:W-:-:S05]  /*11d60*/  PRMT R155, R61, 0x7773, RZ ;  /* 0x000077733d9b7816 */ /* 0x000fca00000000ff */
[----:B------:R-:W0:Y:S01]  /*11d70*/  LDC R82, c[0x0][0x248] ;  /* 0x00009200ff527b82 */ /* 0x000e220000000800 */
[----:B--2---:R-:W-:-:S07]  /*11d80*/  IMAD R59, R153, 0x2, R81 ;  /* 0x00000002993b7824 */ /* 0x004fce00078e0251 */
[----:B------:R-:W2:Y:S01]  /*11d90*/  LDC R80, c[0x0][0x248] ;  /* 0x00009200ff507b82 */ /* 0x000ea20000000800 */
[-C--:B------:R-:W-:Y:S01]  /*11da0*/  LEA.HI.X.SX32 R57, R81, R2.reuse, 0x1, P6 ;  /* 0x0000000251397211 */ /* 0x080fe200030f0eff */
[----:B-1----:R-:W-:Y:S01]  /*11db0*/  IMAD R83, R83, 0x2, R59 ;  /* 0x0000000253537824 */ /* 0x002fe200078e023b */
[----:B------:R-:W-:Y:S02]  /*11dc0*/  PRMT R81, R63, 0x7772, RZ ;  /* 0x000077723f517816 */ /* 0x000fe400000000ff */
[----:B------:R-:W-:Y:S02]  /*11dd0*/  ISETP.LT.AND P5, PT, R176, UR5, !P0 ;  /* 0x00000005b0007c0c */ /* 0x000fe4000c7a1270 */
[CC--:B------:R-:W-:Y:S01]  /*11de0*/  IADD3 R58, P6, R59.reuse, R3.reuse, RZ ;  /* 0x000000033b3a7210 */ /* 0x0c0fe20007fde0ff */
[----:B------:R-:W1:Y:S01]  /*11df0*/  LDC R61, c[0x0][0x248] ;  /* 0x00009200ff3d7b82 */ /* 0x000e620000000800 */
[----:B------:R-:W-:Y:S01]  /*11e00*/  ISETP.LT.AND P4, PT, R172, UR4, !P0 ;  /* 0x00000004ac007c0c */ /* 0x000fe2000c781270 */
[----:B------:R4:W-:Y:S01]  /*11e10*/  @P2 STG.E.U8 desc[UR16][R56.64], R81 ;  /* 0x0000005138002986 */ /* 0x0009e2000c101110 */
[-C--:B------:R-:W-:Y:S01]  /*11e20*/  LEA.HI.X.SX32 R59, R59, R2.reuse, 0x1, P6 ;  /* 0x000000023b3b7211 */ /* 0x080fe200030f0eff */
[----:B------:R-:W-:Y:S01]  /*11e30*/  ULDC UR4, c[0x0][0x22c] ;  /* 0x00008b0000047ab9 */ /* 0x000fe20000000800 */
[----:B---3--:R-:W-:Y:S01]  /*11e40*/  IMAD R153, R152, 0x2, R83 ;  /* 0x0000000298997824 */ /* 0x008fe200078e0253 */
[----:B------:R-:W-:Y:S01]  /*11e50*/  ISETP.LT.AND P3, PT, R170, UR4, !P0 ;  /* 0x00000004aa007c0c */ /* 0x000fe2000c761270 */
[----:B------:R-:W-:Y:S01]  /*11e60*/  ULDC UR4, c[0x0][0x22c] ;  /* 0x00008b0000047ab9 */ /* 0x000fe20000000800 */
[----:B------:R-:W-:Y:S01]  /*11e70*/  PRMT R63, R63, 0x7773, RZ ;  /* 0x000077733f3f7816 */ /* 0x000fe200000000ff */
[----:B------:R-:W-:Y:S01]  /*11e80*/  ULDC UR5, c[0x0][0x22c] ;  /* 0x00008b0000057ab9 */ /* 0x000fe20000000800 */
[CC--:B----4-:R-:W-:Y:S01]  /*11e90*/  IADD3 R56, P6, R83.reuse, R3.reuse, RZ ;  /* 0x0000000353387210 */ /* 0x0d0fe20007fde0ff */
[----:B------:R-:W3:Y:S03]  /*11ea0*/  LDC R81, c[0x0][0x248] ;  /* 0x00009200ff517b82 */ /* 0x000ee60000000800 */
[----:B------:R-:W-:Y:S01]  /*11eb0*/  LEA.HI.X.SX32 R57, R83, R2, 0x1, P6 ;  /* 0x0000000253397211 */ /* 0x000fe200030f0eff */
[----:B------:R2:W-:Y:S04]  /*11ec0*/  @P5 STG.E.U8 desc[UR16][R58.64], R177 ;  /* 0x000000b13a005986 */ /* 0x0005e8000c101110 */
[----:B------:R4:W-:Y:S01]  /*11ed0*/  @P4 STG.E.U8 desc[UR16][R56.64], R155 ;  /* 0x0000009b38004986 */ /* 0x0009e2000c101110 */
[----:B------:R-:W-:Y:S01]  /*11ee0*/  PRMT R83, R62, 0x7773, RZ ;  /* 0x000077733e537816 */ /* 0x000fe200000000ff */
[----:B--2---:R-:W-:Y:S01]  /*11ef0*/  IMAD R59, R80, 0x2, R153 ;  /* 0x00000002503b7824 */ /* 0x004fe200078e0299 */
[----:B----4-:R-:W-:-:S03]  /*11f00*/  IADD3 R56, P4, R153, R3, RZ ;  /* 0x0000000399387210 */ /* 0x010fc60007f9e0ff */
[----:B------:R-:W-:Y:S01]  /*11f10*/  IMAD R62, R60, 0x2, R59 ;  /* 0x000000023c3e7824 */ /* 0x000fe200078e023b */
[----:B------:R-:W-:Y:S01]  /*11f20*/  IADD3 R58, P6, R59, R3, RZ ;  /* 0x000000033b3a7210 */ /* 0x000fe20007fde0ff */
[----:B------:R-:W2:Y:S01]  /*11f30*/  LDC R60, c[0x0][0x248] ;  /* 0x00009200ff3c7b82 */ /* 0x000ea20000000800 */
[-C--:B------:R-:W-:Y:S02]  /*11f40*/  LEA.HI.X.SX32 R57, R153, R2.reuse, 0x1, P4 ;  /* 0x0000000299397211 */ /* 0x080fe400020f0eff */
[----:B------:R-:W-:Y:S01]  /*11f50*/  ISETP.LT.AND P2, PT, R168, UR4, !P0 ;  /* 0x00000004a8007c0c */ /* 0x000fe2000c741270 */
[----:B------:R-:W-:Y:S01]  /*11f60*/  ULDC UR4, c[0x0][0x22c] ;  /* 0x00008b0000047ab9 */ /* 0x000fe20000000800 */
[----:B------:R-:W-:Y:S01]  /*11f70*/  LEA.HI.X.SX32 R59, R59, R2, 0x1, P6 ;  /* 0x000000023b3b7211 */ /* 0x000fe200030f0eff */
[----:B------:R4:W-:Y:S01]  /*11f80*/  @P3 STG.E.U8 desc[UR16][R56.64], R83 ;  /* 0x0000005338003986 */ /* 0x0009e2000c101110 */
[----:B-1----:R-:W-:Y:S01]  /*11f90*/  IMAD R80, R61, 0x2, R62 ;  /* 0x000000023d507824 */ /* 0x002fe200078e023e */
[----:B------:R-:W-:Y:S01]  /*11fa0*/  ISETP.LT.AND P5, PT, R166, UR4, !P0 ;  /* 0x00000004a6007c0c */ /* 0x000fe2000c7a1270 */
[----:B------:R-:W1:Y:S01]  /*11fb0*/  LDC R61, c[0x0][0x248] ;  /* 0x00009200ff3d7b82 */ /* 0x000e620000000800 */
[----:B------:R-:W-:-:S02]  /*11fc0*/  ULDC UR4, c[0x0][0x22c] ;  /* 0x00008b0000047ab9 */ /* 0x000fc40000000800 */
[----:B------:R-:W-:Y:S01]  /*11fd0*/  ISETP.LT.AND P4, PT, R164, UR4, !P0 ;  /* 0x00000004a4007c0c */ /* 0x000fe2000c781270 */
[----:B------:R-:W-:-:S04]  /*11fe0*/  ULDC UR4, c[0x0][0x22c] ;  /* 0x00008b0000047ab9 */ /* 0x000fc80000000800 */
[----:B------:R-:W0:Y:S01]  /*11ff0*/  LDC R155, c[0x0][0x248] ;  /* 0x00009200ff9b7b82 */ /* 0x000e220000000800 */
[----:B----4-:R-:W-:-:S04]  /*12000*/  IADD3 R56, P6, R62, R3, RZ ;  /* 0x000000033e387210 */ /* 0x010fc80007fde0ff */
[----:B------:R-:W-:-:S03]  /*12010*/  LEA.HI.X.SX32 R57, R62, R2, 0x1, P6 ;  /* 0x000000023e397211 */ /* 0x000fc600030f0eff */
[----:B------:R-:W4:Y:S01]  /*12020*/  LDC R62, c[0x0][0x248] ;  /* 0x00009200ff3e7b82 */ /* 0x000f220000000800 */
[----:B------:R2:W-:Y:S01]  /*12030*/  @P2 STG.E.U8 desc[UR16][R58.64], R63 ;  /* 0x0000003f3a002986 */ /* 0x0005e2000c101110 */
[----:B------:R-:W-:Y:S01]  /*12040*/  PRMT R153, R84, 0x7770, RZ ;  /* 0x0000777054997816 */ /* 0x000fe200000000ff */
[----:B---3--:R-:W-:Y:S01]  /*12050*/  IMAD R81, R81, 0x2, R80 ;  /* 0x0000000251517824 */ /* 0x008fe200078e0250 */
[----:B------:R-:W-:Y:S02]  /*12060*/  PRMT R83, R85, 0x7770, RZ ;  /* 0x0000777055537816 */ /* 0x000fe400000000ff */
[----:B------:R-:W-:Y:S01]  /*12070*/  ISETP.LT.AND P3, PT, R162, UR4, !P0 ;  /* 0x00000004a2007c0c */ /* 0x000fe2000c761270 */
[----:B------:R3:W-:Y:S01]  /*12080*/  @P5 STG.E.U8 desc[UR16][R56.64], R153 ;  /* 0x0000009938005986 */ /* 0x0007e2000c101110 */
[----:B------:R-:W-:Y:S01]  /*12090*/  ULDC UR4, c[0x0][0x22c] ;  /* 0x00008b0000047ab9 */ /* 0x000fe20000000800 */
[----:B--2---:R-:W-:-:S04]  /*120a0*/  IADD3 R58, P6, R80, R3, RZ ;  /* 0x00000003503a7210 */ /* 0x004fc80007fde0ff */
[-C--:B------:R-:W-:Y:S01]  /*120b0*/  LEA.HI.X.SX32 R59, R80, R2.reuse, 0x1, P6 ;  /* 0x00000002503b7211 */ /* 0x080fe200030f0eff */
[----:B---3--:R-:W2:Y:S01]  /*120c0*/  LDC R153, c[0x0][0x248] ;  /* 0x00009200ff997b82 */ /* 0x008ea20000000800 */
[----:B------:R-:W-:Y:S01]  /*120d0*/  IADD3 R56, P6, R81, R3, RZ ;  /* 0x0000000351387210 */ /* 0x000fe20007fde0ff */
[----:B------:R-:W-:Y:S02]  /*120e0*/  IMAD R60, R60, 0x2, R81 ;  /* 0x000000023c3c7824 */ /* 0x000fe400078e0251 */
[----:B------:R3:W-:Y:S01]  /*120f0*/  @P4 STG.E.U8 desc[UR16][R58.64], R83 ;  /* 0x000000533a004986 */ /* 0x0007e2000c101110 */
[----:B------:R-:W-:Y:S01]  /*12100*/  ISETP.LT.AND P2, PT, R161, UR4, !P0 ;  /* 0x00000004a1007c0c */ /* 0x000fe2000c741270 */
[----:B------:R-:W-:Y:S01]  /*12110*/  ULDC UR4, c[0x0][0x22c] ;  /* 0x00008b0000047ab9 */ /* 0x000fe20000000800 */
[----:B------:R-:W-:Y:S01]  /*12120*/  LEA.HI.X.SX32 R57, R81, R2, 0x1, P6 ;  /* 0x0000000251397211 */ /* 0x000fe200030f0eff */
[----:B-1----:R-:W-:Y:S01]  /*12130*/  IMAD R61, R61, 0x2, R60 ;  /* 0x000000023d3d7824 */ /* 0x002fe200078e023c */
[----:B------:R-:W-:Y:S01]  /*12140*/  PRMT R63, R86, 0x7770, RZ ;  /* 0x00007770563f7816 */ /* 0x000fe200000000ff */
[----:B------:R-:W1:Y:S01]  /*12150*/  LDC R80, c[0x0][0x248] ;  /* 0x00009200ff507b82 */ /* 0x000e620000000800 */
[----:B------:R-:W-:Y:S01]  /*12160*/  ISETP.LT.AND P5, PT, R158, UR4, !P0 ;  /* 0x000000049e007c0c */ /* 0x000fe2000c7a1270 */
[----:B------:R-:W-:-:S06]  /*12170*/  ULDC UR4, c[0x0][0x22c] ;  /* 0x00008b0000047ab9 */ /* 0x000fcc0000000800 */
[----:B---3--:R-:W3:Y:S01]  /*12180*/  LDC R83, c[0x0][0x248] ;  /* 0x00009200ff537b82 */ /* 0x008ee20000000800 */
[-C--:B------:R-:W-:Y:S01]  /*12190*/  IADD3 R58, P6, R60, R3.reuse, RZ ;  /* 0x000000033c3a7210 */ /* 0x080fe20007fde0ff */
[----:B------:R0:W-:Y:S01]  /*121a0*/  @P3 STG.E.U8 desc[UR16][R56.64], R63 ;  /* 0x0000003f38003986 */ /* 0x0001e2000c101110 */
[----:B------:R-:W-:Y:S01]  /*121b0*/  PRMT R81, R87, 0x7770, RZ ;  /* 0x0000777057517816 */ /* 0x000fe200000000ff */
[----:B----4-:R-:W-:Y:S01]  /*121c0*/  IMAD R62, R62, 0x2, R61 ;  /* 0x000000023e3e7824 */ /* 0x010fe200078e023d */
[----:B------:R-:W-:Y:S02]  /*121d0*/  LEA.HI.X.SX32 R59, R60, R2, 0x1, P6 ;  /* 0x000000023c3b7211 */ /* 0x000fe400030f0eff */
[----:B------:R-:W-:Y:S01]  /*121e0*/  ISETP.LT.AND P4, PT, R160, UR4, !P0 ;  /* 0x00000004a0007c0c */ /* 0x000fe2000c781270 */
[----:B------:R-:W-:Y:S02]  /*121f0*/  ULDC UR4, c[0x0][0x22c] ;  /* 0x00008b0000047ab9 */ /* 0x000fe40000000800 */
[----:B------:R4:W-:Y:S01]  /*12200*/  @P2 STG.E.U8 desc[UR16][R58.64], R81 ;  /* 0x000000513a002986 */ /* 0x0009e2000c101110 */
[----:B0-----:R-:W-:-:S04]  /*12210*/  IADD3 R56, P6, R61, R3, RZ ;  /* 0x000000033d387210 */ /* 0x001fc80007fde0ff */
[-C--:B------:R-:W-:Y:S02]  /*12220*/  LEA.HI.X.SX32 R57, R61, R2.reuse, 0x1, P6 ;  /* 0x000000023d397211 */ /* 0x080fe400030f0eff */
[-C--:B----4-:R-:W-:Y:S02]  /*12230*/  IADD3 R58, P6, R62, R3.reuse, RZ ;  /* 0x000000033e3a7210 */ /* 0x090fe40007fde0ff */
[----:B------:R-:W-:Y:S02]  /*12240*/  PRMT R63, R84, 0x7771, RZ ;  /* 0x00007771543f7816 */ /* 0x000fe400000000ff */
[----:B------:R-:W-:Y:S01]  /*12250*/  LEA.HI.X.SX32 R59, R62, R2, 0x1, P6 ;  /* 0x000000023e3b7211 */ /* 0x000fe200030f0eff */
[----:B--2---:R-:W-:Y:S01]  /*12260*/  IMAD R62, R153, 0x2, R62 ;  /* 0x00000002993e7824 */ /* 0x004fe200078e023e */
[----:B------:R-:W-:Y:S01]  /*12270*/  PRMT R61, R85, 0x7771, RZ ;  /* 0x00007771553d7816 */ /* 0x000fe200000000ff */
[----:B------:R0:W-:Y:S01]  /*12280*/  @P5 STG.E.U8 desc[UR16][R56.64], R63 ;  /* 0x0000003f38005986 */ /* 0x0001e2000c101110 */
[----:B------:R-:W-:Y:S01]  /*12290*/  ISETP.LT.AND P3, PT, R157, UR4, !P0 ;  /* 0x000000049d007c0c */ /* 0x000fe2000c761270 */
[----:B------:R-:W-:Y:S01]  /*122a0*/  ULDC UR4, c[0x0][0x22c] ;  /* 0x00008b0000047ab9 */ /* 0x000fe20000000800 */
[----:B---3--:R-:W-:Y:S01]  /*122b0*/  IMAD R60, R83, 0x2, R62 ;  /* 0x00000002533c7824 */ /* 0x008fe200078e023e */
[----:B------:R2:W-:Y:S01]  /*122c0*/  @P4 STG.E.U8 desc[UR16][R58.64], R61 ;  /* 0x0000003d3a004986 */ /* 0x0005e2000c101110 */
[----:B------:R-:W-:Y:S01]  /*122d0*/  ISETP.LT.AND P2, PT, R159, UR4, !P0 ;  /* 0x000000049f007c0c */ /* 0x000fe2000c741270 */
[----:B------:R-:W-:Y:S01]  /*122e0*/  ULDC UR4, c[0x0][0x22c] ;  /* 0x00008b0000047ab9 */ /* 0x000fe20000000800 */
[----:B0-----:R-:W-:-:S04]  /*122f0*/  IADD3 R56, P4, R62, R3, RZ ;  /* 0x000000033e387210 */ /* 0x001fc80007f9e0ff */
[-C--:B------:R-:W-:Y:S02]  /*12300*/  LEA.HI.X.SX32 R57, R62, R2.reuse, 0x1, P4 ;  /* 0x000000023e397211 */ /* 0x080fe400020f0eff */
[----:B--2---:R-:W-:Y:S01]  /*12310*/  IADD3 R58, P4, R60, R3, RZ ;  /* 0x000000033c3a7210 */ /* 0x004fe20007f9e0ff */
[----:B------:R-:W0:Y:S01]  /*12320*/  LDC R62, c[0x0][0x248] ;  /* 0x00009200ff3e7b82 */ /* 0x000e220000000800 */
[----:B------:R-:W-:Y:S01]  /*12330*/  PRMT R81, R86, 0x7771, RZ ;  /* 0x0000777156517816 */ /* 0x000fe200000000ff */
[----:B------:R-:W-:Y:S01]  /*12340*/  IMAD R61, R155, 0x2, R60 ;  /* 0x000000029b3d7824 */ /* 0x000fe200078e023c */
[----:B------:R-:W-:Y:S02]  /*12350*/  LEA.HI.X.SX32 R59, R60, R2, 0x1, P4 ;  /* 0x000000023c3b7211 */ /* 0x000fe400020f0eff */
[----:B------:R-:W-:Y:S01]  /*12360*/  PRMT R63, R87, 0x7771, RZ ;  /* 0x00007771573f7816 */ /* 0x000fe200000000ff */
[----:B------:R2:W-:Y:S02]  /*12370*/  @P3 STG.E.U8 desc[UR16][R56.64], R81 ;  /* 0x0000005138003986 */ /* 0x0005e4000c101110 */
[----:B------:R-:W3:Y:S02]  /*12380*/  LDC R60, c[0x0][0x248] ;  /* 0x00009200ff3c7b82 */ /* 0x000ee40000000800 */
[----:B------:R0:W-:Y:S01]  /*12390*/  @P2 STG.E.U8 desc[UR16][R58.64], R63 ;  /* 0x0000003f3a002986 */ /* 0x0001e2000c101110 */
[----:B------:R-:W-:Y:S01]  /*123a0*/  ISETP.LT.AND P5, PT, R149, UR4, !P0 ;  /* 0x0000000495007c0c */ /* 0x000fe2000c7a1270 */
[----:B------:R-:W-:-:S04]  /*123b0*/  ULDC UR4, c[0x0][0x22c] ;  /* 0x00008b0000047ab9 */ /* 0x000fc80000000800 */
[----:B------:R-:W4:Y:S01]  /*123c0*/  LDC R149, c[0x0][0x248] ;  /* 0x00009200ff957b82 */ /* 0x000f220000000800 */
[----:B--2---:R-:W-:-:S04]  /*123d0*/  IADD3 R56, P2, R61, R3, RZ ;  /* 0x000000033d387210 */ /* 0x004fc80007f5e0ff */
[----:B------:R-:W-:Y:S01]  /*123e0*/  LEA.HI.X.SX32 R57, R61, R2, 0x1, P2 ;  /* 0x000000023d397211 */ /* 0x000fe200010f0eff */
[----:B-1----:R-:W-:Y:S02]  /*123f0*/  IMAD R61, R80, 0x2, R61 ;  /* 0x00000002503d7824 */ /* 0x002fe400078e023d */
[----:B------:R-:W1:Y:S01]  /*12400*/  LDC R80, c[0x0][0x248] ;  /* 0x00009200ff507b82 */ /* 0x000e620000000800 */
[----:B------:R-:W-:Y:S02]  /*12410*/  PRMT R81, R84, 0x7772, RZ ;  /* 0x0000777254517816 */ /* 0x000fe400000000ff */
[----:B------:R-:W-:Y:S01]  /*12420*/  ISETP.LT.AND P6, PT, R148, UR4, !P0 ;  /* 0x0000000494007c0c */ /* 0x000fe2000c7c1270 */
[----:B0-----:R-:W-:Y:S01]  /*12430*/  IMAD R59, R62, 0x2, R61 ;  /* 0x000000023e3b7824 */ /* 0x001fe200078e023d */
[----:B------:R-:W-:Y:S01]  /*12440*/  ULDC UR4, c[0x0][0x22c] ;  /* 0x00008b0000047ab9 */ /* 0x000fe20000000800 */
[----:B------:R0:W-:Y:S01]  /*12450*/  @P5 STG.E.U8 desc[UR16][R56.64], R81 ;  /* 0x0000005138005986 */ /* 0x0001e2000c101110 */
[----:B------:R-:W-:Y:S01]  /*12460*/  ISETP.LT.AND P3, PT, R150, UR4, !P0 ;  /* 0x0000000496007c0c */ /* 0x000fe2000c761270 */
[----:B------:R-:W-:Y:S01]  /*12470*/  ULDC UR4, c[0x0][0x22c] ;  /* 0x00008b0000047ab9 */ /* 0x000fe20000000800 */
[----:B------:R-:W-:Y:S01]  /*12480*/  PRMT R83, R85, 0x7772, RZ ;  /* 0x0000777255537816 */ /* 0x000fe200000000ff */
[----:B---3--:R-:W-:Y:S01]  /*12490*/  IMAD R60, R60, 0x2, R59 ;  /* 0x000000023c3c7824 */ /* 0x008fe200078e023b */
[----:B------:R-:W-:Y:S01]  /*124a0*/  ISETP.LT.AND P4, PT, R151, UR5, !P0 ;  /* 0x0000000597007c0c */ /* 0x000fe2000c781270 */
[----:B------:R-:W2:Y:S01]  /*124b0*/  LDC R62, c[0x0][0x248] ;  /* 0x00009200ff3e7b82 */ /* 0x000ea20000000800 */
[----:B0-----:R-:W-:Y:S01]  /*124c0*/  IADD3 R56, P5, R61, R3, RZ ;  /* 0x000000033d387210 */ /* 0x001fe20007fbe0ff */
[----:B------:R-:W-:-:S06]  /*124d0*/  ULDC UR5, c[0x0][0x22c] ;  /* 0x00008b0000057ab9 */ /* 0x000fcc0000000800 */
[----:B------:R-:W0:Y:S01]  /*124e0*/  LDC R151, c[0x0][0x248] ;  /* 0x00009200ff977b82 */ /* 0x000e220000000800 */
[-C--:B------:R-:W-:Y:S02]  /*124f0*/  LEA.HI.X.SX32 R57, R61, R2.reuse, 0x1, P5 ;  /* 0x000000023d397211 */ /* 0x080fe400028f0eff */
[----:B------:R-:W-:Y:S01]  /*12500*/  ISETP.LT.AND P2, PT, R156, UR4, !P0 ;  /* 0x000000049c007c0c */ /* 0x000fe2000c741270 */
[----:B----4-:R-:W-:Y:S01]  /*12510*/  IMAD R61, R149, 0x2, R60 ;  /* 0x00000002953d7824 */ /* 0x010fe200078e023c */
[C---:B------:R-:W-:Y:S01]  /*12520*/  IADD3 R58, P5, R59.reuse, R3, RZ ;  /* 0x000000033b3a7210 */ /* 0x040fe20007fbe0ff */
[----:B------:R3:W-:Y:S01]  /*12530*/  @P6 STG.E.U8 desc[UR16][R56.64], R83 ;  /* 0x0000005338006986 */ /* 0x0007e2000c101110 */
[----:B------:R-:W-:Y:S01]  /*12540*/  PRMT R63, R86, 0x7772, RZ ;  /* 0x00007772563f7816 */ /* 0x000fe200000000ff */
[----:B------:R-:W-:Y:S01]  /*12550*/  ULDC UR4, c[0x0][0x22c] ;  /* 0x00008b0000047ab9 */ /* 0x000fe20000000800 */
[----:B------:R-:W-:Y:S02]  /*12560*/  LEA.HI.X.SX32 R59, R59, R2, 0x1, P5 ;  /* 0x000000023b3b7211 */ /* 0x000fe400028f0eff */
[----:B------:R-:W-:-:S02]  /*12570*/  PRMT R81, R87, 0x7772, RZ ;  /* 0x0000777257517816 */ /* 0x000fc400000000ff */
[CC--:B---3--:R-:W-:Y:S01]  /*12580*/  IADD3 R56, P6, R60.reuse, R3.reuse, RZ ;  /* 0x000000033c387210 */ /* 0x0c8fe20007fde0ff */
[----:B------:R-:W3:Y:S03]  /*12590*/  LDC R83, c[0x0][0x248] ;  /* 0x00009200ff537b82 */ /* 0x000ee60000000800 */
[----:B------:R-:W-:Y:S01]  /*125a0*/  LEA.HI.X.SX32 R57, R60, R2, 0x1, P6 ;  /* 0x000000023c397211 */ /* 0x000fe200030f0eff */
[----:B-1----:R-:W-:Y:S01]  /*125b0*/  IMAD R60, R80, 0x2, R61 ;  /* 0x00000002503c7824 */ /* 0x002fe200078e023d */
[----:B------:R1:W-:Y:S03]  /*125c0*/  @P3 STG.E.U8 desc[UR16][R58.64], R63 ;  /* 0x0000003f3a003986 */ /* 0x0003e6000c101110 */
[----:B------:R-:W4:Y:S01]  /*125d0*/  LDC R80, c[0x0][0x248] ;  /* 0x00009200ff507b82 */ /* 0x000f220000000800 */
[----:B------:R2:W-:Y:S01]  /*125e0*/  @P2 STG.E.U8 desc[UR16][R56.64], R81 ;  /* 0x0000005138002986 */ /* 0x0005e2000c101110 */
[----:B------:R-:W-:Y:S01]  /*125f0*/  ISETP.LT.AND P5, PT, R139, UR4, !P0 ;  /* 0x000000048b007c0c */ /* 0x000fe2000c7a1270 */
[----:B------:R-:W-:Y:S01]  /*12600*/  ULDC UR4, c[0x0][0x22c] ;  /* 0x00008b0000047ab9 */ /* 0x000fe20000000800 */
[----:B-1----:R-:W-:-:S04]  /*12610*/  IADD3 R58, P6, R61, R3, RZ ;  /* 0x000000033d3a7210 */ /* 0x002fc80007fde0ff */
[----:B--2---:R-:W1:Y:S01]  /*12620*/  LDC R81, c[0x0][0x248] ;  /* 0x00009200ff517b82 */ /* 0x004e620000000800 */
[-C--:B------:R-:W-:Y:S02]  /*12630*/  LEA.HI.X.SX32 R59, R61, R2.reuse, 0x1, P6 ;  /* 0x000000023d3b7211 */ /* 0x080fe400030f0eff */
[----:B------:R-:W-:Y:S02]  /*12640*/  IADD3 R56, P6, R60, R3, RZ ;  /* 0x000000033c387210 */ /* 0x000fe40007fde0ff */
[----:B------:R-:W-:Y:S01]  /*12650*/  PRMT R63, R84, 0x7773, RZ ;  /* 0x00007773543f7816 */ /* 0x000fe200000000ff */
[----:B0-----:R-:W-:Y:S01]  /*12660*/  IMAD R61, R151, 0x2, R60 ;  /* 0x00000002973d7824 */ /* 0x001fe200078e023c */
[----:B------:R-:W-:Y:S02]  /*12670*/  LEA.HI.X.SX32 R57, R60, R2, 0x1, P6 ;  /* 0x000000023c397211 */ /* 0x000fe400030f0eff */
[----:B------:R-:W-:Y:S02]  /*12680*/  PRMT R85, R85, 0x7773, RZ ;  /* 0x0000777355557816 */ /* 0x000fe400000000ff */
[----:B------:R-:W-:Y:S01]  /*12690*/  ISETP.LT.AND P3, PT, R144, UR4, !P0 ;  /* 0x0000000490007c0c */ /* 0x000fe2000c761270 */
[----:B------:R0:W-:Y:S01]  /*126a0*/  @P4 STG.E.U8 desc[UR16][R58.64], R63 ;  /* 0x0000003f3a004986 */ /* 0x0001e2000c101110 */
[----:B------:R-:W-:-:S03]  /*126b0*/  ULDC UR4, c[0x0][0x22c] ;  /* 0x00008b0000047ab9 */ /* 0x000fc60000000800 */
[----:B------:R2:W-:Y:S01]  /*126c0*/  @P5 STG.E.U8 desc[UR16][R56.64], R85 ;  /* 0x0000005538005986 */ /* 0x0005e2000c101110 */
[----:B------:R-:W-:Y:S01]  /*126d0*/  ISETP.LT.AND P2, PT, R147, UR4, !P0 ;  /* 0x0000000493007c0c */ /* 0x000fe2000c741270 */
[----:B------:R-:W-:Y:S01]  /*126e0*/  ULDC UR4, c[0x0][0x22c] ;  /* 0x00008b0000047ab9 */ /* 0x000fe20000000800 */
[----:B0-----:R-:W-:Y:S02]  /*126f0*/  IMAD R59, R62, 0x2, R61 ;  /* 0x000000023e3b7824 */ /* 0x001fe400078e023d */
[----:B------:R-:W0:Y:S01]  /*12700*/  LDC R62, c[0x0][0x248] ;  /* 0x00009200ff3e7b82 */ /* 0x000e220000000800 */
[C---:B--2---:R-:W-:Y:S01]  /*12710*/  IADD3 R56, P5, R61.reuse, R3, RZ ;  /* 0x000000033d387210 */ /* 0x044fe20007fbe0ff */
[----:B----4-:R-:W-:Y:S01]  /*12720*/  IMAD R60, R80, 0x2, R59 ;  /* 0x00000002503c7824 */ /* 0x010fe200078e023b */
[----:B------:R-:W-:Y:S02]  /*12730*/  PRMT R63, R86, 0x7773, RZ ;  /* 0x00007773563f7816 */ /* 0x000fe400000000ff */
[----:B------:R-:W-:-:S02]  /*12740*/  LEA.HI.X.SX32 R57, R61, R2, 0x1, P5 ;  /* 0x000000023d397211 */ /* 0x000fc400028f0eff */
[-C--:B------:R-:W-:Y:S01]  /*12750*/  IADD3 R58, P6, R59, R3.reuse, RZ ;  /* 0x000000033b3a7210 */ /* 0x080fe20007fde0ff */
[----:B------:R-:W2:Y:S01]  /*12760*/  LDC R85, c[0x0][0x248] ;  /* 0x00009200ff557b82 */ /* 0x000ea20000000800 */
[----:B------:R-:W-:Y:S01]  /*12770*/  ISETP.LT.AND P4, PT, R145, UR4, !P0 ;  /* 0x0000000491007c0c */ /* 0x000fe2000c781270 */
[----:B------:R4:W-:Y:S01]  /*12780*/  @P3 STG.E.U8 desc[UR16][R56.64], R63 ;  /* 0x0000003f38003986 */ /* 0x0009e2000c101110 */
[----:B------:R-:W-:Y:S01]  /*12790*/  PRMT R87, R87, 0x7773, RZ ;  /* 0x0000777357577816 */ /* 0x000fe200000000ff */
[----:B-1----:R-:W-:Y:S01]  /*127a0*/  IMAD R61, R81, 0x2, R60 ;  /* 0x00000002513d7824 */ /* 0x002fe200078e023c */
[----:B------:R-:W-:Y:S01]  /*127b0*/  LEA.HI.X.SX32 R59, R59, R2, 0x1, P6 ;  /* 0x000000023b3b7211 */ /* 0x000fe200030f0eff */
[----:B------:R-:W-:Y:S02]  /*127c0*/  ULDC UR4, c[0x0][0x22c] ;  /* 0x00008b0000047ab9 */ /* 0x000fe40000000800 */
[----:B------:R-:W-:Y:S01]  /*127d0*/  ISETP.LT.AND P5, PT, R146, UR4, !P0 ;  /* 0x0000000492007c0c */ /* 0x000fe2000c7a1270 */
[----:B------:R-:W-:Y:S01]  /*127e0*/  ULDC UR4, c[0x0][0x22c] ;  /* 0x00008b0000047ab9 */ /* 0x000fe20000000800 */
[----:B------:R1:W-:Y:S01]  /*127f0*/  @P2 STG.E.U8 desc[UR16][R58.64], R87 ;  /* 0x000000573a002986 */ /* 0x0003e2000c101110 */
[----:B------:R-:W2:Y:S01]  /*12800*/  LDC R80, c[0x0][0x248] ;  /* 0x00009200ff507b82 */ /* 0x000ea20000000800 */
[----:B----4-:R-:W-:-:S02]  /*12810*/  IADD3 R56, P6, R60, R3, RZ ;  /* 0x000000033c387210 */ /* 0x010fc40007fde0ff */
[----:B------:R-:W-:Y:S02]  /*12820*/  PRMT R63, R64, 0x7770, RZ ;  /* 0x00007770403f7816 */ /* 0x000fe400000000ff */
[----:B------:R-:W-:Y:S01]  /*12830*/  LEA.HI.X.SX32 R57, R60, R2, 0x1, P6 ;  /* 0x000000023c397211 */ /* 0x000fe200030f0eff */
[----:B------:R-:W-:Y:S01]  /*12840*/  IMAD R60, R82, 0x2, R61 ;  /* 0x00000002523c7824 */ /* 0x000fe200078e023d */
[----:B-1----:R-:W-:-:S03]  /*12850*/  IADD3 R58, P6, R61, R3, RZ ;  /* 0x000000033d3a7210 */ /* 0x002fc60007fde0ff */
[----:B------:R1:W-:Y:S01]  /*12860*/  @P4 STG.E.U8 desc[UR16][R56.64], R63 ;  /* 0x0000003f38004986 */ /* 0x0003e2000c101110 */
[----:B------:R-:W-:Y:S01]  /*12870*/  ISETP.LT.AND P3, PT, R143, UR4, !P0 ;  /* 0x000000048f007c0c */ /* 0x000fe2000c761270 */
[----:B------:R-:W-:Y:S01]  /*12880*/  ULDC UR4, c[0x0][0x22c] ;  /* 0x00008b0000047ab9 */ /* 0x000fe20000000800 */
[-C--:B------:R-:W-:Y:S01]  /*12890*/  LEA.HI.X.SX32 R59, R61, R2.reuse, 0x1, P6 ;  /* 0x000000023d3b7211 */ /* 0x080fe200030f0eff */
[----:B---3--:R-:W-:Y:S01]  /*128a0*/  IMAD R61, R83, 0x2, R60 ;  /* 0x00000002533d7824 */ /* 0x008fe200078e023c */
[----:B------:R-:W-:Y:S01]  /*128b0*/  PRMT R81, R65, 0x7770, RZ ;  /* 0x0000777041517816 */ /* 0x000fe200000000ff */
[----:B------:R-:W3:Y:S01]  /*128c0*/  LDC R87, c[0x0][0x248] ;  /* 0x00009200ff577b82 */ /* 0x000ee20000000800 */
[----:B-1----:R-:W-:Y:S02]  /*128d0*/  IADD3 R56, P6, R60, R3, RZ ;  /* 0x000000033c387210 */ /* 0x002fe40007fde0ff */
[----:B------:R-:W-:Y:S01]  /*128e0*/  ISETP.LT.AND P2, PT, R142, UR4, !P0 ;  /* 0x000000048e007c0c */ /* 0x000fe2000c741270 */
[----:B------:R1:W-:Y:S01]  /*128f0*/  @P5 STG.E.U8 desc[UR16][R58.64], R81 ;  /* 0x000000513a005986 */ /* 0x0003e2000c101110 */
[----:B------:R-:W-:Y:S01]  /*12900*/  LEA.HI.X.SX32 R57, R60, R2, 0x1, P6 ;  /* 0x000000023c397211 */ /* 0x000fe200030f0eff */
[----:B0-----:R-:W-:Y:S01]  /*12910*/  IMAD R60, R62, 0x2, R61 ;  /* 0x000000023e3c7824 */ /* 0x001fe200078e023d */
[----:B------:R-:W-:Y:S01]  /*12920*/  PRMT R63, R66, 0x7770, RZ ;  /* 0x00007770423f7816 */ /* 0x000fe200000000ff */
[----:B------:R-:W0:Y:S01]  /*12930*/  LDC R62, c[0x0][0x248] ;  /* 0x00009200ff3e7b82 */ /* 0x000e220000000800 */
[----:B------:R-:W-:Y:S01]  /*12940*/  ULDC UR4, c[0x0][0x22c] ;  /* 0x00008b0000047ab9 */ /* 0x000fe20000000800 */
[----:B------:R-:W-:-:S02]  /*12950*/  PRMT R83, R67, 0x7770, RZ ;  /* 0x0000777043537816 */ /* 0x000fc400000000ff */
[----:B------:R-:W-:Y:S01]  /*12960*/  ISETP.LT.AND P4, PT, R138, UR4, !P0 ;  /* 0x000000048a007c0c */ /* 0x000fe2000c781270 */
[----:B------:R-:W-:Y:S01]  /*12970*/  ULDC UR4, c[0x0][0x22c] ;  /* 0x00008b0000047ab9 */ /* 0x000fe20000000800 */
[-C--:B-1----:R-:W-:Y:S01]  /*12980*/  IADD3 R58, P6, R61, R3.reuse, RZ ;  /* 0x000000033d3a7210 */ /* 0x082fe20007fde0ff */
[----:B------:R1:W-:Y:S01]  /*12990*/  @P3 STG.E.U8 desc[UR16][R56.64], R63 ;  /* 0x0000003f38003986 */ /* 0x0003e2000c101110 */
[----:B------:R-:W-:Y:S01]  /*129a0*/  ISETP.LT.AND P5, PT, R141, UR4, !P0 ;  /* 0x000000048d007c0c */ /* 0x000fe2000c7a1270 */
[----:B------:R-:W-:Y:S01]  /*129b0*/  ULDC UR4, c[0x0][0x22c] ;  /* 0x00008b0000047ab9 */ /* 0x000fe20000000800 */
[----:B------:R-:W-:Y:S01]  /*129c0*/  LEA.HI.X.SX32 R59, R61, R2, 0x1, P6 ;  /* 0x000000023d3b7211 */ /* 0x000fe200030f0eff */
[----:B--2---:R-:W-:Y:S01]  /*129d0*/  IMAD R61, R85, 0x2, R60 ;  /* 0x00000002553d7824 */ /* 0x004fe200078e023c */
[----:B------:R-:W-:Y:S01]  /*129e0*/  PRMT R81, R64, 0x7771, RZ ;  /* 0x0000777140517816 */ /* 0x000fe200000000ff */
[----:B------:R-:W2:Y:S02]  /*129f0*/  LDC R85, c[0x0][0x248] ;  /* 0x00009200ff557b82 */ /* 0x000ea40000000800 */
[----:B------:R4:W-:Y:S01]  /*12a00*/  @P2 STG.E.U8 desc[UR16][R58.64], R83 ;  /* 0x000000533a002986 */ /* 0x0009e2000c101110 */
[----:B-1----:R-:W-:-:S04]  /*12a10*/  IADD3 R56, P6, R60, R3, RZ ;  /* 0x000000033c387210 */ /* 0x002fc80007fde0ff */
[-C--:B------:R-:W-:Y:S02]  /*12a20*/  LEA.HI.X.SX32 R57, R60, R2.reuse, 0x1, P6 ;  /* 0x000000023c397211 */ /* 0x080fe400030f0eff */
[----:B----4-:R-:W-:Y:S02]  /*12a30*/  IADD3 R58, P6, R61, R3, RZ ;  /* 0x000000033d3a7210 */ /* 0x010fe40007fde0ff */
[----:B------:R-:W-:Y:S02]  /*12a40*/  PRMT R63, R65, 0x7771, RZ ;  /* 0x00007771413f7816 */ /* 0x000fe400000000ff */
[----:B------:R-:W-:Y:S01]  /*12a50*/  LEA.HI.X.SX32 R59, R61, R2, 0x1, P6 ;  /* 0x000000023d3b7211 */ /* 0x000fe200030f0eff */
[----:B------:R-:W-:Y:S01]  /*12a60*/  IMAD R61, R80, 0x2, R61 ;  /* 0x00000002503d7824 */ /* 0x000fe200078e023d */
[----:B------:R1:W-:Y:S01]  /*12a70*/  @P4 STG.E.U8 desc[UR16][R56.64], R81 ;  /* 0x0000005138004986 */ /* 0x0003e2000c101110 */
[----:B------:R-:W4:Y:S01]  /*12a80*/  LDC R80, c[0x0][0x248] ;  /* 0x00009200ff507b82 */ /* 0x000f220000000800 */
[----:B------:R-:W-:Y:S01]  /*12a90*/  ISETP.LT.AND P3, PT, R137, UR4, !P0 ;  /* 0x0000000489007c0c */ /* 0x000fe2000c761270 */
[----:B0-----:R-:W-:Y:S01]  /*12aa0*/  IMAD R60, R62, 0x2, R61 ;  /* 0x000000023e3c7824 */ /* 0x001fe200078e023d */
[----:B------:R0:W-:Y:S01]  /*12ab0*/  @P5 STG.E.U8 desc[UR16][R58.64], R63 ;  /* 0x0000003f3a005986 */ /* 0x0001e2000c101110 */
[----:B------:R-:W-:-:S02]  /*12ac0*/  ULDC UR4, c[0x0][0x22c] ;  /* 0x00008b0000047ab9 */ /* 0x000fc40000000800 */
[----:B------:R-:W-:Y:S01]  /*12ad0*/  ISETP.LT.AND P2, PT, R140, UR4, !P0 ;  /* 0x000000048c007c0c */ /* 0x000fe2000c741270 */
[----:B------:R-:W-:Y:S01]  /*12ae0*/  ULDC UR4, c[0x0][0x22c] ;  /* 0x00008b0000047ab9 */ /* 0x000fe20000000800 */
[----:B------:R-:W2:Y:S01]  /*12af0*/  LDC R62, c[0x0][0x248] ;  /* 0x00009200ff3e7b82 */ /* 0x000ea20000000800 */
[----:B-1----:R-:W-:-:S04]  /*12b00*/  IADD3 R56, P5, R61, R3, RZ ;  /* 0x000000033d387210 */ /* 0x002fc80007fbe0ff */
[-C--:B------:R-:W-:Y:S02]  /*12b10*/  LEA.HI.X.SX32 R57, R61, R2.reuse, 0x1, P5 ;  /* 0x000000023d397211 */ /* 0x080fe400028f0eff */
[----:B0-----:R-:W-:Y:S01]  /*12b20*/  IADD3 R58, P5, R60, R3, RZ ;  /* 0x000000033c3a7210 */ /* 0x001fe20007fbe0ff */
[----:B---3--:R-:W-:Y:S01]  /*12b30*/  IMAD R61, R87, 0x2, R60 ;  /* 0x00000002573d7824 */ /* 0x008fe200078e023c */
[----:B------:R-:W-:Y:S01]  /*12b40*/  PRMT R81, R66, 0x7771, RZ ;  /* 0x0000777142517816 */ /* 0x000fe200000000ff */
[----:B------:R-:W0:Y:S01]  /*12b50*/  LDC R87, c[0x0][0x248] ;  /* 0x00009200ff577b82 */ /* 0x000e220000000800 */
[----:B------:R-:W-:Y:S02]  /*12b60*/  LEA.HI.X.SX32 R59, R60, R2, 0x1, P5 ;  /* 0x000000023c3b7211 */ /* 0x000fe400028f0eff */
[----:B------:R-:W-:-:S05]  /*12b70*/  PRMT R63, R67, 0x7771, RZ ;  /* 0x00007771433f7816 */ /* 0x000fca00000000ff */
[----:B------:R-:W1:Y:S01]  /*12b80*/  LDC R60, c[0x0][0x248] ;  /* 0x00009200ff3c7b82 */ /* 0x000e620000000800 */
[----:B------:R-:W-:Y:S01]  /*12b90*/  ISETP.LT.AND P4, PT, R133, UR4, !P0 ;  /* 0x0000000485007c0c */ /* 0x000fe2000c781270 */
[----:B------:R3:W-:Y:S01]  /*12ba0*/  @P3 STG.E.U8 desc[UR16][R56.64], R81 ;  /* 0x0000005138003986 */ /* 0x0007e2000c101110 */
[----:B------:R-:W-:-:S03]  /*12bb0*/  ULDC UR4, c[0x0][0x22c] ;  /* 0x00008b0000047ab9 */ /* 0x000fc60000000800 */
[----:B------:R2:W-:Y:S01]  /*12bc0*/  @P2 STG.E.U8 desc[UR16][R58.64], R63 ;  /* 0x0000003f3a002986 */ /* 0x0005e2000c101110 */
[----:B------:R-:W-:Y:S01]  /*12bd0*/  ISETP.LT.AND P6, PT, R132, UR4, !P0 ;  /* 0x0000000484007c0c */ /* 0x000fe2000c7c1270 */
[----:B------:R-:W-:Y:S01]  /*12be0*/  ULDC UR4, c[0x0][0x22c] ;  /* 0x00008b0000047ab9 */ /* 0x000fe20000000800 */
[CC--:B---3--:R-:W-:Y:S02]  /*12bf0*/  IADD3 R56, P2, R61.reuse, R3.reuse, RZ ;  /* 0x000000033d387210 */ /* 0x0c8fe40007f5e0ff */
[----:B------:R-:W-:Y:S02]  /*12c00*/  PRMT R81, R64, 0x7772, RZ ;  /* 0x0000777240517816 */ /* 0x000fe400000000ff */
[-C--:B------:R-:W-:Y:S01]  /*12c10*/  LEA.HI.X.SX32 R57, R61, R2.reuse, 0x1, P2 ;  /* 0x000000023d397211 */ /* 0x080fe200010f0eff */
[----:B----4-:R-:W-:Y:S02]  /*12c20*/  IMAD R61, R80, 0x2, R61 ;  /* 0x00000002503d7824 */ /* 0x010fe400078e023d */
[----:B------:R-:W3:Y:S02]  /*12c30*/  LDC R80, c[0x0][0x248] ;  /* 0x00009200ff507b82 */ /* 0x000ee40000000800 */
[----:B------:R4:W-:Y:S01]  /*12c40*/  @P4 STG.E.U8 desc[UR16][R56.64], R81 ;  /* 0x0000005138004986 */ /* 0x0009e2000c101110 */
[----:B--2---:R-:W-:Y:S01]  /*12c50*/  IMAD R59, R62, 0x2, R61 ;  /* 0x000000023e3b7824 */ /* 0x004fe200078e023d */
[----:B------:R-:W-:Y:S01]  /*12c60*/  ISETP.LT.AND P3, PT, R134, UR4, !P0 ;  /* 0x0000000486007c0c */ /* 0x000fe2000c761270 */
[----:B------:R-:W-:Y:S01]  /*12c70*/  ULDC UR4, c[0x0][0x22c] ;  /* 0x00008b0000047ab9 */ /* 0x000fe20000000800 */
[----:B------:R-:W-:Y:S01]  /*12c80*/  PRMT R83, R65, 0x7772, RZ ;  /* 0x0000777241537816 */ /* 0x000fe200000000ff */
[----:B-1----:R-:W-:Y:S01]  /*12c90*/  IMAD R60, R60, 0x2, R59 ;  /* 0x000000023c3c7824 */ /* 0x002fe200078e023b */
[C---:B----4-:R-:W-:Y:S01]  /*12ca0*/  IADD3 R56, P4, R61.reuse, R3, RZ ;  /* 0x000000033d387210 */ /* 0x050fe20007f9e0ff */
[----:B------:R-:W1:Y:S03]  /*12cb0*/  LDC R62, c[0x0][0x248] ;  /* 0x00009200ff3e7b82 */ /* 0x000e660000000800 */
[----:B------:R-:W-:-:S02]  /*12cc0*/  LEA.HI.X.SX32 R57, R61, R2, 0x1, P4 ;  /* 0x000000023d397211 */ /* 0x000fc400020f0eff */
[----:B------:R-:W-:Y:S02]  /*12cd0*/  IADD3 R58, P4, R59, R3, RZ ;  /* 0x000000033b3a7210 */ /* 0x000fe40007f9e0ff */
[----:B------:R-:W-:Y:S01]  /*12ce0*/  ISETP.LT.AND P2, PT, R136, UR4, !P0 ;  /* 0x0000000488007c0c */ /* 0x000fe2000c741270 */
[----:B------:R2:W-:Y:S01]  /*12cf0*/  @P6 STG.E.U8 desc[UR16][R56.64], R83 ;  /* 0x0000005338006986 */ /* 0x0005e2000c101110 */
[----:B------:R-:W-:Y:S01]  /*12d00*/  PRMT R63, R66, 0x7772, RZ ;  /* 0x00007772423f7816 */ /* 0x000fe200000000ff */
[----:B------:R-:W-:Y:S01]  /*12d10*/  IMAD R61, R85, 0x2, R60 ;  /* 0x00000002553d7824 */ /* 0x000fe200078e023c */
[----:B------:R-:W-:Y:S01]  /*12d20*/  LEA.HI.X.SX32 R59, R59, R2, 0x1, P4 ;  /* 0x000000023b3b7211 */ /* 0x000fe200020f0eff */
[----:B------:R-:W-:Y:S01]  /*12d30*/  ULDC UR4, c[0x0][0x22c] ;  /* 0x00008b0000047ab9 */ /* 0x000fe20000000800 */
[----:B------:R-:W-:-:S03]  /*12d40*/  PRMT R81, R67, 0x7772, RZ ;  /* 0x0000777243517816 */ /* 0x000fc600000000ff */
[----:B------:R4:W-:Y:S01]  /*12d50*/  @P3 STG.E.U8 desc[UR16][R58.64], R63 ;  /* 0x0000003f3a003986 */ /* 0x0009e2000c101110 */
[C---:B--2---:R-:W-:Y:S01]  /*12d60*/  IADD3 R56, P6, R60.reuse, R3, RZ ;  /* 0x000000033c387210 */ /* 0x044fe20007fde0ff */
[----:B------:R-:W2:Y:S03]  /*12d70*/  LDC R83, c[0x0][0x248] ;  /* 0x00009200ff537b82 */ /* 0x000ea60000000800 */
[----:B------:R-:W-:Y:S02]  /*12d80*/  LEA.HI.X.SX32 R57, R60, R2, 0x1, P6 ;  /* 0x000000023c397211 */ /* 0x000fe400030f0eff */
[----:B----4-:R-:W-:-:S03]  /*12d90*/  PRMT R63, R64, 0x7773, RZ ;  /* 0x00007773403f7816 */ /* 0x010fc600000000ff */
[----:B------:R-:W4:Y:S01]  /*12da0*/  LDC R64, c[0x0][0x248] ;  /* 0x00009200ff407b82 */ /* 0x000f220000000800 */
[----:B------:R-:W-:Y:S01]  /*12db0*/  ISETP.LT.AND P5, PT, R135, UR5, !P0 ;  /* 0x0000000587007c0c */ /* 0x000fe2000c7a1270 */
[----:B------:R0:W-:Y:S01]  /*12dc0*/  @P2 STG.E.U8 desc[UR16][R56.64], R81 ;  /* 0x0000005138002986 */ /* 0x0001e2000c101110 */
[----:B------:R-:W-:Y:S01]  /*12dd0*/  IADD3 R58, P6, R61, R3, RZ ;  /* 0x000000033d3a7210 */ /* 0x000fe20007fde0ff */
[----:B---3--:R-:W-:Y:S01]  /*12de0*/  IMAD R60, R80, 0x2, R61 ;  /* 0x00000002503c7824 */ /* 0x008fe200078e023d */
[----:B------:R-:W-:Y:S01]  /*12df0*/  ISETP.LT.AND P4, PT, R123, UR4, !P0 ;  /* 0x000000047b007c0c */ /* 0x000fe2000c781270 */
[----:B------:R-:W-:Y:S01]  /*12e00*/  ULDC UR4, c[0x0][0x22c] ;  /* 0x00008b0000047ab9 */ /* 0x000fe20000000800 */
[----:B------:R-:W-:Y:S01]  /*12e10*/  LEA.HI.X.SX32 R59, R61, R2, 0x1, P6 ;  /* 0x000000023d3b7211 */ /* 0x000fe200030f0eff */
[----:B------:R-:W3:Y:S01]  /*12e20*/  LDC R80, c[0x0][0x248] ;  /* 0x00009200ff507b82 */ /* 0x000ee20000000800 */
[----:B------:R-:W-:Y:S01]  /*12e30*/  PRMT R65, R65, 0x7773, RZ ;  /* 0x0000777341417816 */ /* 0x000fe200000000ff */
[----:B------:R-:W-:-:S06]  /*12e40*/  ULDC UR5, c[0x0][0x22c] ;  /* 0x00008b0000057ab9 */ /* 0x000fcc0000000800 */
[----:B0-----:R-:W0:Y:S01]  /*12e50*/  LDC R81, c[0x0][0x248] ;  /* 0x00009200ff517b82 */ /* 0x001e220000000800 */
[----:B------:R-:W-:Y:S01]  /*12e60*/  IADD3 R56, P6, R60, R3, RZ ;  /* 0x000000033c387210 */ /* 0x000fe20007fde0ff */
[----:B------:R-:W-:Y:S01]  /*12e70*/  IMAD R61, R87, 0x2, R60 ;  /* 0x00000002573d7824 */ /* 0x000fe200078e023c */
[----:B------:R-:W-:Y:S01]  /*12e80*/  ISETP.LT.AND P3, PT, R128, UR4, !P0 ;  /* 0x0000000480007c0c */ /* 0x000fe2000c761270 */
[----:B------:R1:W-:Y:S01]  /*12e90*/  @P5 STG.E.U8 desc[UR16][R58.64], R63 ;  /* 0x0000003f3a005986 */ /* 0x0003e2000c101110 */
[----:B------:R-:W-:Y:S01]  /*12ea0*/  LEA.HI.X.SX32 R57, R60, R2, 0x1, P6 ;  /* 0x000000023c397211 */ /* 0x000fe200030f0eff */
[----:B------:R-:W-:Y:S02]  /*12eb0*/  ULDC UR4, c[0x0][0x22c] ;  /* 0x00008b0000047ab9 */ /* 0x000fe40000000800 */
[----:B------:R-:W-:Y:S01]  /*12ec0*/  ISETP.LT.AND P2, PT, R131, UR4, !P0 ;  /* 0x0000000483007c0c */ /* 0x000fe2000c741270 */
[----:B------:R-:W-:Y:S01]  /*12ed0*/  ULDC UR4, c[0x0][0x22c] ;  /* 0x00008b0000047ab9 */ /* 0x000fe20000000800 */
[----:B------:R2:W-:Y:S01]  /*12ee0*/  @P4 STG.E.U8 desc[UR16][R56.64], R65 ;  /* 0x0000004138004986 */ /* 0x0005e2000c101110 */
[----:B-1----:R-:W-:-:S02]  /*12ef0*/  IMAD R59, R62, 0x2, R61 ;  /* 0x000000023e3b7824 */ /* 0x002fc400078e023d */
[----:B------:R-:W1:Y:S01]  /*12f00*/  LDC R62, c[0x0][0x248] ;  /* 0x00009200ff3e7b82 */ /* 0x000e620000000800 */
[CC--:B--2---:R-:W-:Y:S01]  /*12f10*/  IADD3 R56, P4, R61.reuse, R3.reuse, RZ ;  /* 0x000000033d387210 */ /* 0x0c4fe20007f9e0ff */
[----:B----4-:R-:W-:Y:S01]  /*12f20*/  IMAD R60, R64, 0x2, R59 ;  /* 0x00000002403c7824 */ /* 0x010fe200078e023b */
[----:B------:R-:W-:Y:S02]  /*12f30*/  PRMT R63, R66, 0x7773, RZ ;  /* 0x00007773423f7816 */ /* 0x000fe400000000ff */
[-C--:B------:R-:W-:Y:S02]  /*12f40*/  LEA.HI.X.SX32 R57, R61, R2.reuse, 0x1, P4 ;  /* 0x000000023d397211 */ /* 0x080fe400020f0eff */
[----:B------:R-:W-:Y:S02]  /*12f50*/  IADD3 R58, P6, R59, R3, RZ ;  /* 0x000000033b3a7210 */ /* 0x000fe40007fde0ff */
[----:B------:R-:W-:Y:S01]  /*12f60*/  ISETP.LT.AND P5, PT, R129, UR4, !P0 ;  /* 0x0000000481007c0c */ /* 0x000fe2000c7a1270 */
[----:B------:R2:W-:Y:S01]  /*12f70*/  @P3 STG.E.U8 desc[UR16][R56.64], R63 ;  /* 0x0000003f38003986 */ /* 0x0005e2000c101110 */
[----:B------:R-:W-:Y:S01]  /*12f80*/  PRMT R67, R67, 0x7773, RZ ;  /* 0x0000777343437816 */ /* 0x000fe200000000ff */
[----:B0-----:R-:W-:Y:S01]  /*12f90*/  IMAD R61, R81, 0x2, R60 ;  /* 0x00000002513d7824 */ /* 0x001fe200078e023c */
[----:B------:R-:W-:Y:S01]  /*12fa0*/  LEA.HI.X.SX32 R59, R59, R2, 0x1, P6 ;  /* 0x000000023b3b7211 */ /* 0x000fe200030f0eff */
[----:B------:R-:W0:Y:S01]  /*12fb0*/  LDC R81, c[0x0][0x248] ;  /* 0x00009200ff517b82 */ /* 0x000e220000000800 */
[----:B------:R-:W-:-:S03]  /*12fc0*/  ULDC UR4, c[0x0][0x22c] ;  /* 0x00008b0000047ab9 */ /* 0x000fc60000000800 */
[----:B------:R4:W-:Y:S01]  /*12fd0*/  @P2 STG.E.U8 desc[UR16][R58.64], R67 ;  /* 0x000000433a002986 */ /* 0x0009e2000c101110 */
[----:B--2---:R-:W-:-:S03]  /*12fe0*/  IADD3 R56, P6, R60, R3, RZ ;  /* 0x000000033c387210 */ /* 0x004fc60007fde0ff */
[----:B------:R-:W2:Y:S01]  /*12ff0*/  LDC R64, c[0x0][0x248] ;  /* 0x00009200ff407b82 */ /* 0x000ea20000000800 */
[----:B------:R-:W-:Y:S02]  /*13000*/  PRMT R63, R76, 0x7770, RZ ;  /* 0x000077704c3f7816 */ /* 0x000fe400000000ff */
[-C--:B------:R-:W-:Y:S01]  /*13010*/  LEA.HI.X.SX32 R57, R60, R2.reuse, 0x1, P6 ;  /* 0x000000023c397211 */ /* 0x080fe200030f0eff */
[----:B---3--:R-:W-:Y:S01]  /*13020*/  IMAD R60, R80, 0x2, R61 ;  /* 0x00000002503c7824 */ /* 0x008fe200078e023d */
[----:B------:R-:W-:Y:S01]  /*13030*/  ISETP.LT.AND P4, PT, R130, UR4, !P0 ;  /* 0x0000000482007c0c */ /* 0x000fe2000c781270 */
[----:B------:R-:W-:Y:S01]  /*13040*/  ULDC UR4, c[0x0][0x22c] ;  /* 0x00008b0000047ab9 */ /* 0x000fe20000000800 */
[-C--:B----4-:R-:W-:Y:S01]  /*13050*/  IADD3 R58, P6, R61, R3.reuse, RZ ;  /* 0x000000033d3a7210 */ /* 0x090fe20007fde0ff */
[----:B------:R3:W-:Y:S01]  /*13060*/  @P5 STG.E.U8 desc[UR16][R56.64], R63 ;  /* 0x0000003f38005986 */ /* 0x0007e2000c101110 */
[----:B------:R-:W-:Y:S01]  /*13070*/  ISETP.LT.AND P3, PT, R127, UR4, !P0 ;  /* 0x000000047f007c0c */ /* 0x000fe2000c761270 */
[----:B------:R-:W-:Y:S01]  /*13080*/  ULDC UR4, c[0x0][0x22c] ;  /* 0x00008b0000047ab9 */ /* 0x000fe20000000800 */
[----:B------:R-:W-:Y:S01]  /*13090*/  LEA.HI.X.SX32 R59, R61, R2, 0x1, P6 ;  /* 0x000000023d3b7211 */ /* 0x000fe200030f0eff */
[----:B------:R-:W-:Y:S01]  /*130a0*/  IMAD R61, R83, 0x2, R60 ;  /* 0x00000002533d7824 */ /* 0x000fe200078e023c */
[----:B------:R-:W-:Y:S01]  /*130b0*/  PRMT R65, R77, 0x7770, RZ ;  /* 0x000077704d417816 */ /* 0x000fe200000000ff */
[----:B------:R-:W4:Y:S01]  /*130c0*/  LDC R83, c[0x0][0x248] ;  /* 0x00009200ff537b82 */ /* 0x000f220000000800 */
[----:B---3--:R-:W-:-:S02]  /*130d0*/  IADD3 R56, P6, R60, R3, RZ ;  /* 0x000000033c387210 */ /* 0x008fc40007fde0ff */
[----:B------:R-:W-:Y:S01]  /*130e0*/  ISETP.LT.AND P2, PT, R126, UR4, !P0 ;  /* 0x000000047e007c0c */ /* 0x000fe2000c741270 */
[----:B------:R3:W-:Y:S01]  /*130f0*/  @P4 STG.E.U8 desc[UR16][R58.64], R65 ;  /* 0x000000413a004986 */ /* 0x0007e2000c101110 */
[-C--:B------:R-:W-:Y:S01]  /*13100*/  LEA.HI.X.SX32 R57, R60, R2.reuse, 0x1, P6 ;  /* 0x000000023c397211 */ /* 0x080fe200030f0eff */
[----:B-1----:R-:W-:Y:S01]  /*13110*/  IMAD R60, R62, 0x2, R61 ;  /* 0x000000023e3c7824 */ /* 0x002fe200078e023d */
[----:B------:R-:W-:Y:S01]  /*13120*/  PRMT R63, R78, 0x7770, RZ ;  /* 0x000077704e3f7816 */ /* 0x000fe200000000ff */
[----:B------:R-:W1:Y:S01]  /*13130*/  LDC R62, c[0x0][0x248] ;  /* 0x00009200ff3e7b82 */ /* 0x000e620000000800 */
[----:B------:R-:W-:Y:S01]  /*13140*/  ULDC UR4, c[0x0][0x22c] ;  /* 0x00008b0000047ab9 */ /* 0x000fe20000000800 */
[----:B------:R-:W-:Y:S02]  /*13150*/  PRMT R67, R79, 0x7770, RZ ;  /* 0x000077704f437816 */ /* 0x000fe400000000ff */
[----:B------:R-:W-:Y:S01]  /*13160*/  ISETP.LT.AND P5, PT, R122, UR4, !P0 ;  /* 0x000000047a007c0c */ /* 0x000fe2000c7a1270 */
[----:B------:R-:W-:Y:S01]  /*13170*/  ULDC UR4, c[0x0][0x22c] ;  /* 0x00008b0000047ab9 */ /* 0x000fe20000000800 */
[-C--:B---3--:R-:W-:Y:S01]  /*13180*/  IADD3 R58, P6, R61, R3.reuse, RZ ;  /* 0x000000033d3a7210 */ /* 0x088fe20007fde0ff */
[----:B------:R3:W-:Y:S01]  /*13190*/  @P3 STG.E.U8 desc[UR16][R56.64], R63 ;  /* 0x0000003f38003986 */ /* 0x0007e2000c101110 */
[----:B------:R-:W-:Y:S01]  /*131a0*/  ISETP.LT.AND P4, PT, R125, UR4, !P0 ;  /* 0x000000047d007c0c */ /* 0x000fe2000c781270 */
[----:B------:R-:W-:Y:S01]  /*131b0*/  ULDC UR4, c[0x0][0x22c] ;  /* 0x00008b0000047ab9 */ /* 0x000fe20000000800 */
[----:B------:R-:W-:Y:S01]  /*131c0*/  LEA.HI.X.SX32 R59, R61, R2, 0x1, P6 ;  /* 0x000000023d3b7211 */ /* 0x000fe200030f0eff */
[----:B0-----:R-:W-:Y:S01]  /*131d0*/  IMAD R61, R81, 0x2, R60 ;  /* 0x00000002513d7824 */ /* 0x001fe200078e023c */
[----:B------:R-:W-:Y:S01]  /*131e0*/  PRMT R65, R76, 0x7771, RZ ;  /* 0x000077714c417816 */ /* 0x000fe200000000ff */
[----:B------:R-:W0:Y:S02]  /*131f0*/  LDC R81, c[0x0][0x248] ;  /* 0x00009200ff517b82 */ /* 0x000e240000000800 */
[----:B------:R2:W-:Y:S01]  /*13200*/  @P2 STG.E.U8 desc[UR16][R58.64], R67 ;  /* 0x000000433a002986 */ /* 0x0005e2000c101110 */
[----:B---3--:R-:W-:-:S05]  /*13210*/  IADD3 R56, P6, R60, R3, RZ ;  /* 0x000000033c387210 */ /* 0x008fca0007fde0ff */
[----:B------:R-:W3:Y:S01]  /*13220*/  LDC R66, c[0x0][0x248] ;  /* 0x00009200ff427b82 */ /* 0x000ee20000000800 */
[-C--:B------:R-:W-:Y:S02]  /*13230*/  LEA.HI.X.SX32 R57, R60, R2.reuse, 0x1, P6 ;  /* 0x000000023c397211 */ /* 0x080fe400030f0eff */
[----:B--2---:R-:W-:Y:S02]  /*13240*/  IADD3 R58, P6, R61, R3, RZ ;  /* 0x000000033d3a7210 */ /* 0x004fe40007fde0ff */
[----:B------:R-:W-:Y:S02]  /*13250*/  PRMT R63, R77, 0x7771, RZ ;  /* 0x000077714d3f7816 */ /* 0x000fe400000000ff */
[----:B------:R-:W-:Y:S01]  /*13260*/  LEA.HI.X.SX32 R59, R61, R2, 0x1, P6 ;  /* 0x000000023d3b7211 */ /* 0x000fe200030f0eff */
[----:B------:R-:W-:Y:S02]  /*13270*/  IMAD R61, R64, 0x2, R61 ;  /* 0x00000002403d7824 */ /* 0x000fe400078e023d */
[----:B------:R-:W2:Y:S01]  /*13280*/  LDC R64, c[0x0][0x248] ;  /* 0x00009200ff407b82 */ /* 0x000ea20000000800 */
[----:B------:R-:W-:Y:S01]  /*13290*/  ISETP.LT.AND P3, PT, R121, UR4, !P0 ;  /* 0x0000000479007c0c */ /* 0x000fe2000c761270 */
[----:B------:R4:W-:Y:S01]  /*132a0*/  @P5 STG.E.U8 desc[UR16][R56.64], R65 ;  /* 0x0000004138005986 */ /* 0x0009e2000c101110 */
[----:B------:R-:W-:Y:S01]  /*132b0*/  ULDC UR4, c[0x0][0x22c] ;  /* 0x00008b0000047ab9 */ /* 0x000fe20000000800 */
[----:B-1----:R-:W-:-:S02]  /*132c0*/  IMAD R60, R62, 0x2, R61 ;  /* 0x000000023e3c7824 */ /* 0x002fc400078e023d */
[----:B------:R1:W-:Y:S01]  /*132d0*/  @P4 STG.E.U8 desc[UR16][R58.64], R63 ;  /* 0x0000003f3a004986 */ /* 0x0003e2000c101110 */
[----:B------:R-:W-:Y:S01]  /*132e0*/  ISETP.LT.AND P2, PT, R124, UR4, !P0 ;  /* 0x000000047c007c0c */ /* 0x000fe2000c741270 */
[----:B------:R-:W0:Y:S01]  /*132f0*/  LDC R62, c[0x0][0x248] ;  /* 0x00009200ff3e7b82 */ /* 0x000e220000000800 */
[----:B------:R-:W-:Y:S01]  /*13300*/  ULDC UR4, c[0x0][0x22c] ;  /* 0x00008b0000047ab9 */ /* 0x000fe20000000800 */
[----:B----4-:R-:W-:-:S04]  /*13310*/  IADD3 R56, P4, R61, R3, RZ ;  /* 0x000000033d387210 */ /* 0x010fc80007f9e0ff */
[-C--:B------:R-:W-:Y:S02]  /*13320*/  LEA.HI.X.SX32 R57, R61, R2.reuse, 0x1, P4 ;  /* 0x000000023d397211 */ /* 0x080fe400020f0eff */
[----:B-1----:R-:W-:Y:S02]  /*13330*/  IADD3 R58, P4, R60, R3, RZ ;  /* 0x000000033c3a7210 */ /* 0x002fe40007f9e0ff */
[----:B------:R-:W-:Y:S01]  /*13340*/  PRMT R65, R78, 0x7771, RZ ;  /* 0x000077714e417816 */ /* 0x000fe200000000ff */
[----:B------:R-:W-:Y:S01]  /*13350*/  IMAD R61, R83, 0x2, R60 ;  /* 0x00000002533d7824 */ /* 0x000fe200078e023c */
[----:B------:R-:W-:Y:S01]  /*13360*/  LEA.HI.X.SX32 R59, R60, R2, 0x1, P4 ;  /* 0x000000023c3b7211 */ /* 0x000fe200020f0eff */
[----:B------:R-:W1:Y:S01]  /*13370*/  LDC R83, c[0x0][0x248] ;  /* 0x00009200ff537b82 */ /* 0x000e620000000800 */
[----:B------:R-:W-:Y:S01]  /*13380*/  PRMT R63, R79, 0x7771, RZ ;  /* 0x000077714f3f7816 */ /* 0x000fe200000000ff */
[----:B------:R4:W-:Y:S01]  /*13390*/  @P3 STG.E.U8 desc[UR16][R56.64], R65 ;  /* 0x0000004138003986 */ /* 0x0009e2000c101110 */
[----:B------:R-:W-:Y:S01]  /*133a0*/  ISETP.LT.AND P5, PT, R117, UR4, !P0 ;  /* 0x0000000475007c0c */ /* 0x000fe2000c7a1270 */
[----:B------:R-:W-:-:S04]  /*133b0*/  ULDC UR4, c[0x0][0x22c] ;  /* 0x00008b0000047ab9 */ /* 0x000fc80000000800 */
[----:B------:R-:W3:Y:S01]  /*133c0*/  LDC R60, c[0x0][0x248] ;  /* 0x00009200ff3c7b82 */ /* 0x000ee20000000800 */
[----:B------:R0:W-:Y:S01]  /*133d0*/  @P2 STG.E.U8 desc[UR16][R58.64], R63 ;  /* 0x0000003f3a002986 */ /* 0x0001e2000c101110 */
[----:B----4-:R-:W-:-:S04]  /*133e0*/  IADD3 R56, P2, R61, R3, RZ ;  /* 0x000000033d387210 */ /* 0x010fc80007f5e0ff */
[----:B------:R-:W-:Y:S01]  /*133f0*/  LEA.HI.X.SX32 R57, R61, R2, 0x1, P2 ;  /* 0x000000023d397211 */ /* 0x000fe200010f0eff */
[----:B--2---:R-:W-:Y:S02]  /*13400*/  IMAD R61, R64, 0x2, R61 ;  /* 0x00000002403d7824 */ /* 0x004fe400078e023d */
[----:B------:R-:W2:Y:S01]  /*13410*/  LDC R64, c[0x0][0x248] ;  /* 0x00009200ff407b82 */ /* 0x000ea20000000800 */
        /* <DEDUP_REMOVED lines=8> */
[----:B------:R-:W4:Y:S01]  /*134a0*/  LDC R62, c[0x0][0x248] ;  /* 0x00009200ff3e7b82 */ /* 0x000f220000000800 */
[----:B---3--:R-:W-:Y:S01]  /*134b0*/  IMAD R60, R60, 0x2, R59 ;  /* 0x000000023c3c7824 */ /* 0x008fe200078e023b */
[----:B0-----:R-:W-:-:S04]  /*134c0*/  IADD3 R56, P5, R61, R3, RZ ;  /* 0x000000033d387210 */ /* 0x001fc80007fbe0ff */
[-C--:B------:R-:W-:Y:S02]  /*134d0*/  LEA.HI.X.SX32 R57, R61, R2.reuse, 0x1, P5 ;  /* 0x000000023d397211 */ /* 0x080fe400028f0eff */
[----:B------:R-:W-:Y:S01]  /*134e0*/  ISETP.LT.AND P2, PT, R120, UR4, !P0 ;  /* 0x0000000478007c0c */ /* 0x000fe2000c741270 */
[----:B------:R-:W-:Y:S01]  /*134f0*/  IMAD R61, R81, 0x2, R60 ;  /* 0x00000002513d7824 */ /* 0x000fe200078e023c */
[C---:B------:R-:W-:Y:S01]  /*13500*/  IADD3 R58, P5, R59.reuse, R3, RZ ;  /* 0x000000033b3a7210 */ /* 0x040fe20007fbe0ff */
[----:B------:R0:W-:Y:S01]  /*13510*/  @P6 STG.E.U8 desc[UR16][R56.64], R67 ;  /* 0x0000004338006986 */ /* 0x0001e2000c101110 */
[----:B------:R-:W-:Y:S01]  /*13520*/  PRMT R63, R78, 0x7772, RZ ;  /* 0x000077724e3f7816 */ /* 0x000fe200000000ff */
[----:B------:R-:W-:Y:S01]  /*13530*/  ULDC UR4, c[0x0][0x22c] ;  /* 0x00008b0000047ab9 */ /* 0x000fe20000000800 */
[----:B------:R-:W-:Y:S02]  /*13540*/  LEA.HI.X.SX32 R59, R59, R2, 0x1, P5 ;  /* 0x000000023b3b7211 */ /* 0x000fe400028f0eff */
[----:B------:R-:W-:-:S02]  /*13550*/  PRMT R65, R79, 0x7772, RZ ;  /* 0x000077724f417816 */ /* 0x000fc400000000ff */
[CC--:B0-----:R-:W-:Y:S01]  /*13560*/  IADD3 R56, P6, R60.reuse, R3.reuse, RZ ;  /* 0x000000033c387210 */ /* 0x0c1fe20007fde0ff */
[----:B------:R-:W0:Y:S03]  /*13570*/  LDC R67, c[0x0][0x248] ;  /* 0x00009200ff437b82 */ /* 0x000e260000000800 */
[-C--:B------:R-:W-:Y:S01]  /*13580*/  LEA.HI.X.SX32 R57, R60, R2.reuse, 0x1, P6 ;  /* 0x000000023c397211 */ /* 0x080fe200030f0eff */
[----:B--2---:R-:W-:Y:S01]  /*13590*/  IMAD R60, R64, 0x2, R61 ;  /* 0x00000002403c7824 */ /* 0x004fe200078e023d */
[----:B------:R2:W-:Y:S03]  /*135a0*/  @P3 STG.E.U8 desc[UR16][R58.64], R63 ;  /* 0x0000003f3a003986 */ /* 0x0005e6000c101110 */
[----:B------:R-:W3:Y:S01]  /*135b0*/  LDC R64, c[0x0][0x248] ;  /* 0x00009200ff407b82 */ /* 0x000ee20000000800 */
[----:B------:R-:W-:Y:S01]  /*135c0*/  ISETP.LT.AND P4, PT, R119, UR5, !P0 ;  /* 0x0000000577007c0c */ /* 0x000fe2000c781270 */
[----:B------:R1:W-:Y:S01]  /*135d0*/  @P2 STG.E.U8 desc[UR16][R56.64], R65 ;  /* 0x0000004138002986 */ /* 0x0003e2000c101110 */
[----:B------:R-:W-:Y:S01]  /*135e0*/  ISETP.LT.AND P5, PT, R107, UR4, !P0 ;  /* 0x000000046b007c0c */ /* 0x000fe2000c7a1270 */
[----:B------:R-:W-:Y:S01]  /*135f0*/  ULDC UR4, c[0x0][0x22c] ;  /* 0x00008b0000047ab9 */ /* 0x000fe20000000800 */
[----:B------:R-:W-:Y:S01]  /*13600*/  PRMT R77, R77, 0x7773, RZ ;  /* 0x000077734d4d7816 */ /* 0x000fe200000000ff */
[----:B------:R-:W-:Y:S01]  /*13610*/  ULDC UR5, c[0x0][0x22c] ;  /* 0x00008b0000057ab9 */ /* 0x000fe20000000800 */
[C---:B--2---:R-:W-:Y:S01]  /*13620*/  IADD3 R58, P6, R61.reuse, R3, RZ ;  /* 0x000000033d3a7210 */ /* 0x044fe20007fde0ff */
[----:B-1----:R-:W1:Y:S03]  /*13630*/  LDC R65, c[0x0][0x248] ;  /* 0x00009200ff417b82 */ /* 0x002e660000000800 */
[----:B------:R-:W-:-:S02]  /*13640*/  LEA.HI.X.SX32 R59, R61, R2, 0x1, P6 ;  /* 0x000000023d3b7211 */ /* 0x000fc400030f0eff */
[----:B------:R-:W-:Y:S02]  /*13650*/  IADD3 R56, P6, R60, R3, RZ ;  /* 0x000000033c387210 */ /* 0x000fe40007fde0ff */
[----:B------:R-:W-:Y:S01]  /*13660*/  PRMT R63, R76, 0x7773, RZ ;  /* 0x000077734c3f7816 */ /* 0x000fe200000000ff */
[----:B------:R-:W-:Y:S01]  /*13670*/  IMAD R61, R83, 0x2, R60 ;  /* 0x00000002533d7824 */ /* 0x000fe200078e023c */
[----:B------:R-:W-:Y:S02]  /*13680*/  LEA.HI.X.SX32 R57, R60, R2, 0x1, P6 ;  /* 0x000000023c397211 */ /* 0x000fe400030f0eff */
[----:B------:R-:W-:Y:S01]  /*13690*/  ISETP.LT.AND P3, PT, R112, UR4, !P0 ;  /* 0x0000000470007c0c */ /* 0x000fe2000c761270 */
[----:B------:R4:W-:Y:S01]  /*136a0*/  @P4 STG.E.U8 desc[UR16][R58.64], R63 ;  /* 0x0000003f3a004986 */ /* 0x0009e2000c101110 */
[----:B------:R-:W-:-:S03]  /*136b0*/  ULDC UR4, c[0x0][0x22c] ;  /* 0x00008b0000047ab9 */ /* 0x000fc60000000800 */
[----:B------:R2:W-:Y:S01]  /*136c0*/  @P5 STG.E.U8 desc[UR16][R56.64], R77 ;  /* 0x0000004d38005986 */ /* 0x0005e2000c101110 */
[----:B------:R-:W-:Y:S01]  /*136d0*/  ISETP.LT.AND P2, PT, R115, UR4, !P0 ;  /* 0x0000000473007c0c */ /* 0x000fe2000c741270 */
[----:B------:R-:W-:Y:S01]  /*136e0*/  ULDC UR4, c[0x0][0x22c] ;  /* 0x00008b0000047ab9 */ /* 0x000fe20000000800 */
[----:B----4-:R-:W-:Y:S02]  /*136f0*/  IMAD R59, R62, 0x2, R61 ;  /* 0x000000023e3b7824 */ /* 0x010fe400078e023d */
[----:B------:R-:W4:Y:S01]  /*13700*/  LDC R62, c[0x0][0x248] ;  /* 0x00009200ff3e7b82 */ /* 0x000f220000000800 */
[C---:B--2---:R-:W-:Y:S01]  /*13710*/  IADD3 R56, P5, R61.reuse, R3, RZ ;  /* 0x000000033d387210 */ /* 0x044fe20007fbe0ff */
[----:B---3--:R-:W-:Y:S01]  /*13720*/  IMAD R60, R64, 0x2, R59 ;  /* 0x00000002403c7824 */ /* 0x008fe200078e023b */
        /* <DEDUP_REMOVED lines=14> */
[----:B---3--:R-:W-:-:S02]  /*13810*/  IADD3 R56, P6, R60, R3, RZ ;  /* 0x000000033c387210 */ /* 0x008fc40007fde0ff */
[----:B------:R-:W-:Y:S02]  /*13820*/  PRMT R63, R88, 0x7770, RZ ;  /* 0x00007770583f7816 */ /* 0x000fe400000000ff */
[-C--:B------:R-:W-:Y:S01]  /*13830*/  LEA.HI.X.SX32 R57, R60, R2.reuse, 0x1, P6 ;  /* 0x000000023c397211 */ /* 0x080fe200030f0eff */
[----:B------:R-:W-:Y:S01]  /*13840*/  IMAD R60, R66, 0x2, R61 ;  /* 0x00000002423c7824 */ /* 0x000fe200078e023d */
[----:B------:R-:W-:Y:S01]  /*13850*/  ISETP.LT.AND P3, PT, R111, UR4, !P0 ;  /* 0x000000046f007c0c */ /* 0x000fe2000c761270 */
[----:B------:R-:W-:Y:S01]  /*13860*/  ULDC UR4, c[0x0][0x22c] ;  /* 0x00008b0000047ab9 */ /* 0x000fe20000000800 */
[-C--:B-1----:R-:W-:Y:S01]  /*13870*/  IADD3 R58, P6, R61, R3.reuse, RZ ;  /* 0x000000033d3a7210 */ /* 0x082fe20007fde0ff */
[----:B------:R1:W-:Y:S01]  /*13880*/  @P4 STG.E.U8 desc[UR16][R56.64], R63 ;  /* 0x0000003f38004986 */ /* 0x0003e2000c101110 */
[----:B------:R-:W-:Y:S01]  /*13890*/  PRMT R65, R89, 0x7770, RZ ;  /* 0x0000777059417816 */ /* 0x000fe200000000ff */
[----:B------:R-:W3:Y:S01]  /*138a0*/  LDC R66, c[0x0][0x248] ;  /* 0x00009200ff427b82 */ /* 0x000ee20000000800 */
[----:B------:R-:W-:Y:S01]  /*138b0*/  LEA.HI.X.SX32 R59, R61, R2, 0x1, P6 ;  /* 0x000000023d3b7211 */ /* 0x000fe200030f0eff */
[----:B0-----:R-:W-:Y:S01]  /*138c0*/  IMAD R61, R67, 0x2, R60 ;  /* 0x00000002433d7824 */ /* 0x001fe200078e023c */
[----:B------:R-:W-:Y:S01]  /*138d0*/  ISETP.LT.AND P2, PT, R110, UR4, !P0 ;  /* 0x000000046e007c0c */ /* 0x000fe2000c741270 */
[----:B------:R-:W-:Y:S01]  /*138e0*/  ULDC UR4, c[0x0][0x22c] ;  /* 0x00008b0000047ab9 */ /* 0x000fe20000000800 */
[----:B-1----:R-:W-:-:S04]  /*138f0*/  IADD3 R56, P6, R60, R3, RZ ;  /* 0x000000033c387210 */ /* 0x002fc80007fde0ff */
[----:B------:R-:W-:Y:S01]  /*13900*/  LEA.HI.X.SX32 R57, R60, R2, 0x1, P6 ;  /* 0x000000023c397211 */ /* 0x000fe200030f0eff */
[----:B----4-:R-:W-:Y:S02]  /*13910*/  IMAD R60, R62, 0x2, R61 ;  /* 0x000000023e3c7824 */ /* 0x010fe400078e023d */
[----:B------:R-:W0:Y:S01]  /*13920*/  LDC R62, c[0x0][0x248] ;  /* 0x00009200ff3e7b82 */ /* 0x000e220000000800 */
[----:B------:R1:W-:Y:S01]  /*13930*/  @P5 STG.E.U8 desc[UR16][R58.64], R65 ;  /* 0x000000413a005986 */ /* 0x0003e2000c101110 */
[----:B------:R-:W-:Y:S02]  /*13940*/  PRMT R63, R90, 0x7770, RZ ;  /* 0x000077705a3f7816 */ /* 0x000fe400000000ff */
[----:B------:R-:W-:Y:S01]  /*13950*/  ISETP.LT.AND P4, PT, R106, UR4, !P0 ;  /* 0x000000046a007c0c */ /* 0x000fe2000c781270 */
[----:B------:R-:W-:Y:S01]  /*13960*/  ULDC UR4, c[0x0][0x22c] ;  /* 0x00008b0000047ab9 */ /* 0x000fe20000000800 */
[----:B------:R-:W-:Y:S01]  /*13970*/  PRMT R67, R91, 0x7770, RZ ;  /* 0x000077705b437816 */ /* 0x000fe200000000ff */
[----:B------:R4:W-:Y:S01]  /*13980*/  @P3 STG.E.U8 desc[UR16][R56.64], R63 ;  /* 0x0000003f38003986 */ /* 0x0009e2000c101110 */
[----:B-1----:R-:W-:-:S02]  /*13990*/  IADD3 R58, P6, R61, R3, RZ ;  /* 0x000000033d3a7210 */ /* 0x002fc40007fde0ff */
[----:B------:R-:W-:Y:S01]  /*139a0*/  ISETP.LT.AND P5, PT, R109, UR4, !P0 ;  /* 0x000000046d007c0c */ /* 0x000fe2000c7a1270 */
[----:B------:R-:W-:Y:S01]  /*139b0*/  ULDC UR4, c[0x0][0x22c] ;  /* 0x00008b0000047ab9 */ /* 0x000fe20000000800 */
[-C--:B------:R-:W-:Y:S01]  /*139c0*/  LEA.HI.X.SX32 R59, R61, R2.reuse, 0x1, P6 ;  /* 0x000000023d3b7211 */ /* 0x080fe200030f0eff */
[----:B--2---:R-:W-:Y:S01]  /*139d0*/  IMAD R61, R77, 0x2, R60 ;  /* 0x000000024d3d7824 */ /* 0x004fe200078e023c */
[C---:B----4-:R-:W-:Y:S01]  /*139e0*/  IADD3 R56, P6, R60.reuse, R3, RZ ;  /* 0x000000033c387210 */ /* 0x050fe20007fde0ff */
[----:B------:R-:W1:Y:S02]  /*139f0*/  LDC R77, c[0x0][0x248] ;  /* 0x00009200ff4d7b82 */ /* 0x000e640000000800 */
[----:B------:R2:W-:Y:S01]  /*13a00*/  @P2 STG.E.U8 desc[UR16][R58.64], R67 ;  /* 0x000000433a002986 */ /* 0x0005e2000c101110 */
[----:B------:R-:W-:Y:S02]  /*13a10*/  LEA.HI.X.SX32 R57, R60, R2, 0x1, P6 ;  /* 0x000000023c397211 */ /* 0x000fe400030f0eff */
[----:B------:R-:W-:Y:S01]  /*13a20*/  ISETP.LT.AND P3, PT, R105, UR4, !P0 ;  /* 0x0000000469007c0c */ /* 0x000fe2000c761270 */
[----:B------:R-:W-:Y:S01]  /*13a30*/  ULDC UR4, c[0x0][0x22c] ;  /* 0x00008b0000047ab9 */ /* 0x000fe20000000800 */
[----:B------:R-:W-:Y:S01]  /*13a40*/  PRMT R63, R88, 0x7771, RZ ;  /* 0x00007771583f7816 */ /* 0x000fe200000000ff */
[----:B------:R-:W4:Y:S01]  /*13a50*/  LDC R60, c[0x0][0x248] ;  /* 0x00009200ff3c7b82 */ /* 0x000f220000000800 */
[----:B------:R-:W-:-:S02]  /*13a60*/  PRMT R65, R89, 0x7771, RZ ;  /* 0x0000777159417816 */ /* 0x000fc400000000ff */
[----:B--2---:R-:W-:Y:S02]  /*13a70*/  IADD3 R58, P6, R61, R3, RZ ;  /* 0x000000033d3a7210 */ /* 0x004fe40007fde0ff */
[----:B------:R-:W-:-:S03]  /*13a80*/  ISETP.LT.AND P2, PT, R108, UR4, !P0 ;  /* 0x000000046c007c0c */ /* 0x000fc6000c741270 */
[----:B------:R-:W2:Y:S01]  /*13a90*/  LDC R67, c[0x0][0x248] ;  /* 0x00009200ff437b82 */ /* 0x000ea20000000800 */
[----:B------:R-:W-:Y:S01]  /*13aa0*/  LEA.HI.X.SX32 R59, R61, R2, 0x1, P6 ;  /* 0x000000023d3b7211 */ /* 0x000fe200030f0eff */
[----:B------:R-:W-:Y:S01]  /*13ab0*/  IMAD R61, R64, 0x2, R61 ;  /* 0x00000002403d7824 */ /* 0x000fe200078e023d */
[----:B------:R-:W-:Y:S01]  /*13ac0*/  ULDC UR4, c[0x0][0x22c] ;  /* 0x00008b0000047ab9 */ /* 0x000fe20000000800 */
[----:B------:R3:W-:Y:S01]  /*13ad0*/  @P4 STG.E.U8 desc[UR16][R56.64], R63 ;  /* 0x0000003f38004986 */ /* 0x0007e2000c101110 */
[----:B------:R-:W-:Y:S01]  /*13ae0*/  ISETP.LT.AND P4, PT, R45, UR4, !P0 ;  /* 0x000000042d007c0c */ /* 0x000fe2000c781270 */
[----:B0-----:R-:W-:Y:S01]  /*13af0*/  IMAD R45, R62, 0x2, R61 ;  /* 0x000000023e2d7824 */ /* 0x001fe200078e023d */
[----:B------:R-:W-:Y:S01]  /*13b00*/  ULDC UR4, c[0x0][0x22c] ;  /* 0x00008b0000047ab9 */ /* 0x000fe20000000800 */
[----:B------:R0:W-:Y:S01]  /*13b10*/  @P5 STG.E.U8 desc[UR16][R58.64], R65 ;  /* 0x000000413a005986 */ /* 0x0001e2000c101110 */
[----:B------:R-:W-:Y:S01]  /*13b20*/  ISETP.LT.AND P6, PT, R44, UR4, !P0 ;  /* 0x000000042c007c0c */ /* 0x000fe2000c7c1270 */
[----:B------:R-:W4:Y:S01]  /*13b30*/  LDC R62, c[0x0][0x248] ;  /* 0x00009200ff3e7b82 */ /* 0x000f220000000800 */
[----:B------:R-:W-:Y:S01]  /*13b40*/  ULDC UR4, c[0x0][0x22c] ;  /* 0x00008b0000047ab9 */ /* 0x000fe20000000800 */
[----:B---3--:R-:W-:-:S04]  /*13b50*/  IADD3 R56, P5, R61, R3, RZ ;  /* 0x000000033d387210 */ /* 0x008fc80007fbe0ff */
[-C--:B------:R-:W-:Y:S02]  /*13b60*/  LEA.HI.X.SX32 R57, R61, R2.reuse, 0x1, P5 ;  /* 0x000000023d397211 */ /* 0x080fe400028f0eff */
[----:B0-----:R-:W0:Y:S01]  /*13b70*/  LDC R65, c[0x0][0x248] ;  /* 0x00009200ff417b82 */ /* 0x001e220000000800 */
[C---:B------:R-:W-:Y:S01]  /*13b80*/  IADD3 R44, P5, R45.reuse, R3, RZ ;  /* 0x000000032d2c7210 */ /* 0x040fe20007fbe0ff */
[----:B------:R-:W-:Y:S01]  /*13b90*/  IMAD R58, R66, 0x2, R45 ;  /* 0x00000002423a7824 */ /* 0x000fe200078e022d */
[----:B------:R-:W-:Y:S02]  /*13ba0*/  PRMT R63, R90, 0x7771, RZ ;  /* 0x000077715a3f7816 */ /* 0x000fe400000000ff */
[----:B------:R-:W-:Y:S02]  /*13bb0*/  LEA.HI.X.SX32 R45, R45, R2, 0x1, P5 ;  /* 0x000000022d2d7211 */ /* 0x000fe400028f0eff */
[----:B------:R-:W-:Y:S01]  /*13bc0*/  PRMT R61, R91, 0x7771, RZ ;  /* 0x000077715b3d7816 */ /* 0x000fe200000000ff */
[----:B------:R3:W-:Y:S04]  /*13bd0*/  @P3 STG.E.U8 desc[UR16][R56.64], R63 ;  /* 0x0000003f38003986 */ /* 0x0007e8000c101110 */
[----:B------:R1:W-:Y:S01]  /*13be0*/  @P2 STG.E.U8 desc[UR16][R44.64], R61 ;  /* 0x0000003d2c002986 */ /* 0x0003e2000c101110 */
[----:B------:R-:W-:-:S02]  /*13bf0*/  PRMT R59, R88, 0x7772, RZ ;  /* 0x00007772583b7816 */ /* 0x000fc400000000ff */
[----:B------:R-:W-:Y:S01]  /*13c00*/  ISETP.LT.AND P5, PT, R47, UR5, !P0 ;  /* 0x000000052f007c0c */ /* 0x000fe2000c7a1270 */
[----:B------:R-:W-:Y:S01]  /*13c10*/  ULDC UR5, c[0x0][0x22c] ;  /* 0x00008b0000057ab9 */ /* 0x000fe20000000800 */
[----:B---3--:R-:W3:Y:S01]  /*13c20*/  LDC R63, c[0x0][0x248] ;  /* 0x00009200ff3f7b82 */ /* 0x008ee20000000800 */
[----:B-1----:R-:W-:-:S04]  /*13c30*/  IADD3 R44, P2, R58, R3, RZ ;  /* 0x000000033a2c7210 */ /* 0x002fc80007f5e0ff */
[----:B------:R-:W-:Y:S01]  /*13c40*/  LEA.HI.X.SX32 R45, R58, R2, 0x1, P2 ;  /* 0x000000023a2d7211 */ /* 0x000fe200010f0eff */
[----:B--2---:R-:W-:-:S04]  /*13c50*/  IMAD R58, R67, 0x2, R58 ;  /* 0x00000002433a7824 */ /* 0x004fc800078e023a */
[----:B------:R1:W-:Y:S01]  /*13c60*/  @P4 STG.E.U8 desc[UR16][R44.64], R59 ;  /* 0x0000003b2c004986 */ /* 0x0003e2000c101110 */
[----:B------:R-:W-:Y:S01]  /*13c70*/  IMAD R47, R77, 0x2, R58 ;  /* 0x000000024d2f7824 */ /* 0x000fe200078e023a */
[----:B------:R-:W-:Y:S02]  /*13c80*/  PRMT R61, R89, 0x7772, RZ ;  /* 0x00007772593d7816 */ /* 0x000fe400000000ff */
[----:B------:R-:W-:Y:S01]  /*13c90*/  ISETP.LT.AND P3, PT, R46, UR4, !P0 ;  /* 0x000000042e007c0c */ /* 0x000fe2000c761270 */
[----:B----4-:R-:W-:Y:S01]  /*13ca0*/  IMAD R56, R60, 0x2, R47 ;  /* 0x000000023c387824 */ /* 0x010fe200078e022f */
[----:B------:R-:W-:Y:S01]  /*13cb0*/  ULDC UR4, c[0x0][0x22c] ;  /* 0x00008b0000047ab9 */ /* 0x000fe20000000800 */
[----:B------:R-:W-:Y:S01]  /*13cc0*/  PRMT R57, R90, 0x7772, RZ ;  /* 0x000077725a397816 */ /* 0x000fe200000000ff */
[----:B------:R-:W2:Y:S01]  /*13cd0*/  LDC R60, c[0x0][0x248] ;  /* 0x00009200ff3c7b82 */ /* 0x000ea20000000800 */
[----:B-1----:R-:W-:-:S04]  /*13ce0*/  IADD3 R44, P4, R58, R3, RZ ;  /* 0x000000033a2c7210 */ /* 0x002fc80007f9e0ff */
[-C--:B------:R-:W-:Y:S02]  /*13cf0*/  LEA.HI.X.SX32 R45, R58, R2.reuse, 0x1, P4 ;  /* 0x000000023a2d7211 */ /* 0x080fe400020f0eff */
[CC--:B------:R-:W-:Y:S01]  /*13d00*/  IADD3 R46, P4, R47.reuse, R3.reuse, RZ ;  /* 0x000000032f2e7210 */ /* 0x0c0fe20007f9e0ff */
[----:B------:R-:W1:Y:S01]  /*13d10*/  LDC R58, c[0x0][0x248] ;  /* 0x00009200ff3a7b82 */ /* 0x000e620000000800 */
[----:B------:R-:W-:Y:S01]  /*13d20*/  ISETP.LT.AND P2, PT, R104, UR4, !P0 ;  /* 0x0000000468007c0c */ /* 0x000fe2000c741270 */
[----:B------:R4:W-:Y:S01]  /*13d30*/  @P6 STG.E.U8 desc[UR16][R44.64], R61 ;  /* 0x0000003d2c006986 */ /* 0x0009e2000c101110 */
[----:B------:R-:W-:Y:S01]  /*13d40*/  ULDC UR4, c[0x0][0x22c] ;  /* 0x00008b0000047ab9 */ /* 0x000fe20000000800 */
[----:B------:R-:W-:Y:S02]  /*13d50*/  LEA.HI.X.SX32 R47, R47, R2, 0x1, P4 ;  /* 0x000000022f2f7211 */ /* 0x000fe400020f0eff */
[----:B------:R-:W-:Y:S01]  /*13d60*/  ISETP.LT.AND P4, PT, R35, UR4, !P0 ;  /* 0x0000000423007c0c */ /* 0x000fe2000c781270 */
[----:B0-----:R-:W-:Y:S01]  /*13d70*/  IMAD R35, R65, 0x2, R56 ;  /* 0x0000000241237824 */ /* 0x001fe200078e0238 */
[----:B------:R-:W-:Y:S01]  /*13d80*/  ULDC UR4, c[0x0][0x22c] ;  /* 0x00008b0000047ab9 */ /* 0x000fe20000000800 */
[----:B----4-:R-:W-:-:S04]  /*13d90*/  IADD3 R44, P6, R56, R3, RZ ;  /* 0x00000003382c7210 */ /* 0x010fc80007fde0ff */
[----:B------:R-:W-:Y:S02]  /*13da0*/  LEA.HI.X.SX32 R45, R56, R2, 0x1, P6 ;  /* 0x00000002382d7211 */ /* 0x000fe400030f0eff */
[----:B------:R-:W0:Y:S01]  /*13db0*/  LDC R56, c[0x0][0x248] ;  /* 0x00009200ff387b82 */ /* 0x000e220000000800 */
[----:B------:R4:W-:Y:S01]  /*13dc0*/  @P3 STG.E.U8 desc[UR16][R46.64], R57 ;  /* 0x000000392e003986 */ /* 0x0009e2000c101110 */
[----:B------:R-:W-:Y:S02]  /*13dd0*/  PRMT R59, R91, 0x7772, RZ ;  /* 0x000077725b3b7816 */ /* 0x000fe400000000ff */
[----:B------:R-:W-:Y:S01]  /*13de0*/  ISETP.LT.AND P3, PT, R40, UR4, !P0 ;  /* 0x0000000428007c0c */ /* 0x000fe2000c761270 */
[----:B------:R-:W-:Y:S01]  /*13df0*/  IMAD R40, R62, 0x2, R35 ;  /* 0x000000023e287824 */ /* 0x000fe200078e0223 */
[----:B------:R-:W-:Y:S01]  /*13e00*/  PRMT R89, R89, 0x7773, RZ ;  /* 0x0000777359597816 */ /* 0x000fe200000000ff */
[----:B------:R3:W-:Y:S01]  /*13e10*/  @P2 STG.E.U8 desc[UR16][R44.64], R59 ;  /* 0x0000003b2c002986 */ /* 0x0007e2000c101110 */
[----:B------:R-:W2:Y:S01]  /*13e20*/  LDC R62, c[0x0][0x248] ;  /* 0x00009200ff3e7b82 */ /* 0x000ea20000000800 */
[----:B------:R-:W-:Y:S01]  /*13e30*/  ULDC UR4, c[0x0][0x22c] ;  /* 0x00008b0000047ab9 */ /* 0x000fe20000000800 */
[----:B----4-:R-:W-:-:S04]  /*13e40*/  IADD3 R46, P6, R35, R3, RZ ;  /* 0x00000003232e7210 */ /* 0x010fc80007fde0ff */
[-C--:B------:R-:W-:Y:S02]  /*13e50*/  LEA.HI.X.SX32 R47, R35, R2.reuse, 0x1, P6 ;  /* 0x00000002232f7211 */ /* 0x080fe400030f0eff */
[----:B---3--:R-:W-:Y:S02]  /*13e60*/  IADD3 R44, P6, R40, R3, RZ ;  /* 0x00000003282c7210 */ /* 0x008fe40007fde0ff */
[----:B------:R-:W-:Y:S01]  /*13e70*/  PRMT R57, R88, 0x7773, RZ ;  /* 0x0000777358397816 */ /* 0x000fe200000000ff */
[----:B------:R-:W-:Y:S01]  /*13e80*/  IMAD R35, R63, 0x2, R40 ;  /* 0x000000023f237824 */ /* 0x000fe200078e0228 */
[----:B------:R-:W-:-:S03]  /*13e90*/  LEA.HI.X.SX32 R45, R40, R2, 0x1, P6 ;  /* 0x00000002282d7211 */ /* 0x000fc600030f0eff */
[----:B------:R3:W-:Y:S01]  /*13ea0*/  @P5 STG.E.U8 desc[UR16][R46.64], R57 ;  /* 0x000000392e005986 */ /* 0x0007e2000c101110 */
[----:B------:R-:W-:Y:S01]  /*13eb0*/  ISETP.LT.AND P2, PT, R43, UR4, !P0 ;  /* 0x000000042b007c0c */ /* 0x000fe2000c741270 */
[----:B------:R-:W-:Y:S02]  /*13ec0*/  ULDC UR4, c[0x0][0x22c] ;  /* 0x00008b0000047ab9 */ /* 0x000fe40000000800 */
[----:B------:R4:W-:Y:S01]  /*13ed0*/  @P4 STG.E.U8 desc[UR16][R44.64], R89 ;  /* 0x000000592c004986 */ /* 0x0009e2000c101110 */
[----:B------:R-:W-:Y:S01]  /*13ee0*/  IADD3 R40, P4, R35, R3, RZ ;  /* 0x0000000323287210 */ /* 0x000fe20007f9e0ff */
[----:B0-----:R-:W-:Y:S01]  /*13ef0*/  IMAD R43, R56, 0x2, R35 ;  /* 0x00000002382b7824 */ /* 0x001fe200078e0223 */
[----:B------:R-:W-:Y:S01]  /*13f00*/  ISETP.LT.AND P5, PT, R41, UR4, !P0 ;  /* 0x0000000429007c0c */ /* 0x000fe2000c7a1270 */
[----:B------:R-:W-:Y:S01]  /*13f10*/  ULDC UR4, c[0x0][0x22c] ;  /* 0x00008b0000047ab9 */ /* 0x000fe20000000800 */
[----:B------:R-:W-:Y:S02]  /*13f20*/  LEA.HI.X.SX32 R41, R35, R2, 0x1, P4 ;  /* 0x0000000223297211 */ /* 0x000fe400020f0eff */
[----:B---3--:R-:W-:Y:S01]  /*13f30*/  PRMT R47, R90, 0x7773, RZ ;  /* 0x000077735a2f7816 */ /* 0x008fe200000000ff */
[----:B------:R-:W0:Y:S01]  /*13f40*/  LDC R46, c[0x0][0x248] ;  /* 0x00009200ff2e7b82 */ /* 0x000e220000000800 */
[----:B------:R-:W-:-:S07]  /*13f50*/  ISETP.LT.AND P4, PT, R42, UR4, !P0 ;  /* 0x000000042a007c0c */ /* 0x000fce000c781270 */
[----:B----4-:R-:W3:Y:S01]  /*13f60*/  LDC R44, c[0x0][0x248] ;  /* 0x00009200ff2c7b82 */ /* 0x010ee20000000800 */
[-C--:B------:R-:W-:Y:S01]  /*13f70*/  IADD3 R42, P6, R43, R3.reuse, RZ ;  /* 0x000000032b2a7210 */ /* 0x080fe20007fde0ff */
[----:B------:R4:W-:Y:S01]  /*13f80*/  @P3 STG.E.U8 desc[UR16][R40.64], R47 ;  /* 0x0000002f28003986 */ /* 0x0009e2000c101110 */
[----:B-1----:R-:W-:Y:S01]  /*13f90*/  IMAD R35, R58, 0x2, R43 ;  /* 0x000000023a237824 */ /* 0x002fe200078e022b */
[----:B------:R-:W-:Y:S01]  /*13fa0*/  ULDC UR4, c[0x0][0x22c] ;  /* 0x00008b0000047ab9 */ /* 0x000fe20000000800 */
[----:B------:R-:W-:Y:S02]  /*13fb0*/  PRMT R91, R91, 0x7773, RZ ;  /* 0x000077735b5b7816 */ /* 0x000fe400000000ff */
[-C--:B------:R-:W-:Y:S02]  /*13fc0*/  LEA.HI.X.SX32 R43, R43, R2.reuse, 0x1, P6 ;  /* 0x000000022b2b7211 */ /* 0x080fe400030f0eff */
[----:B------:R-:W-:Y:S01]  /*13fd0*/  ISETP.LT.AND P3, PT, R39, UR4, !P0 ;  /* 0x0000000427007c0c */ /* 0x000fe2000c761270 */
[----:B----4-:R-:W1:Y:S01]  /*13fe0*/  LDC R47, c[0x0][0x248] ;  /* 0x00009200ff2f7b82 */ /* 0x010e620000000800 */
[C---:B------:R-:W-:Y:S01]  /*13ff0*/  IADD3 R40, P6, R35.reuse, R3, RZ ;  /* 0x0000000323287210 */ /* 0x040fe20007fde0ff */
[----:B--2---:R-:W-:Y:S01]  /*14000*/  IMAD R39, R60, 0x2, R35 ;  /* 0x000000023c277824 */ /* 0x004fe200078e0223 */
[----:B------:R-:W-:Y:S01]  /*14010*/  ULDC UR4, c[0x0][0x22c] ;  /* 0x00008b0000047ab9 */ /* 0x000fe20000000800 */
[----:B------:R3:W-:Y:S01]  /*14020*/  @P2 STG.E.U8 desc[UR16][R42.64], R91 ;  /* 0x0000005b2a002986 */ /* 0x0007e2000c101110 */
[----:B------:R-:W-:-:S02]  /*14030*/  LEA.HI.X.SX32 R41, R35, R2, 0x1, P6 ;  /* 0x0000000223297211 */ /* 0x000fc400030f0eff */
[----:B------:R-:W-:Y:S01]  /*14040*/  PRMT R45, R68, 0x7770, RZ ;  /* 0x00007770442d7816 */ /* 0x000fe200000000ff */
[----:B------:R-:W-:Y:S01]  /*14050*/  IMAD R35, R62, 0x2, R39 ;  /* 0x000000023e237824 */ /* 0x000fe200078e0227 */
[----:B------:R-:W-:Y:S01]  /*14060*/  ISETP.LT.AND P2, PT, R38, UR4, !P0 ;  /* 0x0000000426007c0c */ /* 0x000fe2000c741270 */
[----:B------:R-:W-:Y:S01]  /*14070*/  ULDC UR4, c[0x0][0x22c] ;  /* 0x00008b0000047ab9 */ /* 0x000fe20000000800 */
[CC--:B------:R-:W-:Y:S01]  /*14080*/  IADD3 R38, P6, R39.reuse, R3.reuse, RZ ;  /* 0x0000000327267210 */ /* 0x0c0fe20007fde0ff */
[----:B------:R2:W-:Y:S01]  /*14090*/  @P5 STG.E.U8 desc[UR16][R40.64], R45 ;  /* 0x0000002d28005986 */ /* 0x0005e2000c101110 */
[----:B------:R-:W-:Y:S01]  /*140a0*/  ISETP.LT.AND P5, PT, R34, UR4, !P0 ;  /* 0x0000000422007c0c */ /* 0x000fe2000c7a1270 */
[----:B------:R-:W-:Y:S01]  /*140b0*/  ULDC UR4, c[0x0][0x22c] ;  /* 0x00008b0000047ab9 */ /* 0x000fe20000000800 */
[----:B------:R-:W-:Y:S01]  /*140c0*/  LEA.HI.X.SX32 R39, R39, R2, 0x1, P6 ;  /* 0x0000000227277211 */ /* 0x000fe200030f0eff */
[----:B---3--:R-:W-:Y:S01]  /*140d0*/  IMAD R42, R44, 0x2, R35 ;  /* 0x000000022c2a7824 */ /* 0x008fe200078e0223 */
[----:B------:R-:W-:Y:S01]  /*140e0*/  PRMT R43, R69, 0x7770, RZ ;  /* 0x00007770452b7816 */ /* 0x000fe200000000ff */
[----:B------:R-:W3:Y:S01]  /*140f0*/  LDC R44, c[0x0][0x248] ;  /* 0x00009200ff2c7b82 */ /* 0x000ee20000000800 */
[----:B------:R-:W-:-:S03]  /*14100*/  IADD3 R34, P6, R35, R3, RZ ;  /* 0x0000000323227210 */ /* 0x000fc60007fde0ff */
[----:B------:R4:W-:Y:S01]  /*14110*/  @P4 STG.E.U8 desc[UR16][R38.64], R43 ;  /* 0x0000002b26004986 */ /* 0x0009e2000c101110 */
[----:B------:R-:W-:-:S03]  /*14120*/  LEA.HI.X.SX32 R35, R35, R2, 0x1, P6 ;  /* 0x0000000223237211 */ /* 0x000fc600030f0eff */
[----:B--2---:R-:W2:Y:S01]  /*14130*/  LDC R40, c[0x0][0x248] ;  /* 0x00009200ff287b82 */ /* 0x004ea20000000800 */
[----:B------:R-:W-:Y:S01]  /*14140*/  ISETP.LT.AND P4, PT, R37, UR4, !P0 ;  /* 0x0000000425007c0c */ /* 0x000fe2000c781270 */
[----:B-1----:R-:W-:Y:S01]  /*14150*/  IMAD R37, R47, 0x2, R42 ;  /* 0x000000022f257824 */ /* 0x002fe200078e022a */
[----:B------:R-:W-:Y:S01]  /*14160*/  PRMT R41, R70, 0x7770, RZ ;  /* 0x0000777046297816 */ /* 0x000fe200000000ff */
[----:B------:R-:W-:Y:S01]  /*14170*/  ULDC UR4, c[0x0][0x22c] ;  /* 0x00008b0000047ab9 */ /* 0x000fe20000000800 */
[----:B----4-:R-:W-:-:S04]  /*14180*/  IADD3 R38, P6, R42, R3, RZ ;  /* 0x000000032a267210 */ /* 0x010fc80007fde0ff */
[----:B------:R-:W-:Y:S02]  /*14190*/  LEA.HI.X.SX32 R39, R42, R2, 0x1, P6 ;  /* 0x000000022a277211 */ /* 0x000fe400030f0eff */
[----:B------:R-:W1:Y:S01]  /*141a0*/  LDC R42, c[0x0][0x248] ;  /* 0x00009200ff2a7b82 */ /* 0x000e620000000800 */
[----:B------:R4:W-:Y:S01]  /*141b0*/  @P3 STG.E.U8 desc[UR16][R34.64], R41 ;  /* 0x0000002922003986 */ /* 0x0009e2000c101110 */
[----:B------:R-:W-:Y:S02]  /*141c0*/  PRMT R43, R71, 0x7770, RZ ;  /* 0x00007770472b7816 */ /* 0x000fe400000000ff */
[----:B------:R-:W-:Y:S01]  /*141d0*/  ISETP.LT.AND P3, PT, R33, UR4, !P0 ;  /* 0x0000000421007c0c */ /* 0x000fe2000c761270 */
[----:B0-----:R-:W-:Y:S01]  /*141e0*/  IMAD R33, R46, 0x2, R37 ;  /* 0x000000022e217824 */ /* 0x001fe200078e0225 */
[----:B------:R-:W-:Y:S01]  /*141f0*/  ULDC UR4, c[0x0][0x22c] ;  /* 0x00008b0000047ab9 */ /* 0x000fe20000000800 */
[----:B------:R0:W-:Y:S01]  /*14200*/  @P2 STG.E.U8 desc[UR16][R38.64], R43 ;  /* 0x0000002b26002986 */ /* 0x0001e2000c101110 */
[----:B----4-:R-:W-:-:S04]  /*14210*/  IADD3 R34, P6, R37, R3, RZ ;  /* 0x0000000325227210 */ /* 0x010fc80007fde0ff */
[-C--:B------:R-:W-:Y:S02]  /*14220*/  LEA.HI.X.SX32 R35, R37, R2.reuse, 0x1, P6 ;  /* 0x0000000225237211 */ /* 0x080fe400030f0eff */
[CC--:B0-----:R-:W-:Y:S02]  /*14230*/  IADD3 R38, P6, R33.reuse, R3.reuse, RZ ;  /* 0x0000000321267210 */ /* 0x0c1fe40007fde0ff */
[----:B------:R-:W-:Y:S02]  /*14240*/  PRMT R41, R68, 0x7771, RZ ;  /* 0x0000777144297816 */ /* 0x000fe400000000ff */
[----:B------:R-:W-:Y:S01]  /*14250*/  LEA.HI.X.SX32 R39, R33, R2, 0x1, P6 ;  /* 0x0000000221277211 */ /* 0x000fe200030f0eff */
[----:B--2---:R-:W-:Y:S01]  /*14260*/  IMAD R33, R40, 0x2, R33 ;  /* 0x0000000228217824 */ /* 0x004fe200078e0221 */
[----:B------:R-:W-:Y:S02]  /*14270*/  PRMT R37, R69, 0x7771, RZ ;  /* 0x0000777145257816 */ /* 0x000fe400000000ff */
[----:B------:R-:W-:Y:S01]  /*14280*/  ISETP.LT.AND P2, PT, R36, UR4, !P0 ;  /* 0x0000000424007c0c */ /* 0x000fe2000c741270 */
[----:B------:R-:W-:Y:S01]  /*14290*/  ULDC UR4, c[0x0][0x22c] ;  /* 0x00008b0000047ab9 */ /* 0x000fe20000000800 */
[----:B------:R-:W0:Y:S01]  /*142a0*/  LDC R36, c[0x0][0x248] ;  /* 0x00009200ff247b82 */ /* 0x000e220000000800 */
[----:B------:R2:W-:Y:S01]  /*142b0*/  @P5 STG.E.U8 desc[UR16][R34.64], R41 ;  /* 0x0000002922005986 */ /* 0x0005e2000c101110 */
[----:B------:R-:W-:Y:S01]  /*142c0*/  ISETP.LT.AND P5, PT, R29, UR4, !P0 ;  /* 0x000000041d007c0c */ /* 0x000fe2000c7a1270 */
[----:B-1----:R-:W-:Y:S01]  /*142d0*/  IMAD R29, R42, 0x2, R33 ;  /* 0x000000022a1d7824 */ /* 0x002fe200078e0221 */
[----:B------:R-:W-:Y:S01]  /*142e0*/  ULDC UR4, c[0x0][0x22c] ;  /* 0x00008b0000047ab9 */ /* 0x000fe20000000800 */
[----:B------:R1:W-:Y:S01]  /*142f0*/  @P4 STG.E.U8 desc[UR16][R38.64], R37 ;  /* 0x0000002526004986 */ /* 0x0003e2000c101110 */
[----:B------:R-:W-:Y:S01]  /*14300*/  ISETP.LT.AND P6, PT, R28, UR4, !P0 ;  /* 0x000000041c007c0c */ /* 0x000fe2000c7c1270 */
[----:B------:R-:W-:Y:S01]  /*14310*/  ULDC UR4, c[0x0][0x22c] ;  /* 0x00008b0000047ab9 */ /* 0x000fe20000000800 */
[----:B------:R-:W4:Y:S01]  /*14320*/  LDC R40, c[0x0][0x248] ;  /* 0x00009200ff287b82 */ /* 0x000f220000000800 */
[----:B--2---:R-:W-:-:S04]  /*14330*/  IADD3 R34, P4, R33, R3, RZ ;  /* 0x0000000321227210 */ /* 0x004fc80007f9e0ff */
[----:B------:R-:W-:-:S03]  /*14340*/  LEA.HI.X.SX32 R35, R33, R2, 0x1, P4 ;  /* 0x0000000221237211 */ /* 0x000fc600020f0eff */
[----:B-1----:R-:W1:Y:S01]  /*14350*/  LDC R38, c[0x0][0x248] ;  /* 0x00009200ff267b82 */ /* 0x002e620000000800 */
[C---:B------:R-:W-:Y:S01]  /*14360*/  IADD3 R28, P4, R29.reuse, R3, RZ ;  /* 0x000000031d1c7210 */ /* 0x040fe20007f9e0ff */
[----:B---3--:R-:W-:Y:S01]  /*14370*/  IMAD R33, R44, 0x2, R29 ;  /* 0x000000022c217824 */ /* 0x008fe200078e021d */
[----:B------:R-:W-:Y:S02]  /*14380*/  PRMT R41, R70, 0x7771, RZ ;  /* 0x0000777146297816 */ /* 0x000fe400000000ff */
[----:B------:R-:W-:Y:S02]  /*14390*/  LEA.HI.X.SX32 R29, R29, R2, 0x1, P4 ;  /* 0x000000021d1d7211 */ /* 0x000fe400020f0eff */
[----:B------:R-:W-:Y:S01]  /*143a0*/  PRMT R37, R71, 0x7771, RZ ;  /* 0x0000777147257816 */ /* 0x000fe200000000ff */
[----:B------:R2:W-:Y:S01]  /*143b0*/  @P3 STG.E.U8 desc[UR16][R34.64], R41 ;  /* 0x0000002922003986 */ /* 0x0005e2000c101110 */
[----:B------:R-:W3:Y:S03]  /*143c0*/  LDC R39, c[0x0][0x248] ;  /* 0x00009200ff277b82 */ /* 0x000ee60000000800 */
[----:B------:R0:W-:Y:S01]  /*143d0*/  @P2 STG.E.U8 desc[UR16][R28.64], R37 ;  /* 0x000000251c002986 */ /* 0x0001e2000c101110 */
[----:B------:R-:W-:Y:S01]  /*143e0*/  ISETP.LT.AND P3, PT, R31, UR5, !P0 ;  /* 0x000000051f007c0c */ /* 0x000fe2000c761270 */
[----:B------:R-:W-:Y:S01]  /*143f0*/  ULDC UR5, c[0x0][0x22c] ;  /* 0x00008b0000057ab9 */ /* 0x000fe20000000800 */
[----:B--2---:R-:W-:-:S02]  /*14400*/  PRMT R35, R68, 0x7772, RZ ;  /* 0x0000777244237816 */ /* 0x004fc400000000ff */
[----:B------:R-:W2:Y:S01]  /*14410*/  LDC R34, c[0x0][0x248] ;  /* 0x00009200ff227b82 */ /* 0x000ea20000000800 */
[----:B0-----:R-:W-:-:S04]  /*14420*/  IADD3 R28, P2, R33, R3, RZ ;  /* 0x00000003211c7210 */ /* 0x001fc80007f5e0ff */
[----:B------:R-:W-:Y:S01]  /*14430*/  LEA.HI.X.SX32 R29, R33, R2, 0x1, P2 ;  /* 0x00000002211d7211 */ /* 0x000fe200010f0eff */
[----:B------:R-:W-:Y:S01]  /*14440*/  IMAD R33, R36, 0x2, R33 ;  /* 0x0000000224217824 */ /* 0x000fe200078e0221 */
[----:B------:R-:W-:Y:S01]  /*14450*/  ISETP.LT.AND P4, PT, R30, UR4, !P0 ;  /* 0x000000041e007c0c */ /* 0x000fe2000c781270 */
[----:B------:R-:W-:Y:S01]  /*14460*/  ULDC UR4, c[0x0][0x22c] ;  /* 0x00008b0000047ab9 */ /* 0x000fe20000000800 */
[C---:B------:R-:W-:Y:S01]  /*14470*/  PRMT R37, R69.reuse, 0x7772, RZ ;  /* 0x0000777245257816 */ /* 0x040fe200000000ff */
[----:B------:R0:W-:Y:S01]  /*14480*/  @P5 STG.E.U8 desc[UR16][R28.64], R35 ;  /* 0x000000231c005986 */ /* 0x0001e2000c101110 */
[----:B----4-:R-:W-:Y:S01]  /*14490*/  IMAD R31, R40, 0x2, R33 ;  /* 0x00000002281f7824 */ /* 0x010fe200078e0221 */
[----:B------:R-:W-:Y:S01]  /*144a0*/  ISETP.LT.AND P2, PT, R32, UR4, !P0 ;  /* 0x0000000420007c0c */ /* 0x000fe2000c741270 */
[----:B------:R-:W4:Y:S01]  /*144b0*/  LDC R41, c[0x0][0x248] ;  /* 0x00009200ff297b82 */ /* 0x000f220000000800 */
[----:B------:R-:W-:Y:S01]  /*144c0*/  ULDC UR4, c[0x0][0x22c] ;  /* 0x00008b0000047ab9 */ /* 0x000fe20000000800 */
[----:B-1----:R-:W-:Y:S01]  /*144d0*/  IMAD R32, R38, 0x2, R31 ;  /* 0x0000000226207824 */ /* 0x002fe200078e021f */
[----:B------:R-:W-:-:S05]  /*144e0*/  PRMT R69, R69, 0x7773, RZ ;  /* 0x0000777345457816 */ /* 0x000fca00000000ff */
[----:B------:R-:W1:Y:S01]  /*144f0*/  LDC R36, c[0x0][0x248] ;  /* 0x00009200ff247b82 */ /* 0x000e620000000800 */
[----:B0-----:R-:W-:-:S04]  /*14500*/  IADD3 R28, P5, R33, R3, RZ ;  /* 0x00000003211c7210 */ /* 0x001fc80007fbe0ff */
[-C--:B------:R-:W-:Y:S02]  /*14510*/  LEA.HI.X.SX32 R29, R33, R2.reuse, 0x1, P5 ;  /* 0x00000002211d7211 */ /* 0x080fe400028f0eff */
[CC--:B------:R-:W-:Y:S01]  /*14520*/  IADD3 R30, P5, R31.reuse, R3.reuse, RZ ;  /* 0x000000031f1e7210 */ /* 0x0c0fe20007fbe0ff */
[----:B------:R-:W0:Y:S02]  /*14530*/  LDC R38, c[0x0][0x248] ;  /* 0x00009200ff267b82 */ /* 0x000e240000000800 */
[----:B------:R2:W-:Y:S01]  /*14540*/  @P6 STG.E.U8 desc[UR16][R28.64], R37 ;  /* 0x000000251c006986 */ /* 0x0005e2000c101110 */
[----:B------:R-:W-:Y:S02]  /*14550*/  LEA.HI.X.SX32 R31, R31, R2, 0x1, P5 ;  /* 0x000000021f1f7211 */ /* 0x000fe400028f0eff */
[----:B------:R-:W-:Y:S01]  /*14560*/  ISETP.LT.AND P5, PT, R19, UR4, !P0 ;  /* 0x0000000413007c0c */ /* 0x000fe2000c7a1270 */
[----:B---3--:R-:W-:Y:S01]  /*14570*/  IMAD R19, R39, 0x2, R32 ;  /* 0x0000000227137824 */ /* 0x008fe200078e0220 */
[----:B------:R-:W-:Y:S01]  /*14580*/  PRMT R33, R70, 0x7772, RZ ;  /* 0x0000777246217816 */ /* 0x000fe200000000ff */
[----:B------:R-:W-:Y:S01]  /*14590*/  ULDC UR4, c[0x0][0x22c] ;  /* 0x00008b0000047ab9 */ /* 0x000fe20000000800 */
[----:B--2---:R-:W-:-:S04]  /*145a0*/  IADD3 R28, P6, R32, R3, RZ ;  /* 0x00000003201c7210 */ /* 0x004fc80007fde0ff */
[----:B------:R-:W-:Y:S02]  /*145b0*/  LEA.HI.X.SX32 R29, R32, R2, 0x1, P6 ;  /* 0x00000002201d7211 */ /* 0x000fe400030f0eff */
[----:B------:R-:W2:Y:S01]  /*145c0*/  LDC R32, c[0x0][0x248] ;  /* 0x00009200ff207b82 */ /* 0x000ea20000000800 */
[----:B------:R3:W-:Y:S01]  /*145d0*/  @P4 STG.E.U8 desc[UR16][R30.64], R33 ;  /* 0x000000211e004986 */ /* 0x0007e2000c101110 */
[----:B------:R-:W-:Y:S01]  /*145e0*/  ISETP.LT.AND P4, PT, R24, UR4, !P0 ;  /* 0x0000000418007c0c */ /* 0x000fe2000c781270 */
[----:B------:R-:W-:Y:S01]  /*145f0*/  IMAD R24, R34, 0x2, R19 ;  /* 0x0000000222187824 */ /* 0x000fe200078e0213 */
[----:B------:R-:W-:Y:S01]  /*14600*/  PRMT R35, R71, 0x7772, RZ ;  /* 0x0000777247237816 */ /* 0x000fe200000000ff */
[----:B------:R-:W-:-:S03]  /*14610*/  ULDC UR4, c[0x0][0x22c] ;  /* 0x00008b0000047ab9 */ /* 0x000fc60000000800 */
[----:B------:R-:W1:Y:S01]  /*14620*/  LDC R34, c[0x0][0x248] ;  /* 0x00009200ff227b82 */ /* 0x000e620000000800 */
[----:B------:R4:W-:Y:S01]  /*14630*/  @P2 STG.E.U8 desc[UR16][R28.64], R35 ;  /* 0x000000231c002986 */ /* 0x0009e2000c101110 */
[----:B---3--:R-:W-:-:S04]  /*14640*/  IADD3 R30, P6, R19, R3, RZ ;  /* 0x00000003131e7210 */ /* 0x008fc80007fde0ff */
[-C--:B------:R-:W-:Y:S02]  /*14650*/  LEA.HI.X.SX32 R31, R19, R2.reuse, 0x1, P6 ;  /* 0x00000002131f7211 */ /* 0x080fe400030f0eff */
[----:B----4-:R-:W-:Y:S02]  /*14660*/  IADD3 R28, P6, R24, R3, RZ ;  /* 0x00000003181c7210 */ /* 0x010fe40007fde0ff */
[----:B------:R-:W-:Y:S01]  /*14670*/  PRMT R33, R68, 0x7773, RZ ;  /* 0x0000777344217816 */ /* 0x000fe200000000ff */
[----:B------:R-:W-:Y:S01]  /*14680*/  IMAD R19, R41, 0x2, R24 ;  /* 0x0000000229137824 */ /* 0x000fe200078e0218 */
[----:B------:R-:W-:Y:S02]  /*14690*/  LEA.HI.X.SX32 R29, R24, R2, 0x1, P6 ;  /* 0x00000002181d7211 */ /* 0x000fe400030f0eff */
[----:B------:R-:W-:Y:S01]  /*146a0*/  ISETP.LT.AND P2, PT, R27, UR4, !P0 ;  /* 0x000000041b007c0c */ /* 0x000fe2000c741270 */
[----:B------:R3:W-:Y:S01]  /*146b0*/  @P3 STG.E.U8 desc[UR16][R30.64], R33 ;  /* 0x000000211e003986 */ /* 0x0007e2000c101110 */
[----:B------:R-:W-:Y:S01]  /*146c0*/  ULDC UR4, c[0x0][0x22c] ;  /* 0x00008b0000047ab9 */ /* 0x000fe20000000800 */
[----:B--2---:R-:W-:-:S02]  /*146d0*/  IMAD R27, R32, 0x2, R19 ;  /* 0x00000002201b7824 */ /* 0x004fc400078e0213 */
[----:B------:R2:W-:Y:S01]  /*146e0*/  @P5 STG.E.U8 desc[UR16][R28.64], R69 ;  /* 0x000000451c005986 */ /* 0x0005e2000c101110 */
[----:B------:R-:W-:Y:S01]  /*146f0*/  IADD3 R24, P5, R19, R3, RZ ;  /* 0x0000000313187210 */ /* 0x000fe20007fbe0ff */
[----:B------:R-:W4:Y:S01]  /*14700*/  LDC R32, c[0x0][0x248] ;  /* 0x00009200ff207b82 */ /* 0x000f220000000800 */
[----:B------:R-:W-:Y:S01]  /*14710*/  ISETP.LT.AND P3, PT, R25, UR4, !P0 ;  /* 0x0000000419007c0c */ /* 0x000fe2000c761270 */
[----:B------:R-:W-:Y:S01]  /*14720*/  ULDC UR4, c[0x0][0x22c] ;  /* 0x00008b0000047ab9 */ /* 0x000fe20000000800 */
[----:B------:R-:W-:Y:S02]  /*14730*/  LEA.HI.X.SX32 R25, R19, R2, 0x1, P5 ;  /* 0x0000000213197211 */ /* 0x000fe400028f0eff */
[----:B------:R-:W-:-:S03]  /*14740*/  ISETP.LT.AND P5, PT, R26, UR4, !P0 ;  /* 0x000000041a007c0c */ /* 0x000fc6000c7a1270 */
[----:B---3--:R-:W3:Y:S01]  /*14750*/  LDC R30, c[0x0][0x248] ;  /* 0x00009200ff1e7b82 */ /* 0x008ee20000000800 */
[-C--:B------:R-:W-:Y:S01]  /*14760*/  IADD3 R26, P6, R27, R3.reuse, RZ ;  /* 0x000000031b1a7210 */ /* 0x080fe20007fde0ff */
[----:B-1----:R-:W-:Y:S01]  /*14770*/  IMAD R19, R34, 0x2, R27 ;  /* 0x0000000222137824 */ /* 0x002fe200078e021b */
[----:B------:R-:W-:Y:S01]  /*14780*/  PRMT R31, R70, 0x7773, RZ ;  /* 0x00007773461f7816 */ /* 0x000fe200000000ff */
[----:B------:R-:W-:Y:S01]  /*14790*/  ULDC UR4, c[0x0][0x22c] ;  /* 0x00008b0000047ab9 */ /* 0x000fe20000000800 */
[----:B------:R-:W-:Y:S02]  /*147a0*/  PRMT R71, R71, 0x7773, RZ ;  /* 0x0000777347477816 */ /* 0x000fe400000000ff */
[----:B------:R-:W-:Y:S01]  /*147b0*/  LEA.HI.X.SX32 R27, R27, R2, 0x1, P6 ;  /* 0x000000021b1b7211 */ /* 0x000fe200030f0eff */
[----:B------:R-:W-:Y:S01]  /*147c0*/  @P4 STG.E.U8 desc[UR16][R24.64], R31 ;  /* 0x0000001f18004986 */ /* 0x000fe2000c101110 */
[----:B--2---:R-:W-:-:S03]  /*147d0*/  IADD3 R28, P6, R19, R3, RZ ;  /* 0x00000003131c7210 */ /* 0x004fc60007fde0ff */
[----:B------:R1:W-:Y:S01]  /*147e0*/  @P2 STG.E.U8 desc[UR16][R26.64], R71 ;  /* 0x000000471a002986 */ /* 0x0003e2000c101110 */
[----:B------:R-:W-:Y:S01]  /*147f0*/  ISETP.LT.AND P4, PT, R23, UR4, !P0 ;  /* 0x0000000417007c0c */ /* 0x000fe2000c781270 */
[----:B------:R-:W-:Y:S01]  /*14800*/  IMAD R23, R36, 0x2, R19 ;  /* 0x0000000224177824 */ /* 0x000fe200078e0213 */
[----:B------:R-:W-:Y:S01]  /*14810*/  LEA.HI.X.SX32 R29, R19, R2, 0x1, P6 ;  /* 0x00000002131d7211 */ /* 0x000fe200030f0eff */
[----:B------:R-:W-:Y:S01]  /*14820*/  ULDC UR4, c[0x0][0x22c] ;  /* 0x00008b0000047ab9 */ /* 0x000fe20000000800 */
[----:B------:R-:W-:Y:S01]  /*14830*/  PRMT R33, R92, 0x7770, RZ ;  /* 0x000077705c217816 */ /* 0x000fe200000000ff */
[----:B-1----:R-:W1:Y:S01]  /*14840*/  LDC R26, c[0x0][0x248] ;  /* 0x00009200ff1a7b82 */ /* 0x002e620000000800 */
[----:B------:R-:W-:Y:S01]  /*14850*/  ISETP.LT.AND P2, PT, R22, UR4, !P0 ;  /* 0x0000000416007c0c */ /* 0x000fe2000c741270 */
[----:B0-----:R-:W-:Y:S01]  /*14860*/  IMAD R19, R38, 0x2, R23 ;  /* 0x0000000226137824 */ /* 0x001fe200078e0217 */
[----:B------:R-:W-:Y:S01]  /*14870*/  IADD3 R22, P6, R23, R3, RZ ;  /* 0x0000000317167210 */ /* 0x000fe20007fde0ff */
[----:B------:R0:W-:Y:S01]  /*14880*/  @P3 STG.E.U8 desc[UR16][R28.64], R33 ;  /* 0x000000211c003986 */ /* 0x0001e2000c101110 */
[----:B------:R-:W-:Y:S01]  /*14890*/  ULDC UR4, c[0x0][0x22c] ;  /* 0x00008b0000047ab9 */ /* 0x000fe20000000800 */
[----:B------:R-:W-:-:S02]  /*148a0*/  PRMT R31, R93, 0x7770, RZ ;  /* 0x000077705d1f7816 */ /* 0x000fc400000000ff */
[-C--:B------:R-:W-:Y:S02]  /*148b0*/  LEA.HI.X.SX32 R23, R23, R2.reuse, 0x1, P6 ;  /* 0x0000000217177211 */ /* 0x080fe400030f0eff */
[----:B------:R-:W-:Y:S01]  /*148c0*/  ISETP.LT.AND P3, PT, R18, UR4, !P0 ;  /* 0x0000000412007c0c */ /* 0x000fe2000c761270 */
[----:B---3--:R-:W-:Y:S01]  /*148d0*/  IMAD R25, R30, 0x2, R19 ;  /* 0x000000021e197824 */ /* 0x008fe200078e0213 */
[C---:B------:R-:W-:Y:S01]  /*148e0*/  IADD3 R18, P6, R19.reuse, R3, RZ ;  /* 0x0000000313127210 */ /* 0x040fe20007fde0ff */
[----:B------:R-:W-:Y:S01]  /*148f0*/  ULDC UR4, c[0x0][0x22c] ;  /* 0x00008b0000047ab9 */ /* 0x000fe20000000800 */
[----:B------:R-:W2:Y:S01]  /*14900*/  LDC R30, c[0x0][0x248] ;  /* 0x00009200ff1e7b82 */ /* 0x000ea20000000800 */
[----:B------:R3:W-:Y:S07]  /*14910*/  @P5 STG.E.U8 desc[UR16][R22.64], R31 ;  /* 0x0000001f16005986 */ /* 0x0007ee000c101110 */
[----:B0-----:R-:W0:Y:S01]  /*14920*/  LDC R28, c[0x0][0x248] ;  /* 0x00009200ff1c7b82 */ /* 0x001e220000000800 */
[----:B------:R-:W-:-:S02]  /*14930*/  LEA.HI.X.SX32 R19, R19, R2, 0x1, P6 ;  /* 0x0000000213137211 */ /* 0x000fc400030f0eff */
[----:B------:R-:W-:Y:S02]  /*14940*/  PRMT R27, R94, 0x7770, RZ ;  /* 0x000077705e1b7816 */ /* 0x000fe400000000ff */
[----:B------:R-:W-:Y:S01]  /*14950*/  ISETP.LT.AND P5, PT, R21, UR4, !P0 ;  /* 0x0000000415007c0c */ /* 0x000fe2000c7a1270 */
[----:B----4-:R-:W-:Y:S01]  /*14960*/  IMAD R21, R32, 0x2, R25 ;  /* 0x0000000220157824 */ /* 0x010fe200078e0219 */
[-C--:B------:R-:W-:Y:S01]  /*14970*/  IADD3 R24, P6, R25, R3.reuse, RZ ;  /* 0x0000000319187210 */ /* 0x080fe20007fde0ff */
[----:B------:R-:W-:Y:S01]  /*14980*/  ULDC UR4, c[0x0][0x22c] ;  /* 0x00008b0000047ab9 */ /* 0x000fe20000000800 */
[----:B------:R4:W-:Y:S01]  /*14990*/  @P4 STG.E.U8 desc[UR16][R18.64], R27 ;  /* 0x0000001b12004986 */ /* 0x0009e2000c101110 */
[----:B------:R-:W-:Y:S01]  /*149a0*/  ISETP.LT.AND P4, PT, R17, UR4, !P0 ;  /* 0x0000000411007c0c */ /* 0x000fe2000c781270 */
[----:B------:R-:W2:Y:S01]  /*149b0*/  LDC R32, c[0x0][0x248] ;  /* 0x00009200ff207b82 */ /* 0x000ea20000000800 */
[----:B------:R-:W-:Y:S01]  /*149c0*/  LEA.HI.X.SX32 R25, R25, R2, 0x1, P6 ;  /* 0x0000000219197211 */ /* 0x000fe200030f0eff */
[----:B-1----:R-:W-:Y:S01]  /*149d0*/  IMAD R17, R26, 0x2, R21 ;  /* 0x000000021a117824 */ /* 0x002fe200078e0215 */
[----:B---3--:R-:W-:Y:S01]  /*149e0*/  IADD3 R22, P6, R21, R3, RZ ;  /* 0x0000000315167210 */ /* 0x008fe20007fde0ff */
[----:B------:R-:W-:Y:S01]  /*149f0*/  ULDC UR4, c[0x0][0x22c] ;  /* 0x00008b0000047ab9 */ /* 0x000fe20000000800 */
[----:B------:R-:W-:-:S02]  /*14a00*/  PRMT R31, R95, 0x7770, RZ ;  /* 0x000077705f1f7816 */ /* 0x000fc400000000ff */
[-C--:B------:R-:W-:Y:S01]  /*14a10*/  LEA.HI.X.SX32 R23, R21, R2.reuse, 0x1, P6 ;  /* 0x0000000215177211 */ /* 0x080fe200030f0eff */
[----:B------:R-:W1:Y:S01]  /*14a20*/  LDC R26, c[0x0][0x248] ;  /* 0x00009200ff1a7b82 */ /* 0x000e620000000800 */
[CC--:B----4-:R-:W-:Y:S02]  /*14a30*/  IADD3 R18, P6, R17.reuse, R3.reuse, RZ ;  /* 0x0000000311127210 */ /* 0x0d0fe40007fde0ff */
[----:B------:R-:W-:Y:S02]  /*14a40*/  PRMT R29, R92, 0x7771, RZ ;  /* 0x000077715c1d7816 */ /* 0x000fe400000000ff */
[----:B------:R-:W-:Y:S01]  /*14a50*/  LEA.HI.X.SX32 R19, R17, R2, 0x1, P6 ;  /* 0x0000000211137211 */ /* 0x000fe200030f0eff */
[----:B0-----:R-:W-:Y:S01]  /*14a60*/  IMAD R17, R28, 0x2, R17 ;  /* 0x000000021c117824 */ /* 0x001fe200078e0211 */
[----:B------:R-:W-:Y:S01]  /*14a70*/  PRMT R27, R93, 0x7771, RZ ;  /* 0x000077715d1b7816 */ /* 0x000fe200000000ff */
[----:B------:R0:W-:Y:S01]  /*14a80*/  @P2 STG.E.U8 desc[UR16][R24.64], R31 ;  /* 0x0000001f18002986 */ /* 0x0001e2000c101110 */
[----:B------:R-:W-:Y:S01]  /*14a90*/  ISETP.LT.AND P2, PT, R20, UR4, !P0 ;  /* 0x0000000414007c0c */ /* 0x000fe2000c741270 */
[----:B------:R-:W-:Y:S01]  /*14aa0*/  ULDC UR4, c[0x0][0x22c] ;  /* 0x00008b0000047ab9 */ /* 0x000fe20000000800 */
[----:B------:R-:W3:Y:S01]  /*14ab0*/  LDC R28, c[0x0][0x248] ;  /* 0x00009200ff1c7b82 */ /* 0x000ee20000000800 */
[----:B------:R4:W-:Y:S01]  /*14ac0*/  @P3 STG.E.U8 desc[UR16][R22.64], R29 ;  /* 0x0000001d16003986 */ /* 0x0009e2000c101110 */
[----:B------:R-:W-:Y:S01]  /*14ad0*/  ISETP.LT.AND P3, PT, R13, UR4, !P0 ;  /* 0x000000040d007c0c */ /* 0x000fe2000c761270 */
[----:B--2---:R-:W-:Y:S01]  /*14ae0*/  IMAD R13, R30, 0x2, R17 ;  /* 0x000000021e0d7824 */ /* 0x004fe200078e0211 */
[----:B------:R-:W-:Y:S01]  /*14af0*/  ULDC UR4, c[0x0][0x22c] ;  /* 0x00008b0000047ab9 */ /* 0x000fe20000000800 */
[----:B------:R2:W-:Y:S01]  /*14b00*/  @P5 STG.E.U8 desc[UR16][R18.64], R27 ;  /* 0x0000001b12005986 */ /* 0x0005e2000c101110 */
[----:B------:R-:W-:-:S02]  /*14b10*/  IADD3 R20, P5, R17, R3, RZ ;  /* 0x0000000311147210 */ /* 0x000fc40007fbe0ff */
[----:B0-----:R-:W0:Y:S02]  /*14b20*/  LDC R24, c[0x0][0x248] ;  /* 0x00009200ff187b82 */ /* 0x001e240000000800 */
[----:B------:R-:W-:Y:S02]  /*14b30*/  LEA.HI.X.SX32 R21, R17, R2, 0x1, P5 ;  /* 0x0000000211157211 */ /* 0x000fe400028f0eff */
[----:B------:R-:W-:-:S04]  /*14b40*/  ISETP.LT.AND P5, PT, R12, UR4, !P0 ;  /* 0x000000040c007c0c */ /* 0x000fc8000c7a1270 */
[----:B----4-:R-:W4:Y:S01]  /*14b50*/  LDC R22, c[0x0][0x248] ;  /* 0x00009200ff167b82 */ /* 0x010f220000000800 */
[CC--:B------:R-:W-:Y:S01]  /*14b60*/  IADD3 R12, P6, R13.reuse, R3.reuse, RZ ;  /* 0x000000030d0c7210 */ /* 0x0c0fe20007fde0ff */
[----:B------:R-:W-:Y:S01]  /*14b70*/  IMAD R17, R32, 0x2, R13 ;  /* 0x0000000220117824 */ /* 0x000fe200078e020d */
[----:B------:R-:W-:Y:S01]  /*14b80*/  PRMT R25, R94, 0x7771, RZ ;  /* 0x000077715e197816 */ /* 0x000fe200000000ff */
[----:B------:R-:W-:Y:S01]  /*14b90*/  ULDC UR4, c[0x0][0x22c] ;  /* 0x00008b0000047ab9 */ /* 0x000fe20000000800 */
[----:B------:R-:W-:Y:S02]  /*14ba0*/  LEA.HI.X.SX32 R13, R13, R2, 0x1, P6 ;  /* 0x000000020d0d7211 */ /* 0x000fe400030f0eff */
[----:B------:R-:W-:Y:S01]  /*14bb0*/  PRMT R23, R95, 0x7771, RZ ;  /* 0x000077715f177816 */ /* 0x000fe200000000ff */
[----:B------:R1:W-:Y:S01]  /*14bc0*/  @P4 STG.E.U8 desc[UR16][R20.64], R25 ;  /* 0x0000001914004986 */ /* 0x0003e2000c101110 */
[----:B--2---:R-:W2:Y:S03]  /*14bd0*/  LDC R27, c[0x0][0x248] ;  /* 0x00009200ff1b7b82 */ /* 0x004ea60000000800 */
[----:B------:R4:W-:Y:S01]  /*14be0*/  @P2 STG.E.U8 desc[UR16][R12.64], R23 ;  /* 0x000000170c002986 */ /* 0x0009e2000c101110 */
[----:B------:R-:W-:-:S04]  /*14bf0*/  IADD3 R18, P2, R17, R3, RZ ;  /* 0x0000000311127210 */ /* 0x000fc80007f5e0ff */
[-C--:B------:R-:W-:Y:S01]  /*14c00*/  LEA.HI.X.SX32 R19, R17, R2.reuse, 0x1, P2 ;  /* 0x0000000211137211 */ /* 0x080fe200010f0eff */
[----:B0-----:R-:W-:Y:S01]  /*14c10*/  IMAD R17, R24, 0x2, R17 ;  /* 0x0000000218117824 */ /* 0x001fe200078e0211 */
[----:B-1----:R-:W-:Y:S01]  /*14c20*/  PRMT R21, R92, 0x7772, RZ ;  /* 0x000077725c157816 */ /* 0x002fe200000000ff */
[----:B------:R-:W0:Y:S01]  /*14c30*/  LDC R20, c[0x0][0x248] ;  /* 0x00009200ff147b82 */ /* 0x000e220000000800 */
[----:B------:R-:W-:Y:S01]  /*14c40*/  ISETP.LT.AND P2, PT, R15, UR5, !P0 ;  /* 0x000000050f007c0c */ /* 0x000fe2000c741270 */
[----:B------:R-:W-:Y:S01]  /*14c50*/  ULDC UR5, c[0x0][0x22c] ;  /* 0x00008b0000057ab9 */ /* 0x000fe20000000800 */
[----:B----4-:R-:W-:Y:S01]  /*14c60*/  IMAD R15, R22, 0x2, R17 ;  /* 0x00000002160f7824 */ /* 0x010fe200078e0211 */
[----:B------:R1:W-:Y:S01]  /*14c70*/  @P3 STG.E.U8 desc[UR16][R18.64], R21 ;  /* 0x0000001512003986 */ /* 0x0003e2000c101110 */
[CC--:B------:R-:W-:Y:S02]  /*14c80*/  IADD3 R12, P3, R17.reuse, R3.reuse, RZ ;  /* 0x00000003110c7210 */ /* 0x0c0fe40007f7e0ff */
[----:B------:R-:W-:Y:S01]  /*14c90*/  ISETP.LT.AND P4, PT, R14, UR4, !P0 ;  /* 0x000000040e007c0c */ /* 0x000fe2000c781270 */
[----:B------:R-:W-:Y:S01]  /*14ca0*/  ULDC UR4, c[0x0][0x22c] ;  /* 0x00008b0000047ab9 */ /* 0x000fe20000000800 */
[----:B------:R-:W-:Y:S01]  /*14cb0*/  LEA.HI.X.SX32 R13, R17, R2, 0x1, P3 ;  /* 0x00000002110d7211 */ /* 0x000fe200018f0eff */
[----:B------:R-:W-:Y:S01]  /*14cc0*/  IMAD R17, R26, 0x2, R15 ;  /* 0x000000021a117824 */ /* 0x000fe200078e020f */
[----:B------:R-:W-:Y:S01]  /*14cd0*/  PRMT R25, R93, 0x7772, RZ ;  /* 0x000077725d197816 */ /* 0x000fe200000000ff */
[----:B------:R-:W4:Y:S01]  /*14ce0*/  LDC R22, c[0x0][0x248] ;  /* 0x00009200ff167b82 */ /* 0x000f220000000800 */
[----:B------:R-:W-:-:S02]  /*14cf0*/  IADD3 R14, P3, R15, R3, RZ ;  /* 0x000000030f0e7210 */ /* 0x000fc40007f7e0ff */
[----:B------:R-:W-:Y:S01]  /*14d00*/  ISETP.LT.AND P6, PT, R16, UR4, !P0 ;  /* 0x0000000410007c0c */ /* 0x000fe2000c7c1270 */
[----:B------:R2:W-:Y:S01]  /*14d10*/  @P5 STG.E.U8 desc[UR16][R12.64], R25 ;  /* 0x000000190c005986 */ /* 0x0005e2000c101110 */
[----:B------:R-:W-:Y:S01]  /*14d20*/  PRMT R23, R94, 0x7772, RZ ;  /* 0x000077725e177816 */ /* 0x000fe200000000ff */
[----:B------:R-:W-:Y:S01]  /*14d30*/  ULDC UR4, c[0x0][0x22c] ;  /* 0x00008b0000047ab9 */ /* 0x000fe20000000800 */
[-C--:B------:R-:W-:Y:S02]  /*14d40*/  LEA.HI.X.SX32 R15, R15, R2.reuse, 0x1, P3 ;  /* 0x000000020f0f7211 */ /* 0x080fe400018f0eff */
[----:B------:R-:W-:Y:S02]  /*14d50*/  IADD3 R16, P5, R17, R3, RZ ;  /* 0x0000000311107210 */ /* 0x000fe40007fbe0ff */
[----:B------:R-:W-:Y:S01]  /*14d60*/  ISETP.LT.AND P3, PT, R5, UR4, !P0 ;  /* 0x0000000405007c0c */ /* 0x000fe2000c761270 */
[----:B---3--:R-:W-:Y:S01]  /*14d70*/  IMAD R5, R28, 0x2, R17 ;  /* 0x000000021c057824 */ /* 0x008fe200078e0211 */
[----:B------:R3:W-:Y:S01]  /*14d80*/  @P4 STG.E.U8 desc[UR16][R14.64], R23 ;  /* 0x000000170e004986 */ /* 0x0007e2000c101110 */
[----:B------:R-:W-:Y:S01]  /*14d90*/  LEA.HI.X.SX32 R17, R17, R2, 0x1, P5 ;  /* 0x0000000211117211 */ /* 0x000fe200028f0eff */
[----:B------:R-:W-:Y:S01]  /*14da0*/  ULDC UR4, c[0x0][0x22c] ;  /* 0x00008b0000047ab9 */ /* 0x000fe20000000800 */
[----:B-1----:R-:W-:Y:S01]  /*14db0*/  PRMT R21, R95, 0x7772, RZ ;  /* 0x000077725f157816 */ /* 0x002fe200000000ff */
[----:B--2---:R-:W1:Y:S01]  /*14dc0*/  LDC R25, c[0x0][0x248] ;  /* 0x00009200ff197b82 */ /* 0x004e620000000800 */
[----:B------:R-:W-:Y:S01]  /*14dd0*/  ISETP.LT.AND P4, PT, R8, UR4, !P0 ;  /* 0x0000000408007c0c */ /* 0x000fe2000c781270 */
[----:B0-----:R-:W-:-:S06]  /*14de0*/  IMAD R8, R20, 0x2, R5 ;  /* 0x0000000214087824 */ /* 0x001fcc00078e0205 */
[----:B---3--:R-:W0:Y:S01]  /*14df0*/  LDC R14, c[0x0][0x248] ;  /* 0x00009200ff0e7b82 */ /* 0x008e220000000800 */
[----:B------:R2:W-:Y:S01]  /*14e00*/  @P6 STG.E.U8 desc[UR16][R16.64], R21 ;  /* 0x0000001510006986 */ /* 0x0005e2000c101110 */
[CC--:B------:R-:W-:Y:S01]  /*14e10*/  IADD3 R18, P5, R5.reuse, R3.reuse, RZ ;  /* 0x0000000305127210 */ /* 0x0c0fe20007fbe0ff */
[----:B------:R-:W-:Y:S01]  /*14e20*/  ULDC UR4, c[0x0][0x22c] ;  /* 0x00008b0000047ab9 */ /* 0x000fe20000000800 */
[----:B------:R-:W-:Y:S02]  /*14e30*/  IADD3 R12, P6, R8, R3, RZ ;  /* 0x00000003080c7210 */ /* 0x000fe40007fde0ff */
[-C--:B------:R-:W-:Y:S02]  /*14e40*/  LEA.HI.X.SX32 R19, R5, R2.reuse, 0x1, P5 ;  /* 0x0000000205137211 */ /* 0x080fe400028f0eff */
[----:B------:R-:W-:Y:S01]  /*14e50*/  PRMT R15, R92, 0x7773, RZ ;  /* 0x000077735c0f7816 */ /* 0x000fe200000000ff */
[----:B------:R-:W3:Y:S01]  /*14e60*/  LDC R20, c[0x0][0x248] ;  /* 0x00009200ff147b82 */ /* 0x000ee20000000800 */
[----:B------:R-:W-:-:S07]  /*14e70*/  LEA.HI.X.SX32 R13, R8, R2, 0x1, P6 ;  /* 0x00000002080d7211 */ /* 0x000fce00030f0eff */
[----:B--2---:R-:W2:Y:S01]  /*14e80*/  LDC R16, c[0x0][0x248] ;  /* 0x00009200ff107b82 */ /* 0x004ea20000000800 */
[----:B------:R-:W-:Y:S01]  /*14e90*/  PRMT R93, R93, 0x7773, RZ ;  /* 0x000077735d5d7816 */ /* 0x000fe200000000ff */
[----:B------:R-:W-:Y:S01]  /*14ea0*/  IMAD R5, R27, 0x2, R8 ;  /* 0x000000021b057824 */ /* 0x000fe200078e0208 */
[----:B------:R1:W-:Y:S01]  /*14eb0*/  @P2 STG.E.U8 desc[UR16][R18.64], R15 ;  /* 0x0000000f12002986 */ /* 0x0003e2000c101110 */
[----:B------:R-:W-:Y:S01]  /*14ec0*/  ISETP.LT.AND P5, PT, R11, UR4, !P0 ;  /* 0x000000040b007c0c */ /* 0x000fe2000c7a1270 */
[----:B------:R-:W-:Y:S02]  /*14ed0*/  ULDC UR4, c[0x0][0x22c] ;  /* 0x00008b0000047ab9 */ /* 0x000fe40000000800 */
[----:B------:R2:W-:Y:S01]  /*14ee0*/  @P3 STG.E.U8 desc[UR16][R12.64], R93 ;  /* 0x0000005d0c003986 */ /* 0x0005e2000c101110 */
[----:B------:R-:W-:Y:S01]  /*14ef0*/  IADD3 R8, P3, R5, R3, RZ ;  /* 0x0000000305087210 */ /* 0x000fe20007f7e0ff */
[----:B----4-:R-:W-:Y:S01]  /*14f00*/  IMAD R11, R22, 0x2, R5 ;  /* 0x00000002160b7824 */ /* 0x010fe200078e0205 */
[----:B------:R-:W-:Y:S01]  /*14f10*/  ISETP.LT.AND P2, PT, R9, UR4, !P0 ;  /* 0x0000000409007c0c */ /* 0x000fe2000c741270 */
[----:B------:R-:W-:Y:S01]  /*14f20*/  ULDC UR4, c[0x0][0x22c] ;  /* 0x00008b0000047ab9 */ /* 0x000fe20000000800 */
[----:B------:R-:W-:Y:S01]  /*14f30*/  LEA.HI.X.SX32 R9, R5, R2, 0x1, P3 ;  /* 0x0000000205097211 */ /* 0x000fe200018f0eff */
[----:B0-----:R-:W-:Y:S01]  /*14f40*/  IMAD R5, R14, 0x2, R11 ;  /* 0x000000020e057824 */ /* 0x001fe200078e020b */
[----:B------:R-:W-:Y:S01]  /*14f50*/  PRMT R95, R95, 0x7773, RZ ;  /* 0x000077735f5f7816 */ /* 0x000fe200000000ff */
[----:B------:R-:W0:Y:S01]  /*14f60*/  LDC R14, c[0x0][0x248] ;  /* 0x00009200ff0e7b82 */ /* 0x000e220000000800 */
[----:B-1----:R-:W-:-:S02]  /*14f70*/  PRMT R15, R94, 0x7773, RZ ;  /* 0x000077735e0f7816 */ /* 0x002fc400000000ff */
[----:B------:R-:W-:Y:S01]  /*14f80*/  ISETP.LT.AND P3, PT, R10, UR4, !P0 ;  /* 0x000000040a007c0c */ /* 0x000fe2000c761270 */
[----:B------:R-:W-:Y:S02]  /*14f90*/  ULDC UR4, c[0x0][0x22c] ;  /* 0x00008b0000047ab9 */ /* 0x000fe40000000800 */
[----:B------:R1:W-:Y:S01]  /*14fa0*/  @P4 STG.E.U8 desc[UR16][R8.64], R15 ;  /* 0x0000000f08004986 */ /* 0x0003e2000c101110 */
[----:B------:R-:W-:Y:S01]  /*14fb0*/  ISETP.LT.AND P4, PT, R7, UR4, !P0 ;  /* 0x0000000407007c0c */ /* 0x000fe2000c781270 */
[----:B------:R-:W4:Y:S01]  /*14fc0*/  LDC R19, c[0x0][0x248] ;  /* 0x00009200ff137b82 */ /* 0x000f220000000800 */
[----:B--2---:R-:W-:Y:S01]  /*14fd0*/  IMAD R7, R16, 0x2, R5 ;  /* 0x0000000210077824 */ /* 0x004fe200078e0205 */
[----:B------:R-:W-:Y:S01]  /*14fe0*/  IADD3 R10, P6, R11, R3, RZ ;  /* 0x000000030b0a7210 */ /* 0x000fe20007fde0ff */
[----:B------:R-:W-:-:S05]  /*14ff0*/  ULDC UR4, c[0x0][0x22c] ;  /* 0x00008b0000047ab9 */ /* 0x000fca0000000800 */
[----:B------:R-:W2:Y:S01]  /*15000*/  LDC R16, c[0x0][0x248] ;  /* 0x00009200ff107b82 */ /* 0x000ea20000000800 */
[-C--:B------:R-:W-:Y:S02]  /*15010*/  LEA.HI.X.SX32 R11, R11, R2.reuse, 0x1, P6 ;  /* 0x000000020b0b7211 */ /* 0x080fe400030f0eff */
[CC--:B------:R-:W-:Y:S02]  /*15020*/  IADD3 R12, P6, R5.reuse, R3.reuse, RZ ;  /* 0x00000003050c7210 */ /* 0x0c0fe40007fde0ff */
[----:B-1----:R-:W-:Y:S02]  /*15030*/  PRMT R15, R52, 0x7770, RZ ;  /* 0x00007770340f7816 */ /* 0x002fe400000000ff */
[-C--:B------:R-:W-:Y:S01]  /*15040*/  LEA.HI.X.SX32 R13, R5, R2.reuse, 0x1, P6 ;  /* 0x00000002050d7211 */ /* 0x080fe200030f0eff */
[----:B------:R-:W-:Y:S01]  /*15050*/  @P5 STG.E.U8 desc[UR16][R10.64], R95 ;  /* 0x0000005f0a005986 */ /* 0x000fe2000c101110 */
[----:B------:R-:W-:Y:S01]  /*15060*/  ISETP.LT.AND P5, PT, R6, UR4, !P0 ;  /* 0x0000000406007c0c */ /* 0x000fe2000c7a1270 */
[----:B---3--:R-:W-:Y:S01]  /*15070*/  IMAD R5, R20, 0x2, R7 ;  /* 0x0000000214057824 */ /* 0x008fe200078e0207 */
[CC--:B------:R-:W-:Y:S01]  /*15080*/  IADD3 R6, P6, R7.reuse, R3.reuse, RZ ;  /* 0x0000000307067210 */ /* 0x0c0fe20007fde0ff */
[----:B------:R1:W-:Y:S01]  /*15090*/  @P2 STG.E.U8 desc[UR16][R12.64], R15 ;  /* 0x0000000f0c002986 */ /* 0x0003e2000c101110 */
[----:B------:R-:W-:Y:S01]  /*150a0*/  ULDC UR4, c[0x0][0x22c] ;  /* 0x00008b0000047ab9 */ /* 0x000fe20000000800 */
[----:B0-----:R-:W-:Y:S01]  /*150b0*/  IMAD R9, R14, 0x2, R5 ;  /* 0x000000020e097824 */ /* 0x001fe200078e0205 */
[----:B------:R-:W-:Y:S01]  /*150c0*/  LEA.HI.X.SX32 R7, R7, R2, 0x1, P6 ;  /* 0x0000000207077211 */ /* 0x000fe200030f0eff */
[----:B------:R-:W0:Y:S01]  /*150d0*/  LDC R14, c[0x0][0x248] ;  /* 0x00009200ff0e7b82 */ /* 0x000e220000000800 */
[----:B------:R-:W-:Y:S01]  /*150e0*/  ISETP.LT.AND P2, PT, R4, UR4, !P0 ;  /* 0x0000000404007c0c */ /* 0x000fe2000c741270 */
[----:B------:R-:W-:Y:S01]  /*150f0*/  ULDC UR4, c[0x0][0x22c] ;  /* 0x00008b0000047ab9 */ /* 0x000fe20000000800 */
[----:B------:R-:W-:-:S05]  /*15100*/  IADD3 R4, P6, R5, R3, RZ ;  /* 0x0000000305047210 */ /* 0x000fca0007fde0ff */
[----:B-1----:R-:W1:Y:S01]  /*15110*/  LDC R12, c[0x0][0x248] ;  /* 0x00009200ff0c7b82 */ /* 0x002e620000000800 */
[----:B------:R-:W-:Y:S01]  /*15120*/  PRMT R11, R53, 0x7770, RZ ;  /* 0x00007770350b7816 */ /* 0x000fe200000000ff */
[----:B--2---:R-:W-:Y:S01]  /*15130*/  IMAD R10, R16, 0x2, R9 ;  /* 0x00000002100a7824 */ /* 0x004fe200078e0209 */
[-C--:B------:R-:W-:Y:S02]  /*15140*/  LEA.HI.X.SX32 R5, R5, R2.reuse, 0x1, P6 ;  /* 0x0000000205057211 */ /* 0x080fe400030f0eff */
[CC--:B------:R-:W-:Y:S01]  /*15150*/  IADD3 R8, P6, R9.reuse, R3.reuse, RZ ;  /* 0x0000000309087210 */ /* 0x0c0fe20007fde0ff */
[----:B------:R2:W-:Y:S01]  /*15160*/  @P3 STG.E.U8 desc[UR16][R6.64], R11 ;  /* 0x0000000b06003986 */ /* 0x0005e2000c101110 */
[----:B------:R-:W-:Y:S01]  /*15170*/  PRMT R13, R54, 0x7770, RZ ;  /* 0x00007770360d7816 */ /* 0x000fe200000000ff */
[----:B------:R-:W3:Y:S01]  /*15180*/  LDC R21, c[0x0][0x248] ;  /* 0x00009200ff157b82 */ /* 0x000ee20000000800 */
[----:B------:R-:W-:Y:S02]  /*15190*/  LEA.HI.X.SX32 R9, R9, R2, 0x1, P6 ;  /* 0x0000000209097211 */ /* 0x000fe400030f0eff */
[----:B------:R-:W-:Y:S01]  /*151a0*/  ISETP.LT.AND P3, PT, R163, UR4, !P0 ;  /* 0x00000004a3007c0c */ /* 0x000fe2000c761270 */
[----:B------:R4:W-:Y:S01]  /*151b0*/  @P4 STG.E.U8 desc[UR16][R4.64], R13 ;  /* 0x0000000d04004986 */ /* 0x0009e2000c101110 */
[----:B------:R-:W-:Y:S01]  /*151c0*/  PRMT R17, R55, 0x7770, RZ ;  /* 0x0000777037117816 */ /* 0x000fe200000000ff */
[----:B------:R-:W-:Y:S01]  /*151d0*/  ULDC UR4, c[0x0][0x22c] ;  /* 0x00008b0000047ab9 */ /* 0x000fe20000000800 */
[----:B------:R-:W-:Y:S01]  /*151e0*/  PRMT R15, R53, 0x7771, RZ ;  /* 0x00007771350f7816 */ /* 0x000fe200000000ff */
[----:B------:R-:W3:Y:S01]  /*151f0*/  LDC R16, c[0x0][0x248] ;  /* 0x00009200ff107b82 */ /* 0x000ee20000000800 */
[----:B--2---:R-:W-:Y:S01]  /*15200*/  IADD3 R6, P6, R10, R3, RZ ;  /* 0x000000030a067210 */ /* 0x004fe20007fde0ff */
[----:B----4-:R-:W-:-:S03]  /*15210*/  IMAD R11, R19, 0x2, R10 ;  /* 0x00000002130b7824 */ /* 0x010fc600078e020a */
[-C--:B------:R-:W-:Y:S02]  /*15220*/  LEA.HI.X.SX32 R7, R10, R2.reuse, 0x1, P6 ;  /* 0x000000020a077211 */ /* 0x080fe400030f0eff */
[C---:B------:R-:W-:Y:S01]  /*15230*/  IADD3 R4, P6, R11.reuse, R3, RZ ;  /* 0x000000030b047210 */ /* 0x040fe20007fde0ff */
[----:B------:R-:W2:Y:S03]  /*15240*/  LDC R23, c[0x0][0x248] ;  /* 0x00009200ff177b82 */ /* 0x000ea60000000800 */
[----:B------:R-:W-:Y:S01]  /*15250*/  LEA.HI.X.SX32 R5, R11, R2, 0x1, P6 ;  /* 0x000000020b057211 */ /* 0x000fe200030f0eff */
[----:B-1----:R-:W-:Y:S01]  /*15260*/  IMAD R11, R12, 0x2, R11 ;  /* 0x000000020c0b7824 */ /* 0x002fe200078e020b */
[----:B------:R-:W-:-:S03]  /*15270*/  PRMT R13, R52, 0x7771, RZ ;  /* 0x00007771340d7816 */ /* 0x000fc600000000ff */
[----:B------:R-:W1:Y:S01]  /*15280*/  LDC R12, c[0x0][0x248] ;  /* 0x00009200ff0c7b82 */ /* 0x000e620000000800 */
[----:B------:R-:W-:Y:S01]  /*15290*/  ISETP.LT.AND P4, PT, R165, UR4, !P0 ;  /* 0x00000004a5007c0c */ /* 0x000fe2000c781270 */
[----:B------:R-:W-:Y:S01]  /*152a0*/  ULDC UR4, c[0x0][0x22c] ;  /* 0x00008b0000047ab9 */ /* 0x000fe20000000800 */
[----:B------:R4:W-:Y:S01]  /*152b0*/  @P5 STG.E.U8 desc[UR16][R8.64], R17 ;  /* 0x0000001108005986 */ /* 0x0009e2000c101110 */
[----:B0-----:R-:W-:Y:S01]  /*152c0*/  IMAD R10, R14, 0x2, R11 ;  /* 0x000000020e0a7824 */ /* 0x001fe200078e020b */
[----:B------:R-:W-:Y:S01]  /*152d0*/  ISETP.LT.AND P5, PT, R167, UR4, !P0 ;  /* 0x00000004a7007c0c */ /* 0x000fe2000c7a1270 */
[----:B------:R-:W-:Y:S01]  /*152e0*/  ULDC UR4, c[0x0][0x22c] ;  /* 0x00008b0000047ab9 */ /* 0x000fe20000000800 */
[----:B------:R0:W-:Y:S01]  /*152f0*/  @P2 STG.E.U8 desc[UR16][R6.64], R13 ;  /* 0x0000000d06002986 */ /* 0x0001e2000c101110 */
[----:B------:R-:W2:Y:S03]  /*15300*/  LDC R14, c[0x0][0x248] ;  /* 0x00009200ff0e7b82 */ /* 0x000ea60000000800 */
[----:B------:R3:W-:Y:S01]  /*15310*/  @P3 STG.E.U8 desc[UR16][R4.64], R15 ;  /* 0x0000000f04003986 */ /* 0x0007e2000c101110 */
[----:B----4-:R-:W-:-:S04]  /*15320*/  IADD3 R8, P3, R11, R3, RZ ;  /* 0x000000030b087210 */ /* 0x010fc80007f7e0ff */
[----:B------:R-:W4:Y:S01]  /*15330*/  LDC R19, c[0x0][0x248] ;  /* 0x00009200ff137b82 */ /* 0x000f220000000800 */
[-C--:B0-----:R-:W-:Y:S02]  /*15340*/  IADD3 R6, P6, R10, R3.reuse, RZ ;  /* 0x000000030a067210 */ /* 0x081fe40007fde0ff */
[-C--:B------:R-:W-:Y:S02]  /*15350*/  LEA.HI.X.SX32 R9, R11, R2.reuse, 0x1, P3 ;  /* 0x000000020b097211 */ /* 0x080fe400018f0eff */
[----:B------:R-:W-:Y:S01]  /*15360*/  PRMT R13, R54, 0x7771, RZ ;  /* 0x00007771360d7816 */ /* 0x000fe200000000ff */
[----:B---3--:R-:W-:Y:S01]  /*15370*/  IMAD R11, R21, 0x2, R10 ;  /* 0x00000002150b7824 */ /* 0x008fe200078e020a */
[----:B------:R-:W-:Y:S01]  /*15380*/  LEA.HI.X.SX32 R7, R10, R2, 0x1, P6 ;  /* 0x000000020a077211 */ /* 0x000fe200030f0eff */
[----:B------:R-:W0:Y:S01]  /*15390*/  LDC R21, c[0x0][0x248] ;  /* 0x00009200ff157b82 */ /* 0x000e220000000800 */
[----:B------:R-:W-:Y:S01]  /*153a0*/  PRMT R15, R55, 0x7771, RZ ;  /* 0x00007771370f7816 */ /* 0x000fe200000000ff */
[----:B------:R3:W-:Y:S04]  /*153b0*/  @P4 STG.E.U8 desc[UR16][R8.64], R13 ;  /* 0x0000000d08004986 */ /* 0x0007e8000c101110 */
[----:B------:R2:W-:Y:S02]  /*153c0*/  @P5 STG.E.U8 desc[UR16][R6.64], R15 ;  /* 0x0000000f06005986 */ /* 0x0005e4000c101110 */
[----:B------:R-:W4:Y:S01]  /*153d0*/  LDC R10, c[0x0][0x248] ;  /* 0x00009200ff0a7b82 */ /* 0x000f220000000800 */
[----:B------:R-:W-:-:S02]  /*153e0*/  IADD3 R4, P5, R11, R3, RZ ;  /* 0x000000030b047210 */ /* 0x000fc40007fbe0ff */
[----:B------:R-:W-:Y:S01]  /*153f0*/  ISETP.LT.AND P2, PT, R169, UR4, !P0 ;  /* 0x00000004a9007c0c */ /* 0x000fe2000c741270 */
[----:B------:R-:W-:Y:S01]  /*15400*/  ULDC UR4, c[0x0][0x22c] ;  /* 0x00008b0000047ab9 */ /* 0x000fe20000000800 */
[----:B------:R-:W-:Y:S01]  /*15410*/  LEA.HI.X.SX32 R5, R11, R2, 0x1, P5 ;  /* 0x000000020b057211 */ /* 0x000fe200028f0eff */
[----:B-1----:R-:W-:Y:S02]  /*15420*/  IMAD R11, R12, 0x2, R11 ;  /* 0x000000020c0b7824 */ /* 0x002fe400078e020b */
[----:B------:R-:W1:Y:S01]  /*15430*/  LDC R12, c[0x0][0x248] ;  /* 0x00009200ff0c7b82 */ /* 0x000e620000000800 */
[----:B---3--:R-:W-:Y:S01]  /*15440*/  PRMT R13, R52, 0x7772, RZ ;  /* 0x00007772340d7816 */ /* 0x008fe200000000ff */
[----:B--2---:R-:W-:Y:S01]  /*15450*/  IMAD R9, R14, 0x2, R11 ;  /* 0x000000020e097824 */ /* 0x004fe200078e020b */
[----:B------:R-:W-:Y:S01]  /*15460*/  ISETP.LT.AND P3, PT, R171, UR4, !P0 ;  /* 0x00000004ab007c0c */ /* 0x000fe2000c761270 */
[----:B------:R-:W-:-:S04]  /*15470*/  ULDC UR4, c[0x0][0x22c] ;  /* 0x00008b0000047ab9 */ /* 0x000fc80000000800 */
[----:B------:R-:W2:Y:S01]  /*15480*/  LDC R14, c[0x0][0x248] ;  /* 0x00009200ff0e7b82 */ /* 0x000ea20000000800 */
[----:B------:R-:W-:Y:S01]  /*15490*/  @P2 STG.E.U8 desc[UR16][R4.64], R13 ;  /* 0x0000000d04002986 */ /* 0x000fe2000c101110 */
[-C--:B------:R-:W-:Y:S02]  /*154a0*/  IADD3 R6, P2, R11, R3.reuse, RZ ;  /* 0x000000030b067210 */ /* 0x080fe40007f5e0ff */
[----:B------:R-:W-:Y:S02]  /*154b0*/  PRMT R17, R53, 0x7772, RZ ;  /* 0x0000777235117816 */ /* 0x000fe400000000ff */
[----:B------:R-:W-:Y:S01]  /*154c0*/  LEA.HI.X.SX32 R7, R11, R2, 0x1, P2 ;  /* 0x000000020b077211 */ /* 0x000fe200010f0eff */
[----:B----4-:R-:W-:Y:S01]  /*154d0*/  IMAD R10, R10, 0x2, R9 ;  /* 0x000000020a0a7824 */ /* 0x010fe200078e0209 */
[----:B------:R-:W-:Y:S01]  /*154e0*/  ISETP.LT.AND P4, PT, R174, UR4, !P0 ;  /* 0x00000004ae007c0c */ /* 0x000fe2000c781270 */
[----:B------:R-:W-:Y:S01]  /*154f0*/  ULDC UR4, c[0x0][0x22c] ;  /* 0x00008b0000047ab9 */ /* 0x000fe20000000800 */
[----:B------:R-:W3:Y:S01]  /*15500*/  LDC R27, c[0x0][0x248] ;  /* 0x00009200ff1b7b82 */ /* 0x000ee20000000800 */
[----:B------:R-:W-:Y:S01]  /*15510*/  IMAD R11, R19, 0x2, R10 ;  /* 0x00000002130b7824 */ /* 0x000fe200078e020a */
[----:B------:R1:W-:Y:S01]  /*15520*/  @P3 STG.E.U8 desc[UR16][R6.64], R17 ;  /* 0x0000001106003986 */ /* 0x0003e2000c101110 */
[----:B------:R-:W-:-:S05]  /*15530*/  IADD3 R8, P2, R9, R3, RZ ;  /* 0x0000000309087210 */ /* 0x000fca0007f5e0ff */
[----:B------:R-:W4:Y:S01]  /*15540*/  LDC R19, c[0x0][0x248] ;  /* 0x00009200ff137b82 */ /* 0x000f220000000800 */
[----:B------:R-:W-:Y:S01]  /*15550*/  ISETP.LT.AND P5, PT, R175, UR4, !P0 ;  /* 0x00000004af007c0c */ /* 0x000fe2000c7a1270 */
[----:B------:R-:W-:Y:S01]  /*15560*/  ULDC UR4, c[0x0][0x22c] ;  /* 0x00008b0000047ab9 */ /* 0x000fe20000000800 */
[----:B-1----:R-:W-:-:S05]  /*15570*/  IMAD R7, R12, 0x2, R11 ;  /* 0x000000020c077824 */ /* 0x002fca00078e020b */
[----:B------:R-:W1:Y:S01]  /*15580*/  LDC R12, c[0x0][0x248] ;  /* 0x00009200ff0c7b82 */ /* 0x000e620000000800 */
[----:B------:R-:W-:Y:S02]  /*15590*/  PRMT R15, R54, 0x7772, RZ ;  /* 0x00007772360f7816 */ /* 0x000fe400000000ff */
[-C--:B------:R-:W-:Y:S02]  /*155a0*/  LEA.HI.X.SX32 R9, R9, R2.reuse, 0x1, P2 ;  /* 0x0000000209097211 */ /* 0x080fe400010f0eff */
[-C--:B------:R-:W-:Y:S02]  /*155b0*/  IADD3 R4, P3, R10, R3.reuse, RZ ;  /* 0x000000030a047210 */ /* 0x080fe40007f7e0ff */
[----:B------:R-:W-:Y:S01]  /*155c0*/  ISETP.LT.AND P6, PT, R178, UR5, !P0 ;  /* 0x00000005b2007c0c */ /* 0x000fe2000c7c1270 */
[----:B------:R2:W-:Y:S01]  /*155d0*/  @P4 STG.E.U8 desc[UR16][R8.64], R15 ;  /* 0x0000000f08004986 */ /* 0x0005e2000c101110 */
[-C--:B------:R-:W-:Y:S01]  /*155e0*/  LEA.HI.X.SX32 R5, R10, R2.reuse, 0x1, P3 ;  /* 0x000000020a057211 */ /* 0x080fe200018f0eff */
[----:B------:R-:W0:Y:S01]  /*155f0*/  LDC R17, c[0x0][0x248] ;  /* 0x00009200ff117b82 */ /* 0x000e220000000800 */
[----:B------:R-:W-:Y:S01]  /*15600*/  PRMT R13, R55, 0x7772, RZ ;  /* 0x00007772370d7816 */ /* 0x000fe200000000ff */
[----:B------:R-:W-:Y:S01]  /*15610*/  ULDC UR5, c[0x0][0x22c] ;  /* 0x00008b0000057ab9 */ /* 0x000fe20000000800 */
[----:B------:R-:W-:Y:S01]  /*15620*/  ISETP.LT.AND P2, PT, R180, UR4, !P0 ;  /* 0x00000004b4007c0c */ /* 0x000fe2000c741270 */
[----:B------:R-:W-:Y:S01]  /*15630*/  ULDC UR4, c[0x0][0x22c] ;  /* 0x00008b0000047ab9 */ /* 0x000fe20000000800 */
[----:B------:R-:W-:Y:S01]  /*15640*/  IADD3 R10, P4, R11, R3, RZ ;  /* 0x000000030b0a7210 */ /* 0x000fe20007f9e0ff */
[----:B------:R-:W-:Y:S01]  /*15650*/  @P5 STG.E.U8 desc[UR16][R4.64], R13 ;  /* 0x0000000d04005986 */ /* 0x000fe2000c101110 */
[----:B--2---:R-:W-:Y:S01]  /*15660*/  IMAD R8, R14, 0x2, R7 ;  /* 0x000000020e087824 */ /* 0x004fe200078e0207 */
[----:B------:R-:W-:Y:S01]  /*15670*/  PRMT R53, R53, 0x7773, RZ ;  /* 0x0000777335357816 */ /* 0x000fe200000000ff */
[----:B------:R-:W2:Y:S01]  /*15680*/  LDC R14, c[0x0][0x248] ;  /* 0x00009200ff0e7b82 */ /* 0x000ea20000000800 */
[----:B------:R-:W-:-:S02]  /*15690*/  LEA.HI.X.SX32 R11, R11, R2, 0x1, P4 ;  /* 0x000000020b0b7211 */ /* 0x000fc400020f0eff */
[----:B------:R-:W-:Y:S02]  /*156a0*/  PRMT R9, R52, 0x7773, RZ ;  /* 0x0000777334097816 */ /* 0x000fe400000000ff */
[----:B------:R-:W-:-:S03]  /*156b0*/  IADD3 R6, P5, R7, R3, RZ ;  /* 0x0000000307067210 */ /* 0x000fc60007fbe0ff */
[----:B------:R4:W-:Y:S01]  /*156c0*/  @P6 STG.E.U8 desc[UR16][R10.64], R9 ;  /* 0x000000090a006986 */ /* 0x0009e2000c101110 */
[----:B------:R-:W-:Y:S01]  /*156d0*/  LEA.HI.X.SX32 R7, R7, R2, 0x1, P5 ;  /* 0x0000000207077211 */ /* 0x000fe200028f0eff */
[----:B------:R-:W3:Y:S04]  /*156e0*/  LDC R15, c[0x0][0x248] ;  /* 0x00009200ff0f7b82 */ /* 0x000ee80000000800 */
[----:B------:R1:W-:Y:S01]  /*156f0*/  @P2 STG.E.U8 desc[UR16][R6.64], R53 ;  /* 0x0000003506002986 */ /* 0x0003e2000c101110 */
[----:B----4-:R-:W-:Y:S01]  /*15700*/  IMAD R9, R19, 0x2, R8 ;  /* 0x0000000213097824 */ /* 0x010fe200078e0208 */
[----:B------:R-:W-:Y:S02]  /*15710*/  IADD3 R4, P2, R8, R3, RZ ;  /* 0x0000000308047210 */ /* 0x000fe40007f5e0ff */
[----:B------:R-:W4:Y:S01]  /*15720*/  LDC R19, c[0x0][0x248] ;  /* 0x00009200ff137b82 */ /* 0x000f220000000800 */
[----:B-1----:R-:W-:-:S07]  /*15730*/  IMAD R7, R12, 0x2, R9 ;  /* 0x000000020c077824 */ /* 0x002fce00078e0209 */
[----:B------:R-:W1:Y:S01]  /*15740*/  LDC R12, c[0x0][0x248] ;  /* 0x00009200ff0c7b82 */ /* 0x000e620000000800 */
[----:B------:R-:W-:Y:S01]  /*15750*/  ISETP.LT.AND P3, PT, R184, UR4, !P0 ;  /* 0x00000004b8007c0c */ /* 0x000fe2000c761270 */
[----:B------:R-:W-:Y:S01]  /*15760*/  ULDC UR4, c[0x0][0x22c] ;  /* 0x00008b0000047ab9 */ /* 0x000fe20000000800 */
[----:B------:R-:W-:Y:S01]  /*15770*/  LEA.HI.X.SX32 R5, R8, R2, 0x1, P2 ;  /* 0x0000000208057211 */ /* 0x000fe200010f0eff */
[----:B--2---:R-:W-:Y:S01]  /*15780*/  IMAD R10, R14, 0x2, R7 ;  /* 0x000000020e0a7824 */ /* 0x004fe200078e0207 */
[----:B------:R-:W-:Y:S02]  /*15790*/  IADD3 R8, P6, R9, R3, RZ ;  /* 0x0000000309087210 */ /* 0x000fe40007fde0ff */
[----:B------:R-:W-:Y:S01]  /*157a0*/  ISETP.LT.AND P4, PT, R185, UR4, !P0 ;  /* 0x00000004b9007c0c */ /* 0x000fe2000c781270 */
[----:B------:R-:W2:Y:S01]  /*157b0*/  LDC R14, c[0x0][0x248] ;  /* 0x00009200ff0e7b82 */ /* 0x000ea20000000800 */
[----:B------:R-:W-:Y:S01]  /*157c0*/  ULDC UR4, c[0x0][0x22c] ;  /* 0x00008b0000047ab9 */ /* 0x000fe20000000800 */
[----:B------:R-:W-:-:S02]  /*157d0*/  PRMT R11, R54, 0x7773, RZ ;  /* 0x00007773360b7816 */ /* 0x000fc400000000ff */
[-C--:B------:R-:W-:Y:S02]  /*157e0*/  LEA.HI.X.SX32 R9, R9, R2.reuse, 0x1, P6 ;  /* 0x0000000209097211 */ /* 0x080fe400030f0eff */
[----:B------:R-:W-:Y:S02]  /*157f0*/  IADD3 R6, P6, R7, R3, RZ ;  /* 0x0000000307067210 */ /* 0x000fe40007fde0ff */
[----:B------:R-:W-:Y:S01]  /*15800*/  ISETP.LT.AND P5, PT, R186, UR4, !P0 ;  /* 0x00000004ba007c0c */ /* 0x000fe2000c7a1270 */
[----:B------:R-:W-:Y:S01]  /*15810*/  ULDC UR4, c[0x0][0x22c] ;  /* 0x00008b0000047ab9 */ /* 0x000fe20000000800 */
[----:B------:R-:W-:Y:S01]  /*15820*/  PRMT R55, R55, 0x7773, RZ ;  /* 0x0000777337377816 */ /* 0x000fe200000000ff */
[----:B------:R0:W-:Y:S01]  /*15830*/  @P3 STG.E.U8 desc[UR16][R4.64], R11 ;  /* 0x0000000b04003986 */ /* 0x0001e2000c101110 */
[----:B------:R-:W-:Y:S02]  /*15840*/  LEA.HI.X.SX32 R7, R7, R2, 0x1, P6 ;  /* 0x0000000207077211 */ /* 0x000fe400030f0eff */
[----:B------:R-:W-:Y:S01]  /*15850*/  ISETP.LT.AND P2, PT, R188, UR4, !P0 ;  /* 0x00000004bc007c0c */ /* 0x000fe2000c741270 */
[----:B------:R-:W-:Y:S01]  /*15860*/  ULDC UR4, c[0x0][0x22c] ;  /* 0x00008b0000047ab9 */ /* 0x000fe20000000800 */
[----:B------:R4:W-:Y:S01]  /*15870*/  @P4 STG.E.U8 desc[UR16][R8.64], R55 ;  /* 0x0000003708004986 */ /* 0x0009e2000c101110 */
[----:B------:R-:W-:-:S02]  /*15880*/  PRMT R13, R72, 0x7770, RZ ;  /* 0x00007770480d7816 */ /* 0x000fc400000000ff */
[-C--:B0-----:R-:W-:Y:S01]  /*15890*/  IADD3 R4, P6, R10, R3.reuse, RZ ;  /* 0x000000030a047210 */ /* 0x081fe20007fde0ff */
[----:B---3--:R-:W-:Y:S01]  /*158a0*/  IMAD R11, R15, 0x2, R10 ;  /* 0x000000020f0b7824 */ /* 0x008fe200078e020a */
[----:B------:R-:W-:Y:S01]  /*158b0*/  ISETP.LT.AND P3, PT, R190, UR4, !P0 ;  /* 0x00000004be007c0c */ /* 0x000fe2000c761270 */
[----:B------:R-:W-:Y:S01]  /*158c0*/  ULDC UR4, c[0x0][0x22c] ;  /* 0x00008b0000047ab9 */ /* 0x000fe20000000800 */
[-C--:B------:R-:W-:Y:S01]  /*158d0*/  LEA.HI.X.SX32 R5, R10, R2.reuse, 0x1, P6 ;  /* 0x000000020a057211 */ /* 0x080fe200030f0eff */
[----:B-1----:R-:W-:Y:S01]  /*158e0*/  IMAD R10, R12, 0x2, R11 ;  /* 0x000000020c0a7824 */ /* 0x002fe200078e020b */
[-C--:B----4-:R-:W-:Y:S01]  /*158f0*/  IADD3 R8, P6, R11, R3.reuse, RZ ;  /* 0x000000030b087210 */ /* 0x090fe20007fde0ff */
[----:B------:R0:W-:Y:S01]  /*15900*/  @P5 STG.E.U8 desc[UR16][R6.64], R13 ;  /* 0x0000000d06005986 */ /* 0x0001e2000c101110 */
[----:B------:R-:W-:Y:S01]  /*15910*/  PRMT R15, R73, 0x7770, RZ ;  /* 0x00007770490f7816 */ /* 0x000fe200000000ff */
[----:B------:R-:W1:Y:S01]  /*15920*/  LDC R12, c[0x0][0x248] ;  /* 0x00009200ff0c7b82 */ /* 0x000e620000000800 */
[----:B------:R-:W-:Y:S01]  /*15930*/  LEA.HI.X.SX32 R9, R11, R2, 0x1, P6 ;  /* 0x000000020b097211 */ /* 0x000fe200030f0eff */
[----:B------:R-:W-:Y:S01]  /*15940*/  IMAD R11, R17, 0x2, R10 ;  /* 0x00000002110b7824 */ /* 0x000fe200078e020a */
[----:B------:R-:W-:Y:S01]  /*15950*/  ISETP.LT.AND P4, PT, R192, UR4, !P0 ;  /* 0x00000004c0007c0c */ /* 0x000fe2000c781270 */
[----:B------:R-:W-:Y:S01]  /*15960*/  ULDC UR4, c[0x0][0x22c] ;  /* 0x00008b0000047ab9 */ /* 0x000fe20000000800 */
[----:B------:R3:W-:Y:S01]  /*15970*/  @P2 STG.E.U8 desc[UR16][R4.64], R15 ;  /* 0x0000000f04002986 */ /* 0x0007e2000c101110 */
[----:B------:R-:W-:Y:S01]  /*15980*/  ISETP.LT.AND P5, PT, R194, UR4, !P0 ;  /* 0x00000004c2007c0c */ /* 0x000fe2000c7a1270 */
[----:B------:R-:W-:Y:S01]  /*15990*/  ULDC UR4, c[0x0][0x22c] ;  /* 0x00008b0000047ab9 */ /* 0x000fe20000000800 */
[----:B0-----:R-:W-:-:S02]  /*159a0*/  IADD3 R6, P6, R10, R3, RZ ;  /* 0x000000030a067210 */ /* 0x001fc40007fde0ff */
[----:B------:R-:W-:Y:S02]  /*159b0*/  PRMT R13, R74, 0x7770, RZ ;  /* 0x000077704a0d7816 */ /* 0x000fe400000000ff */
[-C--:B------:R-:W-:Y:S01]  /*159c0*/  LEA.HI.X.SX32 R7, R10, R2.reuse, 0x1, P6 ;  /* 0x000000020a077211 */ /* 0x080fe200030f0eff */
[----:B--2---:R-:W-:Y:S01]  /*159d0*/  IMAD R10, R14, 0x2, R11 ;  /* 0x000000020e0a7824 */ /* 0x004fe200078e020b */
[----:B------:R-:W-:Y:S01]  /*159e0*/  ISETP.LT.AND P2, PT, R196, UR4, !P0 ;  /* 0x00000004c4007c0c */ /* 0x000fe2000c741270 */
[----:B------:R0:W-:Y:S01]  /*159f0*/  @P3 STG.E.U8 desc[UR16][R8.64], R13 ;  /* 0x0000000d08003986 */ /* 0x0001e2000c101110 */
[----:B---3--:R-:W-:Y:S01]  /*15a00*/  IADD3 R4, P6, R11, R3, RZ ;  /* 0x000000030b047210 */ /* 0x008fe20007fde0ff */
[----:B------:R-:W-:Y:S01]  /*15a10*/  ULDC UR4, c[0x0][0x22c] ;  /* 0x00008b0000047ab9 */ /* 0x000fe20000000800 */
[----:B------:R-:W-:Y:S01]  /*15a20*/  PRMT R17, R75, 0x7770, RZ ;  /* 0x000077704b117816 */ /* 0x000fe200000000ff */
[----:B------:R-:W2:Y:S01]  /*15a30*/  LDC R14, c[0x0][0x248] ;  /* 0x00009200ff0e7b82 */ /* 0x000ea20000000800 */
[----:B------:R-:W-:-:S02]  /*15a40*/  LEA.HI.X.SX32 R5, R11, R2, 0x1, P6 ;  /* 0x000000020b057211 */ /* 0x000fc400030f0eff */
[----:B------:R-:W-:Y:S02]  /*15a50*/  PRMT R15, R72, 0x7771, RZ ;  /* 0x00007771480f7816 */ /* 0x000fe400000000ff */
[CC--:B0-----:R-:W-:Y:S01]  /*15a60*/  IADD3 R8, P6, R10.reuse, R3.reuse, RZ ;  /* 0x000000030a087210 */ /* 0x0c1fe20007fde0ff */
[----:B------:R0:W-:Y:S01]  /*15a70*/  @P4 STG.E.U8 desc[UR16][R6.64], R17 ;  /* 0x0000001106004986 */ /* 0x0001e2000c101110 */
[----:B------:R-:W-:Y:S02]  /*15a80*/  PRMT R13, R73, 0x7771, RZ ;  /* 0x00007771490d7816 */ /* 0x000fe400000000ff */
[----:B------:R-:W-:Y:S01]  /*15a90*/  LEA.HI.X.SX32 R9, R10, R2, 0x1, P6 ;  /* 0x000000020a097211 */ /* 0x000fe200030f0eff */
[----:B------:R-:W-:Y:S01]  /*15aa0*/  IMAD R10, R19, 0x2, R10 ;  /* 0x00000002130a7824 */ /* 0x000fe200078e020a */
[----:B------:R-:W-:Y:S01]  /*15ab0*/  ISETP.LT.AND P3, PT, R198, UR4, !P0 ;  /* 0x00000004c6007c0c */ /* 0x000fe2000c761270 */
[----:B------:R3:W-:Y:S01]  /*15ac0*/  @P5 STG.E.U8 desc[UR16][R4.64], R15 ;  /* 0x0000000f04005986 */ /* 0x0007e2000c101110 */
[----:B------:R-:W-:Y:S01]  /*15ad0*/  ULDC UR4, c[0x0][0x22c] ;  /* 0x00008b0000047ab9 */ /* 0x000fe20000000800 */
[----:B------:R-:W-:Y:S01]  /*15ae0*/  IMAD R11, R21, 0x2, R10 ;  /* 0x00000002150b7824 */ /* 0x000fe200078e020a */
[----:B------:R-:W4:Y:S01]  /*15af0*/  LDC R19, c[0x0][0x248] ;  /* 0x00009200ff137b82 */ /* 0x000f220000000800 */
[----:B------:R3:W-:Y:S01]  /*15b00*/  @P2 STG.E.U8 desc[UR16][R8.64], R13 ;  /* 0x0000000d08002986 */ /* 0x0007e2000c101110 */
[----:B------:R-:W-:Y:S01]  /*15b10*/  ISETP.LT.AND P4, PT, R200, UR4, !P0 ;  /* 0x00000004c8007c0c */ /* 0x000fe2000c781270 */
[----:B------:R-:W-:Y:S01]  /*15b20*/  ULDC UR4, c[0x0][0x22c] ;  /* 0x00008b0000047ab9 */ /* 0x000fe20000000800 */
[----:B0-----:R-:W-:-:S04]  /*15b30*/  IADD3 R6, P2, R10, R3, RZ ;  /* 0x000000030a067210 */ /* 0x001fc80007f5e0ff */
[----:B------:R-:W0:Y:S01]  /*15b40*/  LDC R17, c[0x0][0x248] ;  /* 0x00009200ff117b82 */ /* 0x000e220000000800 */
[----:B------:R-:W-:Y:S01]  /*15b50*/  LEA.HI.X.SX32 R7, R10, R2, 0x1, P2 ;  /* 0x000000020a077211 */ /* 0x000fe200010f0eff */
[----:B-1----:R-:W-:Y:S01]  /*15b60*/  IMAD R10, R12, 0x2, R11 ;  /* 0x000000020c0a7824 */ /* 0x002fe200078e020b */
[----:B---3--:R-:W-:Y:S02]  /*15b70*/  IADD3 R4, P6, R11, R3, RZ ;  /* 0x000000030b047210 */ /* 0x008fe40007fde0ff */
[----:B------:R-:W-:-:S03]  /*15b80*/  PRMT R15, R74, 0x7771, RZ ;  /* 0x000077714a0f7816 */ /* 0x000fc600000000ff */
[----:B------:R-:W1:Y:S01]  /*15b90*/  LDC R12, c[0x0][0x248] ;  /* 0x00009200ff0c7b82 */ /* 0x000e620000000800 */
[----:B------:R-:W-:Y:S02]  /*15ba0*/  LEA.HI.X.SX32 R5, R11, R2, 0x1, P6 ;  /* 0x000000020b057211 */ /* 0x000fe400030f0eff */
[----:B------:R-:W-:Y:S02]  /*15bb0*/  PRMT R13, R75, 0x7771, RZ ;  /* 0x000077714b0d7816 */ /* 0x000fe400000000ff */
[----:B------:R-:W-:Y:S01]  /*15bc0*/  ISETP.LT.AND P5, PT, R202, UR4, !P0 ;  /* 0x00000004ca007c0c */ /* 0x000fe2000c7a1270 */
[----:B------:R4:W-:Y:S02]  /*15bd0*/  @P3 STG.E.U8 desc[UR16][R6.64], R15 ;  /* 0x0000000f06003986 */ /* 0x0009e4000c101110 */
[----:B------:R-:W3:Y:S01]  /*15be0*/  LDC R21, c[0x0][0x248] ;  /* 0x00009200ff157b82 */ /* 0x000ee20000000800 */
[----:B------:R-:W-:Y:S01]  /*15bf0*/  PRMT R11, R72, 0x7772, RZ ;  /* 0x00007772480b7816 */ /* 0x000fe200000000ff */
[----:B------:R2:W-:Y:S01]  /*15c00*/  @P4 STG.E.U8 desc[UR16][R4.64], R13 ;  /* 0x0000000d04004986 */ /* 0x0005e2000c101110 */
[----:B------:R-:W-:Y:S01]  /*15c10*/  IADD3 R8, P4, R10, R3, RZ ;  /* 0x000000030a087210 */ /* 0x000fe20007f9e0ff */
[----:B------:R-:W-:-:S03]  /*15c20*/  ULDC UR4, c[0x0][0x22c] ;  /* 0x00008b0000047ab9 */ /* 0x000fc60000000800 */
[-C--:B------:R-:W-:Y:S01]  /*15c30*/  LEA.HI.X.SX32 R9, R10, R2.reuse, 0x1, P4 ;  /* 0x000000020a097211 */ /* 0x080fe200020f0eff */
[----:B0-----:R-:W-:Y:S01]  /*15c40*/  IMAD R10, R17, 0x2, R10 ;  /* 0x00000002110a7824 */ /* 0x001fe200078e020a */
[----:B------:R-:W-:Y:S01]  /*15c50*/  ISETP.LT.AND P2, PT, R204, UR4, !P0 ;  /* 0x00000004cc007c0c */ /* 0x000fe2000c741270 */
[----:B------:R-:W-:Y:S02]  /*15c60*/  ULDC UR4, c[0x0][0x22c] ;  /* 0x00008b0000047ab9 */ /* 0x000fe40000000800 */
[----:B------:R3:W-:Y:S01]  /*15c70*/  @P5 STG.E.U8 desc[UR16][R8.64], R11 ;  /* 0x0000000b08005986 */ /* 0x0007e2000c101110 */
[----:B----4-:R-:W-:Y:S01]  /*15c80*/  IMAD R7, R19, 0x2, R10 ;  /* 0x0000000213077824 */ /* 0x010fe200078e020a */
[----:B--2---:R-:W-:Y:S01]  /*15c90*/  IADD3 R4, P5, R10, R3, RZ ;  /* 0x000000030a047210 */ /* 0x004fe20007fbe0ff */
[----:B------:R-:W0:Y:S01]  /*15ca0*/  LDC R19, c[0x0][0x248] ;  /* 0x00009200ff137b82 */ /* 0x000e220000000800 */
[----:B------:R-:W-:Y:S01]  /*15cb0*/  ISETP.LT.AND P3, PT, R206, UR4, !P0 ;  /* 0x00000004ce007c0c */ /* 0x000fe2000c761270 */
[----:B------:R-:W-:Y:S01]  /*15cc0*/  ULDC UR4, c[0x0][0x22c] ;  /* 0x00008b0000047ab9 */ /* 0x000fe20000000800 */
[----:B------:R-:W-:Y:S01]  /*15cd0*/  LEA.HI.X.SX32 R5, R10, R2, 0x1, P5 ;  /* 0x000000020a057211 */ /* 0x000fe200028f0eff */
[----:B-1----:R-:W-:Y:S01]  /*15ce0*/  IMAD R10, R12, 0x2, R7 ;  /* 0x000000020c0a7824 */ /* 0x002fe200078e0207 */
[----:B------:R-:W-:-:S03]  /*15cf0*/  PRMT R17, R73, 0x7772, RZ ;  /* 0x0000777249117816 */ /* 0x000fc600000000ff */
[----:B------:R-:W1:Y:S01]  /*15d00*/  LDC R12, c[0x0][0x248] ;  /* 0x00009200ff0c7b82 */ /* 0x000e620000000800 */
[-C--:B------:R-:W-:Y:S01]  /*15d10*/  IADD3 R6, P5, R7, R3.reuse, RZ ;  /* 0x0000000307067210 */ /* 0x080fe20007fbe0ff */
[----:B---3--:R-:W-:Y:S01]  /*15d20*/  IMAD R11, R21, 0x2, R10 ;  /* 0x00000002150b7824 */ /* 0x008fe200078e020a */
[----:B------:R-:W-:Y:S01]  /*15d30*/  ISETP.LT.AND P6, PT, R207, UR4, !P0 ;  /* 0x00000004cf007c0c */ /* 0x000fe2000c7c1270 */
[----:B------:R2:W-:Y:S01]  /*15d40*/  @P2 STG.E.U8 desc[UR16][R4.64], R17 ;  /* 0x0000001104002986 */ /* 0x0005e2000c101110 */
[----:B------:R-:W-:Y:S01]  /*15d50*/  PRMT R13, R74, 0x7772, RZ ;  /* 0x000077724a0d7816 */ /* 0x000fe200000000ff */
[----:B------:R-:W-:Y:S01]  /*15d60*/  ULDC UR4, c[0x0][0x22c] ;  /* 0x00008b0000047ab9 */ /* 0x000fe20000000800 */
[----:B------:R-:W-:Y:S01]  /*15d70*/  LEA.HI.X.SX32 R7, R7, R2, 0x1, P5 ;  /* 0x0000000207077211 */ /* 0x000fe200028f0eff */
[----:B------:R-:W3:Y:S01]  /*15d80*/  LDC R21, c[0x0][0x248] ;  /* 0x00009200ff157b82 */ /* 0x000ee20000000800 */
[----:B------:R-:W-:Y:S02]  /*15d90*/  IADD3 R8, P5, R10, R3, RZ ;  /* 0x000000030a087210 */ /* 0x000fe40007fbe0ff */
[----:B------:R-:W-:Y:S01]  /*15da0*/  PRMT R15, R75, 0x7772, RZ ;  /* 0x000077724b0f7816 */ /* 0x000fe200000000ff */
[----:B------:R4:W-:Y:S01]  /*15db0*/  @P3 STG.E.U8 desc[UR16][R6.64], R13 ;  /* 0x0000000d06003986 */ /* 0x0009e2000c101110 */
[----:B--2---:R-:W-:Y:S01]  /*15dc0*/  IMAD R5, R14, 0x2, R11 ;  /* 0x000000020e057824 */ /* 0x004fe200078e020b */
[----:B------:R-:W-:-:S02]  /*15dd0*/  ISETP.LT.AND P4, PT, R210, UR5, !P0 ;  /* 0x00000005d2007c0c */ /* 0x000fc4000c781270 */
[----:B------:R-:W2:Y:S01]  /*15de0*/  LDC R14, c[0x0][0x248] ;  /* 0x00009200ff0e7b82 */ /* 0x000ea20000000800 */
[----:B------:R-:W-:Y:S01]  /*15df0*/  LEA.HI.X.SX32 R9, R10, R2, 0x1, P5 ;  /* 0x000000020a097211 */ /* 0x000fe200028f0eff */
[----:B------:R-:W-:Y:S01]  /*15e00*/  ULDC UR5, c[0x0][0x22c] ;  /* 0x00008b0000057ab9 */ /* 0x000fe20000000800 */
[----:B----4-:R-:W-:-:S05]  /*15e10*/  IMAD R7, R16, 0x2, R5 ;  /* 0x0000000210077824 */ /* 0x010fca00078e0205 */
[----:B------:R-:W4:Y:S01]  /*15e20*/  LDC R16, c[0x0][0x248] ;  /* 0x00009200ff107b82 */ /* 0x000f220000000800 */
[----:B------:R1:W-:Y:S01]  /*15e30*/  @P6 STG.E.U8 desc[UR16][R8.64], R15 ;  /* 0x0000000f08006986 */ /* 0x0003e2000c101110 */
[----:B------:R-:W-:Y:S01]  /*15e40*/  ISETP.LT.AND P2, PT, R212, UR4, !P0 ;  /* 0x00000004d4007c0c */ /* 0x000fe2000c741270 */
[----:B------:R-:W-:Y:S01]  /*15e50*/  ULDC UR4, c[0x0][0x22c] ;  /* 0x00008b0000047ab9 */ /* 0x000fe20000000800 */
[-C--:B------:R-:W-:Y:S02]  /*15e60*/  IADD3 R10, P5, R11, R3.reuse, RZ ;  /* 0x000000030b0a7210 */ /* 0x080fe40007fbe0ff */
[----:B------:R-:W-:Y:S02]  /*15e70*/  IADD3 R4, P6, R5, R3, RZ ;  /* 0x0000000305047210 */ /* 0x000fe40007fde0ff */
[----:B------:R-:W-:Y:S01]  /*15e80*/  PRMT R73, R73, 0x7773, RZ ;  /* 0x0000777349497816 */ /* 0x000fe200000000ff */
[----:B------:R-:W0:Y:S01]  /*15e90*/  LDC R17, c[0x0][0x248] ;  /* 0x00009200ff117b82 */ /* 0x000e220000000800 */
[----:B------:R-:W-:Y:S01]  /*15ea0*/  LEA.HI.X.SX32 R11, R11, R2, 0x1, P5 ;  /* 0x000000020b0b7211 */ /* 0x000fe200028f0eff */
[----:B-1----:R-:W-:-:S06]  /*15eb0*/  IMAD R9, R12, 0x2, R7 ;  /* 0x000000020c097824 */ /* 0x002fcc00078e0207 */
[----:B------:R-:W1:Y:S01]  /*15ec0*/  LDC R15, c[0x0][0x248] ;  /* 0x00009200ff0f7b82 */ /* 0x000e620000000800 */
[----:B------:R-:W-:Y:S02]  /*15ed0*/  PRMT R13, R72, 0x7773, RZ ;  /* 0x00007773480d7816 */ /* 0x000fe400000000ff */
[----:B------:R-:W-:-:S05]  /*15ee0*/  LEA.HI.X.SX32 R5, R5, R2, 0x1, P6 ;  /* 0x0000000205057211 */ /* 0x000fca00030f0eff */
[----:B------:R-:W3:Y:S01]  /*15ef0*/  LDC R12, c[0x0][0x248] ;  /* 0x00009200ff0c7b82 */ /* 0x000ee20000000800 */
[----:B------:R-:W-:Y:S01]  /*15f00*/  ISETP.LT.AND P3, PT, R216, UR4, !P0 ;  /* 0x00000004d8007c0c */ /* 0x000fe2000c761270 */
[----:B------:R2:W-:Y:S01]  /*15f10*/  @P4 STG.E.U8 desc[UR16][R10.64], R13 ;  /* 0x0000000d0a004986 */ /* 0x0005e2000c101110 */
[----:B------:R-:W-:Y:S01]  /*15f20*/  ULDC UR4, c[0x0][0x22c] ;  /* 0x00008b0000047ab9 */ /* 0x000fe20000000800 */
[-C--:B------:R-:W-:Y:S02]  /*15f30*/  IADD3 R8, P6, R9, R3.reuse, RZ ;  /* 0x0000000309087210 */ /* 0x080fe40007fde0ff */
[----:B------:R4:W-:Y:S01]  /*15f40*/  @P2 STG.E.U8 desc[UR16][R4.64], R73 ;  /* 0x0000004904002986 */ /* 0x0009e2000c101110 */
[----:B------:R-:W-:Y:S02]  /*15f50*/  IADD3 R6, P2, R7, R3, RZ ;  /* 0x0000000307067210 */ /* 0x000fe40007f5e0ff */
[----:B------:R-:W-:Y:S01]  /*15f60*/  ISETP.LT.AND P5, PT, R217, UR4, !P0 ;  /* 0x00000004d9007c0c */ /* 0x000fe2000c7a1270 */
[----:B------:R-:W-:Y:S01]  /*15f70*/  ULDC UR4, c[0x0][0x22c] ;  /* 0x00008b0000047ab9 */ /* 0x000fe20000000800 */
[----:B------:R-:W-:-:S02]  /*15f80*/  LEA.HI.X.SX32 R7, R7, R2, 0x1, P2 ;  /* 0x0000000207077211 */ /* 0x000fc400010f0eff */
[----:B--2---:R-:W-:Y:S01]  /*15f90*/  PRMT R11, R74, 0x7773, RZ ;  /* 0x000077734a0b7816 */ /* 0x004fe200000000ff */
[----:B----4-:R-:W-:Y:S02]  /*15fa0*/  IMAD R5, R14, 0x2, R9 ;  /* 0x000000020e057824 */ /* 0x010fe400078e0209 */
[----:B------:R-:W2:Y:S01]  /*15fb0*/  LDC R14, c[0x0][0x248] ;  /* 0x00009200ff0e7b82 */ /* 0x000ea20000000800 */
[-C--:B------:R-:W-:Y:S01]  /*15fc0*/  LEA.HI.X.SX32 R9, R9, R2.reuse, 0x1, P6 ;  /* 0x0000000209097211 */ /* 0x080fe200030f0eff */
[----:B------:R-:W-:Y:S01]  /*15fd0*/  IMAD R10, R16, 0x2, R5 ;  /* 0x00000002100a7824 */ /* 0x000fe200078e0205 */
[----:B------:R-:W-:Y:S02]  /*15fe0*/  IADD3 R4, P6, R5, R3, RZ ;  /* 0x0000000305047210 */ /* 0x000fe40007fde0ff */
[----:B------:R-:W-:Y:S01]  /*15ff0*/  ISETP.LT.AND P4, PT, R218, UR4, !P0 ;  /* 0x00000004da007c0c */ /* 0x000fe2000c781270 */
[----:B------:R-:W-:Y:S01]  /*16000*/  ULDC UR4, c[0x0][0x22c] ;  /* 0x00008b0000047ab9 */ /* 0x000fe20000000800 */
[----:B------:R-:W-:Y:S01]  /*16010*/  PRMT R75, R75, 0x7773, RZ ;  /* 0x000077734b4b7816 */ /* 0x000fe200000000ff */
[----:B------:R4:W-:Y:S01]  /*16020*/  @P3 STG.E.U8 desc[UR16][R6.64], R11 ;  /* 0x0000000b06003986 */ /* 0x0009e2000c101110 */
[----:B------:R-:W-:Y:S01]  /*16030*/  LEA.HI.X.SX32 R5, R5, R2, 0x1, P6 ;  /* 0x0000000205057211 */ /* 0x000fe200030f0eff */
[----:B------:R-:W2:Y:S01]  /*16040*/  LDC R16, c[0x0][0x248] ;  /* 0x00009200ff107b82 */ /* 0x000ea20000000800 */
[----:B------:R-:W-:Y:S01]  /*16050*/  ISETP.LT.AND P2, PT, R220, UR4, !P0 ;  /* 0x00000004dc007c0c */ /* 0x000fe2000c741270 */
[----:B------:R-:W-:Y:S01]  /*16060*/  ULDC UR4, c[0x0][0x22c] ;  /* 0x00008b0000047ab9 */ /* 0x000fe20000000800 */
[----:B------:R0:W-:Y:S01]  /*16070*/  @P5 STG.E.U8 desc[UR16][R8.64], R75 ;  /* 0x0000004b08005986 */ /* 0x0001e2000c101110 */
[----:B------:R-:W-:-:S02]  /*16080*/  PRMT R13, R48, 0x7770, RZ ;  /* 0x00007770300d7816 */ /* 0x000fc400000000ff */
[-C--:B----4-:R-:W-:Y:S01]  /*16090*/  IADD3 R6, P6, R10, R3.reuse, RZ ;  /* 0x000000030a067210 */ /* 0x090fe20007fde0ff */
[----:B-1----:R-:W-:Y:S01]  /*160a0*/  IMAD R11, R15, 0x2, R10 ;  /* 0x000000020f0b7824 */ /* 0x002fe200078e020a */
[----:B------:R-:W-:Y:S01]  /*160b0*/  ISETP.LT.AND P3, PT, R222, UR4, !P0 ;  /* 0x00000004de007c0c */ /* 0x000fe2000c761270 */
[----:B------:R-:W-:Y:S01]  /*160c0*/  ULDC UR4, c[0x0][0x22c] ;  /* 0x00008b0000047ab9 */ /* 0x000fe20000000800 */
[-C--:B------:R-:W-:Y:S01]  /*160d0*/  LEA.HI.X.SX32 R7, R10, R2.reuse, 0x1, P6 ;  /* 0x000000020a077211 */ /* 0x080fe200030f0eff */
[----:B---3--:R-:W-:Y:S01]  /*160e0*/  IMAD R10, R12, 0x2, R11 ;  /* 0x000000020c0a7824 */ /* 0x008fe200078e020b */
[-C--:B0-----:R-:W-:Y:S01]  /*160f0*/  IADD3 R8, P6, R11, R3.reuse, RZ ;  /* 0x000000030b087210 */ /* 0x081fe20007fde0ff */
        /* <DEDUP_REMOVED lines=46> */
[----:B------:R-:W2:Y:S01]  /*163e0*/  LDC R21, c[0x0][0x248] ;  /* 0x00009200ff157b82 */ /* 0x000ea20000000800 */
        /* <DEDUP_REMOVED lines=9> */
[-C--:B---3--:R-:W-:Y:S01]  /*16480*/  IADD3 R4, P4, R10, R3.reuse, RZ ;  /* 0x000000030a047210 */ /* 0x088fe20007f9e0ff */
[----:B----4-:R-:W-:Y:S01]  /*16490*/  IMAD R7, R19, 0x2, R10 ;  /* 0x0000000213077824 */ /* 0x010fe200078e020a */
[----:B------:R-:W-:Y:S01]  /*164a0*/  ISETP.LT.AND P3, PT, R238, UR4, !P0 ;  /* 0x00000004ee007c0c */ /* 0x000fe2000c761270 */
[----:B------:R-:W-:Y:S01]  /*164b0*/  ULDC UR4, c[0x0][0x22c] ;  /* 0x00008b0000047ab9 */ /* 0x000fe20000000800 */
[----:B------:R-:W-:Y:S01]  /*164c0*/  LEA.HI.X.SX32 R5, R10, R2, 0x1, P4 ;  /* 0x000000020a057211 */ /* 0x000fe200020f0eff */
[----:B-1----:R-:W-:Y:S01]  /*164d0*/  IMAD R10, R12, 0x2, R7 ;  /* 0x000000020c0a7824 */ /* 0x002fe200078e0207 */
[----:B------:R-:W-:Y:S01]  /*164e0*/  IADD3 R6, P4, R7, R3, RZ ;  /* 0x0000000307067210 */ /* 0x000fe20007f9e0ff */
[----:B------:R-:W0:Y:S01]  /*164f0*/  LDC R12, c[0x0][0x248] ;  /* 0x00009200ff0c7b82 */ /* 0x000e220000000800 */
[----:B------:R-:W-:Y:S01]  /*16500*/  ISETP.LT.AND P5, PT, R239, UR4, !P0 ;  /* 0x00000004ef007c0c */ /* 0x000fe2000c7a1270 */
[----:B------:R-:W-:Y:S01]  /*16510*/  ULDC UR4, c[0x0][0x22c] ;  /* 0x00008b0000047ab9 */ /* 0x000fe20000000800 */
[----:B------:R-:W-:-:S02]  /*16520*/  PRMT R17, R49, 0x7772, RZ ;  /* 0x0000777231117816 */ /* 0x000fc400000000ff */
[-C--:B------:R-:W-:Y:S01]  /*16530*/  LEA.HI.X.SX32 R7, R7, R2.reuse, 0x1, P4 ;  /* 0x0000000207077211 */ /* 0x080fe200020f0eff */
[----:B--2---:R-:W-:Y:S01]  /*16540*/  IMAD R11, R21, 0x2, R10 ;  /* 0x00000002150b7824 */ /* 0x004fe200078e020a */
[----:B------:R-:W-:Y:S01]  /*16550*/  IADD3 R8, P4, R10, R3, RZ ;  /* 0x000000030a087210 */ /* 0x000fe20007f9e0ff */
[----:B------:R1:W-:Y:S01]  /*16560*/  @P2 STG.E.U8 desc[UR16][R4.64], R17 ;  /* 0x0000001104002986 */ /* 0x0003e2000c101110 */
[----:B------:R-:W-:Y:S01]  /*16570*/  PRMT R13, R50, 0x7772, RZ ;  /* 0x00007772320d7816 */ /* 0x000fe200000000ff */
[----:B------:R-:W2:Y:S01]  /*16580*/  LDC R19, c[0x0][0x248] ;  /* 0x00009200ff137b82 */ /* 0x000ea20000000800 */
[----:B------:R-:W-:Y:S02]  /*16590*/  LEA.HI.X.SX32 R9, R10, R2, 0x1, P4 ;  /* 0x000000020a097211 */ /* 0x000fe400020f0eff */
[----:B------:R-:W-:Y:S02]  /*165a0*/  PRMT R15, R51, 0x7772, RZ ;  /* 0x00007772330f7816 */ /* 0x000fe400000000ff */
[----:B------:R-:W-:-:S02]  /*165b0*/  ISETP.LT.AND P6, PT, R242, UR5, !P0 ;  /* 0x00000005f2007c0c */ /* 0x000fc4000c7c1270 */
[----:B------:R-:W-:Y:S01]  /*165c0*/  ISETP.LT.AND P2, PT, R244, UR4, !P0 ;  /* 0x00000004f4007c0c */ /* 0x000fe2000c741270 */
[----:B------:R-:W3:Y:S01]  /*165d0*/  LDC R21, c[0x0][0x248] ;  /* 0x00009200ff157b82 */ /* 0x000ee20000000800 */
[----:B-1----:R-:W-:Y:S01]  /*165e0*/  IMAD R5, R14, 0x2, R11 ;  /* 0x000000020e057824 */ /* 0x002fe200078e020b */
[----:B------:R1:W-:Y:S01]  /*165f0*/  @P3 STG.E.U8 desc[UR16][R6.64], R13 ;  /* 0x0000000d06003986 */ /* 0x0003e2000c101110 */
[-C--:B------:R-:W-:Y:S01]  /*16600*/  IADD3 R10, P4, R11, R3.reuse, RZ ;  /* 0x000000030b0a7210 */ /* 0x080fe20007f9e0ff */
[----:B------:R-:W-:Y:S01]  /*16610*/  ULDC UR4, c[0x0][0x22c] ;  /* 0x00008b0000047ab9 */ /* 0x000fe20000000800 */
[----:B------:R-:W-:Y:S01]  /*16620*/  PRMT R49, R49, 0x7773, RZ ;  /* 0x0000777331317816 */ /* 0x000fe200000000ff */
[----:B------:R0:W-:Y:S01]  /*16630*/  @P5 STG.E.U8 desc[UR16][R8.64], R15 ;  /* 0x0000000f08005986 */ /* 0x0001e2000c101110 */
[----:B------:R-:W-:Y:S01]  /*16640*/  IADD3 R4, P5, R5, R3, RZ ;  /* 0x0000000305047210 */ /* 0x000fe20007fbe0ff */
[----:B------:R-:W4:Y:S01]  /*16650*/  LDC R14, c[0x0][0x248] ;  /* 0x00009200ff0e7b82 */ /* 0x000f220000000800 */
[-C--:B------:R-:W-:Y:S01]  /*16660*/  LEA.HI.X.SX32 R11, R11, R2.reuse, 0x1, P4 ;  /* 0x000000020b0b7211 */ /* 0x080fe200020f0eff */
[----:B------:R-:W-:Y:S01]  /*16670*/  ULDC UR5, c[0x0][0x22c] ;  /* 0x00008b0000057ab9 */ /* 0x000fe20000000800 */
[----:B------:R-:W-:Y:S01]  /*16680*/  ISETP.LT.AND P3, PT, R246, UR4, !P0 ;  /* 0x00000004f6007c0c */ /* 0x000fe2000c761270 */
[----:B------:R-:W-:Y:S01]  /*16690*/  ULDC UR4, c[0x0][0x22c] ;  /* 0x00008b0000047ab9 */ /* 0x000fe20000000800 */
[----:B-1----:R-:W-:Y:S01]  /*166a0*/  PRMT R13, R48, 0x7773, RZ ;  /* 0x00007773300d7816 */ /* 0x002fe200000000ff */
[----:B------:R-:W-:Y:S01]  /*166b0*/  IMAD R7, R16, 0x2, R5 ;  /* 0x0000000210077824 */ /* 0x000fe200078e0205 */
[----:B------:R-:W-:Y:S01]  /*166c0*/  LEA.HI.X.SX32 R5, R5, R2, 0x1, P5 ;  /* 0x0000000205057211 */ /* 0x000fe200028f0eff */
[----:B------:R-:W1:Y:S01]  /*166d0*/  LDC R16, c[0x0][0x248] ;  /* 0x00009200ff107b82 */ /* 0x000e620000000800 */
[----:B------:R-:W-:Y:S01]  /*166e0*/  ISETP.LT.AND P4, PT, R250, UR4, !P0 ;  /* 0x00000004fa007c0c */ /* 0x000fe2000c781270 */
[----:B------:R-:W-:Y:S01]  /*166f0*/  @P6 STG.E.U8 desc[UR16][R10.64], R13 ;  /* 0x0000000d0a006986 */ /* 0x000fe2000c101110 */
[----:B------:R-:W-:-:S03]  /*16700*/  ULDC UR4, c[0x0][0x22c] ;  /* 0x00008b0000047ab9 */ /* 0x000fc60000000800 */
[----:B------:R4:W-:Y:S01]  /*16710*/  @P2 STG.E.U8 desc[UR16][R4.64], R49 ;  /* 0x0000003104002986 */ /* 0x0009e2000c101110 */
[CC--:B------:R-:W-:Y:S01]  /*16720*/  IADD3 R6, P2, R7.reuse, R3.reuse, RZ ;  /* 0x0000000307067210 */ /* 0x0c0fe20007f5e0ff */
[----:B0-----:R-:W-:Y:S01]  /*16730*/  IMAD R9, R12, 0x2, R7 ;  /* 0x000000020c097824 */ /* 0x001fe200078e0207 */
[----:B------:R-:W-:Y:S01]  /*16740*/  ISETP.LT.AND P5, PT, R252, UR4, !P0 ;  /* 0x00000004fc007c0c */ /* 0x000fe2000c7a1270 */
[----:B------:R-:W-:Y:S01]  /*16750*/  ULDC UR4, c[0x0][0x22c] ;  /* 0x00008b0000047ab9 */ /* 0x000fe20000000800 */
[-C--:B------:R-:W-:Y:S01]  /*16760*/  LEA.HI.X.SX32 R7, R7, R2.reuse, 0x1, P2 ;  /* 0x0000000207077211 */ /* 0x080fe200010f0eff */
[----:B------:R-:W0:Y:S01]  /*16770*/  LDC R15, c[0x0][0x248] ;  /* 0x00009200ff0f7b82 */ /* 0x000e220000000800 */
[----:B------:R-:W-:Y:S01]  /*16780*/  ISETP.LT.AND P2, PT, R100, UR4, !P0 ;  /* 0x0000000464007c0c */ /* 0x000fe2000c741270 */
[----:B------:R-:W-:Y:S01]  /*16790*/  ULDC UR4, c[0x0][0x22c] ;  /* 0x00008b0000047ab9 */ /* 0x000fe20000000800 */
[----:B------:R-:W2:Y:S01]  /*167a0*/  LDL.LU R100, [R1+0x304] ;  /* 0x0003040001647983 */ /* 0x000ea20000300800 */
[CC--:B------:R-:W-:Y:S01]  /*167b0*/  IADD3 R8, P6, R9.reuse, R3.reuse, RZ ;  /* 0x0000000309087210 */ /* 0x0c0fe20007fde0ff */
[----:B----4-:R-:W-:Y:S01]  /*167c0*/  IMAD R5, R14, 0x2, R9 ;  /* 0x000000020e057824 */ /* 0x010fe200078e0209 */
[----:B------:R-:W-:Y:S01]  /*167d0*/  PRMT R11, R50, 0x7773, RZ ;  /* 0x00007773320b7816 */ /* 0x000fe200000000ff */
[----:B------:R-:W4:Y:S01]  /*167e0*/  LDL.LU R247, [R1+0x18] ;  /* 0x0000180001f77983 */ /* 0x000f220000300800 */
[----:B------:R-:W-:Y:S01]  /*167f0*/  LEA.HI.X.SX32 R9, R9, R2, 0x1, P6 ;  /* 0x0000000209097211 */ /* 0x000fe200030f0eff */
[----:B------:R-:W3:Y:S01]  /*16800*/  LDC R12, c[0x0][0x248] ;  /* 0x00009200ff0c7b82 */ /* 0x000ee20000000800 */
[----:B------:R-:W-:-:S02]  /*16810*/  IADD3 R4, P6, R5, R3, RZ ;  /* 0x0000000305047210 */ /* 0x000fc40007fde0ff */
[----:B------:R-:W-:Y:S01]  /*16820*/  PRMT R51, R51, 0x7773, RZ ;  /* 0x0000777333337816 */ /* 0x000fe200000000ff */
[----:B------:R0:W-:Y:S01]  /*16830*/  @P3 STG.E.U8 desc[UR16][R6.64], R11 ;  /* 0x0000000b06003986 */ /* 0x0001e2000c101110 */
[----:B-1----:R-:W-:Y:S01]  /*16840*/  IMAD R10, R16, 0x2, R5 ;  /* 0x00000002100a7824 */ /* 0x002fe200078e0205 */
[----:B------:R-:W-:Y:S01]  /*16850*/  ISETP.LT.AND P3, PT, R101, UR4, !P0 ;  /* 0x0000000465007c0c */ /* 0x000fe2000c761270 */
[----:B------:R-:W-:Y:S01]  /*16860*/  ULDC UR4, c[0x0][0x22c] ;  /* 0x00008b0000047ab9 */ /* 0x000fe20000000800 */
[----:B------:R-:W-:Y:S01]  /*16870*/  LEA.HI.X.SX32 R5, R5, R2, 0x1, P6 ;  /* 0x0000000205057211 */ /* 0x000fe200030f0eff */
[----:B------:R-:W4:Y:S01]  /*16880*/  LDL.LU R101, [R1+0x300] ;  /* 0x0003000001657983 */ /* 0x000f220000300800 */
[----:B------:R-:W1:Y:S03]  /*16890*/  LDC R17, c[0x0][0x248] ;  /* 0x00009200ff117b82 */ /* 0x000e660000000800 */
[----:B------:R3:W-:Y:S01]  /*168a0*/  @P4 STG.E.U8 desc[UR16][R8.64], R51 ;  /* 0x0000003308004986 */ /* 0x0007e2000c101110 */
[----:B------:R-:W-:Y:S01]  /*168b0*/  ISETP.LT.AND P4, PT, R102, UR4, !P0 ;  /* 0x0000000466007c0c */ /* 0x000fe2000c781270 */
[----:B------:R-:W-:-:S02]  /*168c0*/  ULDC UR4, c[0x0][0x22c] ;  /* 0x00008b0000047ab9 */ /* 0x000fc40000000800 */
[----:B------:R-:W4:Y:S01]  /*168d0*/  LDL.LU R250, [R1+0x1c] ;  /* 0x00001c0001fa7983 */ /* 0x000f220000300800 */
[----:B------:R-:W1:Y:S03]  /*168e0*/  LDC R14, c[0x0][0x248] ;  /* 0x00009200ff0e7b82 */ /* 0x000e660000000800 */
[----:B------:R-:W4:Y:S04]  /*168f0*/  LDL.LU R102, [R1+0x2fc] ;  /* 0x0002fc0001667983 */ /* 0x000f280000300800 */
[----:B------:R-:W4:Y:S01]  /*16900*/  LDL.LU R252, [R1+0x20] ;  /* 0x0000200001fc7983 */ /* 0x000f220000300800 */
[----:B--2---:R-:W-:Y:S01]  /*16910*/  PRMT R13, R100, 0x7770, RZ ;  /* 0x00007770640d7816 */ /* 0x004fe200000000ff */
[----:B------:R-:W2:Y:S04]  /*16920*/  LDC R16, c[0x0][0x248] ;  /* 0x00009200ff107b82 */ /* 0x000ea80000000800 */
[----:B------:R1:W-:Y:S01]  /*16930*/  @P5 STG.E.U8 desc[UR16][R4.64], R13 ;  /* 0x0000000d04005986 */ /* 0x0003e2000c101110 */
[----:B------:R-:W-:Y:S01]  /*16940*/  ISETP.LT.AND P5, PT, R103, UR4, !P0 ;  /* 0x0000000467007c0c */ /* 0x000fe2000c7a1270 */
[----:B0-----:R-:W-:Y:S01]  /*16950*/  IMAD R11, R15, 0x2, R10 ;  /* 0x000000020f0b7824 */ /* 0x001fe200078e020a */
[----:B------:R-:W-:Y:S01]  /*16960*/  IADD3 R6, P6, R10, R3, RZ ;  /* 0x000000030a067210 */ /* 0x000fe20007fde0ff */
[----:B------:R-:W2:Y:S01]  /*16970*/  LDL.LU R103, [R1+0x2f8] ;  /* 0x0002f80001677983 */ /* 0x000ea20000300800 */
[----:B------:R-:W-:-:S03]  /*16980*/  ULDC UR4, c[0x0][0x22c] ;  /* 0x00008b0000047ab9 */ /* 0x000fc60000000800 */
[----:B------:R-:W2:Y:S01]  /*16990*/  LDL.LU R243, [R1+0x24] ;  /* 0x0000240001f37983 */ /* 0x000ea20000300800 */
[-C--:B------:R-:W-:Y:S01]  /*169a0*/  LEA.HI.X.SX32 R7, R10, R2.reuse, 0x1, P6 ;  /* 0x000000020a077211 */ /* 0x080fe200030f0eff */
[----:B---3--:R-:W-:Y:S01]  /*169b0*/  IMAD R10, R12, 0x2, R11 ;  /* 0x000000020c0a7824 */ /* 0x008fe200078e020b */
[-C--:B------:R-:W-:Y:S01]  /*169c0*/  IADD3 R8, P6, R11, R3.reuse, RZ ;  /* 0x000000030b087210 */ /* 0x080fe20007fde0ff */
[----:B------:R-:W3:Y:S01]  /*169d0*/  LDL.LU R251, [R1+0x28] ;  /* 0x0000280001fb7983 */ /* 0x000ee20000300800 */
[----:B----4-:R-:W-:Y:S01]  /*169e0*/  PRMT R15, R101, 0x7770, RZ ;  /* 0x00007770650f7816 */ /* 0x010fe200000000ff */
[----:B------:R-:W0:Y:S01]  /*169f0*/  LDC R12, c[0x0][0x248] ;  /* 0x00009200ff0c7b82 */ /* 0x000e220000000800 */
[-C--:B------:R-:W-:Y:S02]  /*16a00*/  LEA.HI.X.SX32 R9, R11, R2.reuse, 0x1, P6 ;  /* 0x000000020b097211 */ /* 0x080fe400030f0eff */
[----:B-1----:R-:W-:Y:S01]  /*16a10*/  IADD3 R4, P6, R10, R3, RZ ;  /* 0x000000030a047210 */ /* 0x002fe20007fde0ff */
[----:B------:R1:W-:Y:S01]  /*16a20*/  @P2 STG.E.U8 desc[UR16][R6.64], R15 ;  /* 0x0000000f06002986 */ /* 0x0003e2000c101110 */
[----:B------:R-:W-:Y:S01]  /*16a30*/  IMAD R11, R17, 0x2, R10 ;  /* 0x00000002110b7824 */ /* 0x000fe200078e020a */
[----:B------:R-:W-:Y:S01]  /*16a40*/  ISETP.LT.AND P2, PT, R247, UR4, !P0 ;  /* 0x00000004f7007c0c */ /* 0x000fe2000c741270 */
[----:B------:R-:W-:Y:S01]  /*16a50*/  ULDC UR4, c[0x0][0x22c] ;  /* 0x00008b0000047ab9 */ /* 0x000fe20000000800 */
[----:B------:R-:W-:Y:S01]  /*16a60*/  PRMT R13, R102, 0x7770, RZ ;  /* 0x00007770660d7816 */ /* 0x000fe200000000ff */
[----:B------:R-:W4:Y:S01]  /*16a70*/  LDL.LU R247, [R1+0x2c] ;  /* 0x00002c0001f77983 */ /* 0x000f220000300800 */
[----:B------:R-:W-:-:S03]  /*16a80*/  LEA.HI.X.SX32 R5, R10, R2, 0x1, P6 ;  /* 0x000000020a057211 */ /* 0x000fc600030f0eff */
[----:B------:R2:W-:Y:S01]  /*16a90*/  @P3 STG.E.U8 desc[UR16][R8.64], R13 ;  /* 0x0000000d08003986 */ /* 0x0005e2000c101110 */
[----:B------:R-:W-:Y:S01]  /*16aa0*/  ISETP.LT.AND P3, PT, R250, UR4, !P0 ;  /* 0x00000004fa007c0c */ /* 0x000fe2000c761270 */
[----:B------:R-:W-:Y:S02]  /*16ab0*/  ULDC UR4, c[0x0][0x22c] ;  /* 0x00008b0000047ab9 */ /* 0x000fe40000000800 */
[----:B------:R-:W4:Y:S01]  /*16ac0*/  LDL.LU R250, [R1+0x30] ;  /* 0x0000300001fa7983 */ /* 0x000f220000300800 */
[----:B-1----:R-:W-:Y:S02]  /*16ad0*/  IADD3 R6, P6, R11, R3, RZ ;  /* 0x000000030b067210 */ /* 0x002fe40007fde0ff */
[----:B--2---:R-:W-:-:S05]  /*16ae0*/  PRMT R17, R103, 0x7770, RZ ;  /* 0x0000777067117816 */ /* 0x004fca00000000ff */
[----:B------:R1:W-:Y:S01]  /*16af0*/  @P4 STG.E.U8 desc[UR16][R4.64], R17 ;  /* 0x0000001104004986 */ /* 0x0003e2000c101110 */
[----:B------:R-:W-:Y:S01]  /*16b00*/  ISETP.LT.AND P4, PT, R252, UR4, !P0 ;  /* 0x00000004fc007c0c */ /* 0x000fe2000c781270 */
[----:B------:R-:W-:Y:S01]  /*16b10*/  IMAD R10, R14, 0x2, R11 ;  /* 0x000000020e0a7824 */ /* 0x000fe200078e020b */
[-C--:B------:R-:W-:Y:S01]  /*16b20*/  LEA.HI.X.SX32 R7, R11, R2.reuse, 0x1, P6 ;  /* 0x000000020b077211 */ /* 0x080fe200030f0eff */
[----:B------:R-:W2:Y:S01]  /*16b30*/  LDL.LU R252, [R1+0x34] ;  /* 0x0000340001fc7983 */ /* 0x000ea20000300800 */
[----:B------:R-:W-:Y:S01]  /*16b40*/  PRMT R15, R100, 0x7771, RZ ;  /* 0x00007771640f7816 */ /* 0x000fe200000000ff */
[----:B------:R-:W-:Y:S01]  /*16b50*/  ULDC UR4, c[0x0][0x22c] ;  /* 0x00008b0000047ab9 */ /* 0x000fe20000000800 */
[CC--:B------:R-:W-:Y:S01]  /*16b60*/  IADD3 R8, P6, R10.reuse, R3.reuse, RZ ;  /* 0x000000030a087210 */ /* 0x0c0fe20007fde0ff */
[----:B------:R-:W2:Y:S01]  /*16b70*/  LDC R14, c[0x0][0x248] ;  /* 0x00009200ff0e7b82 */ /* 0x000ea20000000800 */
[----:B------:R-:W-:Y:S02]  /*16b80*/  PRMT R13, R101, 0x7771, RZ ;  /* 0x00007771650d7816 */ /* 0x000fe400000000ff */
[----:B------:R-:W-:Y:S01]  /*16b90*/  LEA.HI.X.SX32 R9, R10, R2, 0x1, P6 ;  /* 0x000000020a097211 */ /* 0x000fe200030f0eff */
[----:B------:R-:W-:Y:S01]  /*16ba0*/  IMAD R10, R19, 0x2, R10 ;  /* 0x00000002130a7824 */ /* 0x000fe200078e020a */
[----:B------:R0:W-:Y:S01]  /*16bb0*/  @P5 STG.E.U8 desc[UR16][R6.64], R15 ;  /* 0x0000000f06005986 */ /* 0x0001e2000c101110 */
[----:B------:R-:W-:Y:S01]  /*16bc0*/  ISETP.LT.AND P5, PT, R243, UR4, !P0 ;  /* 0x00000004f3007c0c */ /* 0x000fe2000c7a1270 */
[----:B------:R-:W-:Y:S01]  /*16bd0*/  ULDC UR4, c[0x0][0x22c] ;  /* 0x00008b0000047ab9 */ /* 0x000fe20000000800 */
[----:B-1----:R-:W1:Y:S01]  /*16be0*/  LDC R17, c[0x0][0x248] ;  /* 0x00009200ff117b82 */ /* 0x002e620000000800 */
[----:B------:R0:W-:Y:S01]  /*16bf0*/  @P2 STG.E.U8 desc[UR16][R8.64], R13 ;  /* 0x0000000d08002986 */ /* 0x0001e2000c101110 */
[----:B------:R-:W-:Y:S01]  /*16c00*/  IADD3 R4, P2, R10, R3, RZ ;  /* 0x000000030a047210 */ /* 0x000fe20007f5e0ff */
[----:B------:R-:W-:-:S03]  /*16c10*/  IMAD R11, R21, 0x2, R10 ;  /* 0x00000002150b7824 */ /* 0x000fc600078e020a */
[-C--:B------:R-:W-:Y:S02]  /*16c20*/  LEA.HI.X.SX32 R5, R10, R2.reuse, 0x1, P2 ;  /* 0x000000020a057211 */ /* 0x080fe400010f0eff */
[----:B---3--:R-:W-:Y:S01]  /*16c30*/  ISETP.LT.AND P2, PT, R251, UR4, !P0 ;  /* 0x00000004fb007c0c */ /* 0x008fe2000c741270 */
[----:B------:R-:W3:Y:S01]  /*16c40*/  LDC R19, c[0x0][0x248] ;  /* 0x00009200ff137b82 */ /* 0x000ee20000000800 */
[----:B------:R-:W3:Y:S01]  /*16c50*/  LDL.LU R251, [R1+0x38] ;  /* 0x0000380001fb7983 */ /* 0x000ee20000300800 */
[CC--:B0-----:R-:W-:Y:S02]  /*16c60*/  IADD3 R6, P6, R11.reuse, R3.reuse, RZ ;  /* 0x000000030b067210 */ /* 0x0c1fe40007fde0ff */
[----:B------:R-:W-:Y:S01]  /*16c70*/  PRMT R15, R102, 0x7771, RZ ;  /* 0x00007771660f7816 */ /* 0x000fe200000000ff */
[----:B------:R-:W-:Y:S01]  /*16c80*/  IMAD R10, R12, 0x2, R11 ;  /* 0x000000020c0a7824 */ /* 0x000fe200078e020b */
[----:B------:R-:W-:Y:S01]  /*16c90*/  LEA.HI.X.SX32 R7, R11, R2, 0x1, P6 ;  /* 0x000000020b077211 */ /* 0x000fe200030f0eff */
[----:B------:R-:W-:Y:S01]  /*16ca0*/  ULDC UR4, c[0x0][0x22c] ;  /* 0x00008b0000047ab9 */ /* 0x000fe20000000800 */
[----:B------:R-:W-:Y:S01]  /*16cb0*/  PRMT R13, R103, 0x7771, RZ ;  /* 0x00007771670d7816 */ /* 0x000fe200000000ff */
[----:B------:R-:W-:Y:S01]  /*16cc0*/  @P3 STG.E.U8 desc[UR16][R4.64], R15 ;  /* 0x0000000f04003986 */ /* 0x000fe2000c101110 */
[----:B----4-:R-:W-:Y:S01]  /*16cd0*/  ISETP.LT.AND P3, PT, R247, UR4, !P0 ;  /* 0x00000004f7007c0c */ /* 0x010fe2000c761270 */
[----:B------:R-:W-:Y:S01]  /*16ce0*/  ULDC UR4, c[0x0][0x22c] ;  /* 0x00008b0000047ab9 */ /* 0x000fe20000000800 */
[----:B------:R-:W0:Y:S01]  /*16cf0*/  LDC R12, c[0x0][0x248] ;  /* 0x00009200ff0c7b82 */ /* 0x000e220000000800 */
[----:B------:R3:W-:Y:S01]  /*16d00*/  @P4 STG.E.U8 desc[UR16][R6.64], R13 ;  /* 0x0000000d06004986 */ /* 0x0007e2000c101110 */
[----:B------:R-:W-:-:S03]  /*16d10*/  IADD3 R8, P4, R10, R3, RZ ;  /* 0x000000030a087210 */ /* 0x000fc60007f9e0ff */
[----:B------:R-:W4:Y:S01]  /*16d20*/  LDL.LU R247, [R1+0x3c] ;  /* 0x00003c0001f77983 */ /* 0x000f220000300800 */
[----:B------:R-:W-:Y:S01]  /*16d30*/  ISETP.LT.AND P6, PT, R250, UR4, !P0 ;  /* 0x00000004fa007c0c */ /* 0x000fe2000c7c1270 */
[----:B------:R-:W-:Y:S01]  /*16d40*/  ULDC UR4, c[0x0][0x22c] ;  /* 0x00008b0000047ab9 */ /* 0x000fe20000000800 */
[----:B------:R-:W-:Y:S01]  /*16d50*/  LEA.HI.X.SX32 R9, R10, R2, 0x1, P4 ;  /* 0x000000020a097211 */ /* 0x000fe200020f0eff */
[----:B------:R-:W4:Y:S01]  /*16d60*/  LDL.LU R250, [R1+0x40] ;  /* 0x0000400001fa7983 */ /* 0x000f220000300800 */
[----:B------:R-:W0:Y:S01]  /*16d70*/  LDC R21, c[0x0][0x248] ;  /* 0x00009200ff157b82 */ /* 0x000e220000000800 */
[----:B--2---:R-:W-:Y:S01]  /*16d80*/  ISETP.LT.AND P4, PT, R252, UR5, !P0 ;  /* 0x00000005fc007c0c */ /* 0x004fe2000c781270 */
[----:B-1----:R-:W-:Y:S01]  /*16d90*/  IMAD R10, R17, 0x2, R10 ;  /* 0x00000002110a7824 */ /* 0x002fe200078e020a */
[----:B------:R-:W2:Y:S01]  /*16da0*/  LDL.LU R252, [R1+0x44] ;  /* 0x0000440001fc7983 */ /* 0x000ea20000300800 */
[----:B------:R-:W-:Y:S01]  /*16db0*/  PRMT R11, R100, 0x7772, RZ ;  /* 0x00007772640b7816 */ /* 0x000fe200000000ff */
[----:B------:R-:W-:Y:S01]  /*16dc0*/  ULDC UR5, c[0x0][0x22c] ;  /* 0x00008b0000057ab9 */ /* 0x000fe20000000800 */
[----:B---3--:R-:W-:Y:S01]  /*16dd0*/  IMAD R7, R19, 0x2, R10 ;  /* 0x0000000213077824 */ /* 0x008fe200078e020a */
[----:B------:R-:W-:Y:S01]  /*16de0*/  PRMT R17, R101, 0x7772, RZ ;  /* 0x0000777265117816 */ /* 0x000fe200000000ff */
[----:B------:R-:W1:Y:S01]  /*16df0*/  LDC R19, c[0x0][0x248] ;  /* 0x00009200ff137b82 */ /* 0x000e620000000800 */
[----:B------:R3:W-:Y:S01]  /*16e00*/  @P5 STG.E.U8 desc[UR16][R8.64], R11 ;  /* 0x0000000b08005986 */ /* 0x0007e2000c101110 */
[----:B------:R-:W-:-:S04]  /*16e10*/  IADD3 R4, P5, R10, R3, RZ ;  /* 0x000000030a047210 */ /* 0x000fc80007fbe0ff */
[-C--:B------:R-:W-:Y:S01]  /*16e20*/  LEA.HI.X.SX32 R5, R10, R2.reuse, 0x1, P5 ;  /* 0x000000020a057211 */ /* 0x080fe200028f0eff */
[----:B0-----:R-:W-:Y:S01]  /*16e30*/  IMAD R10, R12, 0x2, R7 ;  /* 0x000000020c0a7824 */ /* 0x001fe200078e0207 */
[CC--:B------:R-:W-:Y:S01]  /*16e40*/  IADD3 R6, P5, R7.reuse, R3.reuse, RZ ;  /* 0x0000000307067210 */ /* 0x0c0fe20007fbe0ff */
[----:B------:R-:W0:Y:S03]  /*16e50*/  LDC R12, c[0x0][0x248] ;  /* 0x00009200ff0c7b82 */ /* 0x000e260000000800 */
[-C--:B------:R-:W-:Y:S01]  /*16e60*/  LEA.HI.X.SX32 R7, R7, R2.reuse, 0x1, P5 ;  /* 0x0000000207077211 */ /* 0x080fe200028f0eff */
[----:B---3--:R-:W-:Y:S01]  /*16e70*/  IMAD R11, R21, 0x2, R10 ;  /* 0x00000002150b7824 */ /* 0x008fe200078e020a */
[----:B------:R-:W-:Y:S01]  /*16e80*/  IADD3 R8, P5, R10, R3, RZ ;  /* 0x000000030a087210 */ /* 0x000fe20007fbe0ff */
[----:B------:R3:W-:Y:S01]  /*16e90*/  @P2 STG.E.U8 desc[UR16][R4.64], R17 ;  /* 0x0000001104002986 */ /* 0x0007e2000c101110 */
[----:B------:R-:W-:Y:S01]  /*16ea0*/  PRMT R13, R102, 0x7772, RZ ;  /* 0x00007772660d7816 */ /* 0x000fe200000000ff */
[----:B------:R-:W1:Y:S01]  /*16eb0*/  LDC R21, c[0x0][0x248] ;  /* 0x00009200ff157b82 */ /* 0x000e620000000800 */
[----:B------:R-:W-:-:S02]  /*16ec0*/  LEA.HI.X.SX32 R9, R10, R2, 0x1, P5 ;  /* 0x000000020a097211 */ /* 0x000fc400028f0eff */
[----:B------:R-:W-:Y:S02]  /*16ed0*/  PRMT R15, R103, 0x7772, RZ ;  /* 0x00007772670f7816 */ /* 0x000fe400000000ff */
[----:B------:R-:W-:Y:S01]  /*16ee0*/  ISETP.LT.AND P2, PT, R251, UR4, !P0 ;  /* 0x00000004fb007c0c */ /* 0x000fe2000c741270 */
[----:B------:R4:W-:Y:S01]  /*16ef0*/  @P3 STG.E.U8 desc[UR16][R6.64], R13 ;  /* 0x0000000d06003986 */ /* 0x0009e2000c101110 */
[----:B---3--:R-:W-:Y:S01]  /*16f00*/  IMAD R5, R14, 0x2, R11 ;  /* 0x000000020e057824 */ /* 0x008fe200078e020b */
[-C--:B------:R-:W-:Y:S02]  /*16f10*/  IADD3 R10, P5, R11, R3.reuse, RZ ;  /* 0x000000030b0a7210 */ /* 0x080fe40007fbe0ff */
[----:B------:R0:W-:Y:S01]  /*16f20*/  @P6 STG.E.U8 desc[UR16][R8.64], R15 ;  /* 0x0000000f08006986 */ /* 0x0001e2000c101110 */
[----:B------:R-:W-:Y:S01]  /*16f30*/  ULDC UR4, c[0x0][0x22c] ;  /* 0x00008b0000047ab9 */ /* 0x000fe20000000800 */
[----:B------:R-:W-:Y:S01]  /*16f40*/  PRMT R101, R101, 0x7773, RZ ;  /* 0x0000777365657816 */ /* 0x000fe200000000ff */
[----:B------:R-:W3:Y:S01]  /*16f50*/  LDC R14, c[0x0][0x248] ;  /* 0x00009200ff0e7b82 */ /* 0x000ee20000000800 */
[----:B------:R-:W-:-:S02]  /*16f60*/  IADD3 R4, P6, R5, R3, RZ ;  /* 0x0000000305047210 */ /* 0x000fc40007fde0ff */
[-C--:B------:R-:W-:Y:S01]  /*16f70*/  LEA.HI.X.SX32 R11, R11, R2.reuse, 0x1, P5 ;  /* 0x000000020b0b7211 */ /* 0x080fe200028f0eff */
[----:B----4-:R-:W-:Y:S01]  /*16f80*/  IMAD R7, R16, 0x2, R5 ;  /* 0x0000000210077824 */ /* 0x010fe200078e0205 */
[----:B------:R-:W-:Y:S02]  /*16f90*/  PRMT R13, R100, 0x7773, RZ ;  /* 0x00007773640d7816 */ /* 0x000fe400000000ff */
[----:B------:R-:W-:Y:S01]  /*16fa0*/  LEA.HI.X.SX32 R5, R5, R2, 0x1, P6 ;  /* 0x0000000205057211 */ /* 0x000fe200030f0eff */
[----:B------:R-:W4:Y:S01]  /*16fb0*/  LDC R16, c[0x0][0x248] ;  /* 0x00009200ff107b82 */ /* 0x000f220000000800 */
[----:B------:R-:W-:Y:S01]  /*16fc0*/  ISETP.LT.AND P3, PT, R247, UR4, !P0 ;  /* 0x00000004f7007c0c */ /* 0x000fe2000c761270 */
[----:B------:R-:W-:Y:S01]  /*16fd0*/  ULDC UR4, c[0x0][0x22c] ;  /* 0x00008b0000047ab9 */ /* 0x000fe20000000800 */
[----:B------:R0:W-:Y:S01]  /*16fe0*/  @P4 STG.E.U8 desc[UR16][R10.64], R13 ;  /* 0x0000000d0a004986 */ /* 0x0001e2000c101110 */
[----:B------:R-:W-:Y:S01]  /*16ff0*/  ISETP.LT.AND P5, PT, R250, UR4, !P0 ;  /* 0x00000004fa007c0c */ /* 0x000fe2000c7a1270 */
[----:B------:R-:W-:-:S02]  /*17000*/  ULDC UR4, c[0x0][0x22c] ;  /* 0x00008b0000047ab9 */ /* 0x000fc40000000800 */
[----:B------:R3:W-:Y:S01]  /*17010*/  @P2 STG.E.U8 desc[UR16][R4.64], R101 ;  /* 0x0000006504002986 */ /* 0x0007e2000c101110 */
[----:B------:R-:W-:Y:S01]  /*17020*/  IADD3 R6, P2, R7, R3, RZ ;  /* 0x0000000307067210 */ /* 0x000fe20007f5e0ff */
[----:B0-----:R-:W-:Y:S01]  /*17030*/  IMAD R9, R12, 0x2, R7 ;  /* 0x000000020c097824 */ /* 0x001fe200078e0207 */
[----:B------:R-:W-:Y:S01]  /*17040*/  PRMT R103, R103, 0x7773, RZ ;  /* 0x0000777367677816 */ /* 0x000fe200000000ff */
[----:B------:R-:W0:Y:S01]  /*17050*/  LDC R17, c[0x0][0x248] ;  /* 0x00009200ff117b82 */ /* 0x000e220000000800 */
[----:B------:R-:W-:Y:S02]  /*17060*/  LEA.HI.X.SX32 R7, R7, R2, 0x1, P2 ;  /* 0x0000000207077211 */ /* 0x000fe400010f0eff */
[----:B------:R-:W-:-:S05]  /*17070*/  PRMT R11, R102, 0x7773, RZ ;  /* 0x00007773660b7816 */ /* 0x000fca00000000ff */
[----:B------:R-:W1:Y:S01]  /*17080*/  LDC R12, c[0x0][0x248] ;  /* 0x00009200ff0c7b82 */ /* 0x000e620000000800 */
[----:B------:R4:W-:Y:S01]  /*17090*/  @P3 STG.E.U8 desc[UR16][R6.64], R11 ;  /* 0x0000000b06003986 */ /* 0x0009e2000c101110 */
[----:B--2---:R-:W-:Y:S01]  /*170a0*/  ISETP.LT.AND P4, PT, R252, UR4, !P0 ;  /* 0x00000004fc007c0c */ /* 0x004fe2000c781270 */
[----:B------:R-:W-:Y:S02]  /*170b0*/  ULDC UR4, c[0x0][0x22c] ;  /* 0x00008b0000047ab9 */ /* 0x000fe40000000800 */
[----:B------:R-:W-:Y:S01]  /*170c0*/  ISETP.LT.AND P2, PT, R96, UR4, !P0 ;  /* 0x0000000460007c0c */ /* 0x000fe2000c741270 */
[----:B------:R-:W-:Y:S01]  /*170d0*/  ULDC UR4, c[0x0][0x22c] ;  /* 0x00008b0000047ab9 */ /* 0x000fe20000000800 */
[----:B------:R-:W2:Y:S01]  /*170e0*/  LDL.LU R96, [R1+0x2f4] ;  /* 0x0002f40001607983 */ /* 0x000ea20000300800 */
[----:B------:R-:W-:Y:S01]  /*170f0*/  ISETP.LT.AND P3, PT, R97, UR4, !P0 ;  /* 0x0000000461007c0c */ /* 0x000fe2000c761270 */
[----:B---3--:R-:W-:Y:S01]  /*17100*/  IMAD R5, R14, 0x2, R9 ;  /* 0x000000020e057824 */ /* 0x008fe200078e0209 */
[C---:B------:R-:W-:Y:S01]  /*17110*/  IADD3 R8, P6, R9.reuse, R3, RZ ;  /* 0x0000000309087210 */ /* 0x040fe20007fde0ff */
[----:B------:R-:W3:Y:S01]  /*17120*/  LDL.LU R252, [R1+0x58] ;  /* 0x0000580001fc7983 */ /* 0x000ee20000300800 */
[----:B------:R-:W-:Y:S01]  /*17130*/  ULDC UR4, c[0x0][0x22c] ;  /* 0x00008b0000047ab9 */ /* 0x000fe20000000800 */
[----:B------:R-:W1:Y:S02]  /*17140*/  LDC R14, c[0x0][0x248] ;  /* 0x00009200ff0e7b82 */ /* 0x000e640000000800 */
[----:B------:R-:W3:Y:S01]  /*17150*/  LDL.LU R97, [R1+0x2f0] ;  /* 0x0002f00001617983 */ /* 0x000ee20000300800 */
[----:B------:R-:W-:-:S02]  /*17160*/  LEA.HI.X.SX32 R9, R9, R2, 0x1, P6 ;  /* 0x0000000209097211 */ /* 0x000fc400030f0eff */
[CC--:B------:R-:W-:Y:S01]  /*17170*/  IADD3 R4, P6, R5.reuse, R3.reuse, RZ ;  /* 0x0000000305047210 */ /* 0x0c0fe20007fde0ff */
[----:B----4-:R-:W-:Y:S01]  /*17180*/  IMAD R10, R16, 0x2, R5 ;  /* 0x00000002100a7824 */ /* 0x010fe200078e0205 */
[----:B------:R-:W4:Y:S01]  /*17190*/  LDL.LU R251, [R1+0x5c] ;  /* 0x00005c0001fb7983 */ /* 0x000f220000300800 */
[----:B------:R-:W4:Y:S01]  /*171a0*/  LDC R16, c[0x0][0x248] ;  /* 0x00009200ff107b82 */ /* 0x000f220000000800 */
[----:B------:R-:W-:Y:S02]  /*171b0*/  LEA.HI.X.SX32 R5, R5, R2, 0x1, P6 ;  /* 0x0000000205057211 */ /* 0x000fe400030f0eff */
[----:B------:R-:W-:Y:S01]  /*171c0*/  @P5 STG.E.U8 desc[UR16][R8.64], R103 ;  /* 0x0000006708005986 */ /* 0x000fe2000c101110 */
[----:B------:R-:W-:Y:S01]  /*171d0*/  ISETP.LT.AND P5, PT, R98, UR4, !P0 ;  /* 0x0000000462007c0c */ /* 0x000fe2000c7a1270 */
[----:B------:R-:W-:Y:S02]  /*171e0*/  ULDC UR4, c[0x0][0x22c] ;  /* 0x00008b0000047ab9 */ /* 0x000fe40000000800 */
[----:B------:R-:W4:Y:S01]  /*171f0*/  LDL.LU R98, [R1+0x2ec] ;  /* 0x0002ec0001627983 */ /* 0x000f220000300800 */
[----:B------:R-:W-:-:S03]  /*17200*/  IADD3 R6, P6, R10, R3, RZ ;  /* 0x000000030a067210 */ /* 0x000fc60007fde0ff */
[----:B------:R-:W4:Y:S01]  /*17210*/  LDL.LU R250, [R1+0x60] ;  /* 0x0000600001fa7983 */ /* 0x000f220000300800 */
[----:B------:R-:W-:Y:S02]  /*17220*/  LEA.HI.X.SX32 R7, R10, R2, 0x1, P6 ;  /* 0x000000020a077211 */ /* 0x000fe400030f0eff */
[----:B--2---:R-:W-:-:S05]  /*17230*/  PRMT R15, R96, 0x7770, RZ ;  /* 0x00007770600f7816 */ /* 0x004fca00000000ff */
[----:B------:R4:W-:Y:S01]  /*17240*/  @P4 STG.E.U8 desc[UR16][R4.64], R15 ;  /* 0x0000000f04004986 */ /* 0x0009e2000c101110 */
[----:B------:R-:W-:Y:S01]  /*17250*/  ISETP.LT.AND P4, PT, R99, UR4, !P0 ;  /* 0x0000000463007c0c */ /* 0x000fe2000c781270 */
[----:B------:R-:W-:Y:S02]  /*17260*/  ULDC UR4, c[0x0][0x22c] ;  /* 0x00008b0000047ab9 */ /* 0x000fe40000000800 */
[----:B------:R-:W2:Y:S01]  /*17270*/  LDL.LU R99, [R1+0x2e8] ;  /* 0x0002e80001637983 */ /* 0x000ea20000300800 */
[----:B---3--:R-:W-:-:S03]  /*17280*/  PRMT R13, R97, 0x7770, RZ ;  /* 0x00007770610d7816 */ /* 0x008fc600000000ff */
[----:B------:R-:W3:Y:S04]  /*17290*/  LDL.LU R247, [R1+0x64] ;  /* 0x0000640001f77983 */ /* 0x000ee80000300800 */
[----:B------:R1:W-:Y:S01]  /*172a0*/  @P2 STG.E.U8 desc[UR16][R6.64], R13 ;  /* 0x0000000d06002986 */ /* 0x0003e2000c101110 */
[----:B------:R-:W-:Y:S01]  /*172b0*/  ISETP.LT.AND P2, PT, R252, UR4, !P0 ;  /* 0x00000004fc007c0c */ /* 0x000fe2000c741270 */
[----:B0-----:R-:W-:Y:S01]  /*172c0*/  IMAD R11, R17, 0x2, R10 ;  /* 0x00000002110b7824 */ /* 0x001fe200078e020a */
[----:B------:R-:W-:Y:S01]  /*172d0*/  ULDC UR4, c[0x0][0x22c] ;  /* 0x00008b0000047ab9 */ /* 0x000fe20000000800 */
[----:B------:R-:W3:Y:S01]  /*172e0*/  LDL.LU R252, [R1+0x68] ;  /* 0x0000680001fc7983 */ /* 0x000ee20000300800 */
[----:B----4-:R-:W-:Y:S01]  /*172f0*/  PRMT R15, R98, 0x7770, RZ ;  /* 0x00007770620f7816 */ /* 0x010fe200000000ff */
[----:B-1----:R-:W-:Y:S01]  /*17300*/  IMAD R10, R12, 0x2, R11 ;  /* 0x000000020c0a7824 */ /* 0x002fe200078e020b */
[CC--:B------:R-:W-:Y:S01]  /*17310*/  IADD3 R8, P6, R11.reuse, R3.reuse, RZ ;  /* 0x000000030b087210 */ /* 0x0c0fe20007fde0ff */
[----:B------:R-:W0:Y:S03]  /*17320*/  LDC R17, c[0x0][0x248] ;  /* 0x00009200ff117b82 */ /* 0x000e260000000800 */
[----:B------:R-:W-:Y:S01]  /*17330*/  LEA.HI.X.SX32 R9, R11, R2, 0x1, P6 ;  /* 0x000000020b097211 */ /* 0x000fe200030f0eff */
[----:B------:R-:W-:Y:S01]  /*17340*/  IMAD R11, R19, 0x2, R10 ;  /* 0x00000002130b7824 */ /* 0x000fe200078e020a */
[----:B------:R-:W-:-:S03]  /*17350*/  IADD3 R4, P6, R10, R3, RZ ;  /* 0x000000030a047210 */ /* 0x000fc60007fde0ff */
[----:B------:R1:W-:Y:S01]  /*17360*/  @P3 STG.E.U8 desc[UR16][R8.64], R15 ;  /* 0x0000000f08003986 */ /* 0x0003e2000c101110 */
[-C--:B------:R-:W-:Y:S01]  /*17370*/  LEA.HI.X.SX32 R5, R10, R2.reuse, 0x1, P6 ;  /* 0x000000020a057211 */ /* 0x080fe200030f0eff */
[----:B------:R-:W-:Y:S01]  /*17380*/  IMAD R10, R14, 0x2, R11 ;  /* 0x000000020e0a7824 */ /* 0x000fe200078e020b */
[-C--:B------:R-:W-:Y:S01]  /*17390*/  IADD3 R6, P6, R11, R3.reuse, RZ ;  /* 0x000000030b067210 */ /* 0x080fe20007fde0ff */
[----:B------:R-:W4:Y:S01]  /*173a0*/  LDC R12, c[0x0][0x248] ;  /* 0x00009200ff0c7b82 */ /* 0x000f220000000800 */
[----:B------:R-:W-:Y:S01]  /*173b0*/  ISETP.LT.AND P3, PT, R251, UR4, !P0 ;  /* 0x00000004fb007c0c */ /* 0x000fe2000c761270 */
[----:B------:R-:W-:Y:S01]  /*173c0*/  ULDC UR4, c[0x0][0x22c] ;  /* 0x00008b0000047ab9 */ /* 0x000fe20000000800 */
[----:B------:R-:W-:Y:S01]  /*173d0*/  LEA.HI.X.SX32 R7, R11, R2, 0x1, P6 ;  /* 0x000000020b077211 */ /* 0x000fe200030f0eff */
[----:B------:R-:W4:Y:S01]  /*173e0*/  LDL.LU R251, [R1+0x6c] ;  /* 0x00006c0001fb7983 */ /* 0x000f220000300800 */
[----:B-1----:R-:W-:-:S03]  /*173f0*/  IADD3 R8, P6, R10, R3, RZ ;  /* 0x000000030a087210 */ /* 0x002fc60007fde0ff */
[----:B------:R-:W1:Y:S01]  /*17400*/  LDC R19, c[0x0][0x248] ;  /* 0x00009200ff137b82 */ /* 0x000e620000000800 */
[----:B------:R-:W-:Y:S02]  /*17410*/  PRMT R15, R96, 0x7771, RZ ;  /* 0x00007771600f7816 */ /* 0x000fe400000000ff */
[----:B------:R-:W-:-:S05]  /*17420*/  LEA.HI.X.SX32 R9, R10, R2, 0x1, P6 ;  /* 0x000000020a097211 */ /* 0x000fca00030f0eff */
[----:B------:R-:W1:Y:S01]  /*17430*/  LDC R14, c[0x0][0x248] ;  /* 0x00009200ff0e7b82 */ /* 0x000e620000000800 */
[----:B--2---:R-:W-:-:S05]  /*17440*/  PRMT R13, R99, 0x7770, RZ ;  /* 0x00007770630d7816 */ /* 0x004fca00000000ff */
[----:B------:R2:W-:Y:S01]  /*17450*/  @P5 STG.E.U8 desc[UR16][R4.64], R13 ;  /* 0x0000000d04005986 */ /* 0x0005e2000c101110 */
[----:B------:R-:W-:Y:S01]  /*17460*/  ISETP.LT.AND P5, PT, R250, UR4, !P0 ;  /* 0x00000004fa007c0c */ /* 0x000fe2000c7a1270 */
[----:B------:R-:W-:Y:S02]  /*17470*/  ULDC UR4, c[0x0][0x22c] ;  /* 0x00008b0000047ab9 */ /* 0x000fe40000000800 */
[----:B------:R-:W4:Y:S04]  /*17480*/  LDL.LU R250, [R1+0x70] ;  /* 0x0000700001fa7983 */ /* 0x000f280000300800 */
[----:B------:R1:W-:Y:S01]  /*17490*/  @P4 STG.E.U8 desc[UR16][R6.64], R15 ;  /* 0x0000000f06004986 */ /* 0x0003e2000c101110 */
[----:B---3--:R-:W-:Y:S01]  /*174a0*/  ISETP.LT.AND P4, PT, R247, UR4, !P0 ;  /* 0x00000004f7007c0c */ /* 0x008fe2000c781270 */
[----:B------:R-:W-:Y:S01]  /*174b0*/  ULDC UR4, c[0x0][0x22c] ;  /* 0x00008b0000047ab9 */ /* 0x000fe20000000800 */
[----:B--2---:R-:W-:Y:S01]  /*174c0*/  PRMT R13, R97, 0x7771, RZ ;  /* 0x00007771610d7816 */ /* 0x004fe200000000ff */
[----:B------:R-:W2:Y:S04]  /*174d0*/  LDL.LU R247, [R1+0x74] ;  /* 0x0000740001f77983 */ /* 0x000ea80000300800 */
[----:B------:R3:W-:Y:S01]  /*174e0*/  @P2 STG.E.U8 desc[UR16][R8.64], R13 ;  /* 0x0000000d08002986 */ /* 0x0007e2000c101110 */
[----:B------:R-:W-:Y:S01]  /*174f0*/  ISETP.LT.AND P2, PT, R252, UR4, !P0 ;  /* 0x00000004fc007c0c */ /* 0x000fe2000c741270 */
[----:B0-----:R-:W-:Y:S01]  /*17500*/  IMAD R11, R17, 0x2, R10 ;  /* 0x00000002110b7824 */ /* 0x001fe200078e020a */
[----:B-1----:R-:W-:Y:S01]  /*17510*/  PRMT R15, R98, 0x7771, RZ ;  /* 0x00007771620f7816 */ /* 0x002fe200000000ff */
[----:B------:R-:W2:Y:S01]  /*17520*/  LDL.LU R252, [R1+0x78] ;  /* 0x0000780001fc7983 */ /* 0x000ea20000300800 */
[----:B------:R-:W-:Y:S01]  /*17530*/  ULDC UR4, c[0x0][0x22c] ;  /* 0x00008b0000047ab9 */ /* 0x000fe20000000800 */
[----:B----4-:R-:W-:Y:S01]  /*17540*/  IMAD R10, R12, 0x2, R11 ;  /* 0x000000020c0a7824 */ /* 0x010fe200078e020b */
[CC--:B------:R-:W-:Y:S01]  /*17550*/  IADD3 R4, P6, R11.reuse, R3.reuse, RZ ;  /* 0x000000030b047210 */ /* 0x0c0fe20007fde0ff */
[----:B------:R-:W0:Y:S03]  /*17560*/  LDC R17, c[0x0][0x248] ;  /* 0x00009200ff117b82 */ /* 0x000e260000000800 */
[----:B------:R-:W-:Y:S01]  /*17570*/  LEA.HI.X.SX32 R5, R11, R2, 0x1, P6 ;  /* 0x000000020b057211 */ /* 0x000fe200030f0eff */
[----:B------:R-:W-:Y:S01]  /*17580*/  IMAD R11, R19, 0x2, R10 ;  /* 0x00000002130b7824 */ /* 0x000fe200078e020a */
[----:B------:R-:W-:-:S02]  /*17590*/  IADD3 R6, P6, R10, R3, RZ ;  /* 0x000000030a067210 */ /* 0x000fc40007fde0ff */
[----:B---3--:R-:W-:Y:S01]  /*175a0*/  PRMT R13, R99, 0x7771, RZ ;  /* 0x00007771630d7816 */ /* 0x008fe200000000ff */
[----:B------:R1:W-:Y:S01]  /*175b0*/  @P3 STG.E.U8 desc[UR16][R4.64], R15 ;  /* 0x0000000f04003986 */ /* 0x0003e2000c101110 */
[-C--:B------:R-:W-:Y:S01]  /*175c0*/  LEA.HI.X.SX32 R7, R10, R2.reuse, 0x1, P6 ;  /* 0x000000020a077211 */ /* 0x080fe200030f0eff */
[----:B------:R-:W-:Y:S01]  /*175d0*/  IMAD R10, R14, 0x2, R11 ;  /* 0x000000020e0a7824 */ /* 0x000fe200078e020b */
[-C--:B------:R-:W-:Y:S01]  /*175e0*/  IADD3 R8, P6, R11, R3.reuse, RZ ;  /* 0x000000030b087210 */ /* 0x080fe20007fde0ff */
[----:B------:R-:W3:Y:S01]  /*175f0*/  LDC R19, c[0x0][0x248] ;  /* 0x00009200ff137b82 */ /* 0x000ee20000000800 */
[----:B------:R-:W-:Y:S01]  /*17600*/  ISETP.LT.AND P3, PT, R251, UR4, !P0 ;  /* 0x00000004fb007c0c */ /* 0x000fe2000c761270 */
[----:B------:R-:W-:Y:S01]  /*17610*/  ULDC UR4, c[0x0][0x22c] ;  /* 0x00008b0000047ab9 */ /* 0x000fe20000000800 */
[----:B------:R-:W-:Y:S01]  /*17620*/  LEA.HI.X.SX32 R9, R11, R2, 0x1, P6 ;  /* 0x000000020b097211 */ /* 0x000fe200030f0eff */
[----:B------:R4:W-:Y:S01]  /*17630*/  @P5 STG.E.U8 desc[UR16][R6.64], R13 ;  /* 0x0000000d06005986 */ /* 0x0009e2000c101110 */
[----:B-1----:R-:W-:-:S03]  /*17640*/  IADD3 R4, P6, R10, R3, RZ ;  /* 0x000000030a047210 */ /* 0x002fc60007fde0ff */
[----:B------:R-:W1:Y:S01]  /*17650*/  LDC R12, c[0x0][0x248] ;  /* 0x00009200ff0c7b82 */ /* 0x000e620000000800 */
[----:B------:R-:W-:Y:S02]  /*17660*/  PRMT R15, R96, 0x7772, RZ ;  /* 0x00007772600f7816 */ /* 0x000fe400000000ff */
[----:B------:R-:W-:Y:S02]  /*17670*/  LEA.HI.X.SX32 R5, R10, R2, 0x1, P6 ;  /* 0x000000020a057211 */ /* 0x000fe400030f0eff */
[----:B----4-:R-:W-:Y:S01]  /*17680*/  PRMT R13, R97, 0x7772, RZ ;  /* 0x00007772610d7816 */ /* 0x010fe200000000ff */
[----:B------:R4:W-:Y:S02]  /*17690*/  @P4 STG.E.U8 desc[UR16][R8.64], R15 ;  /* 0x0000000f08004986 */ /* 0x0009e4000c101110 */
[----:B------:R-:W1:Y:S02]  /*176a0*/  LDC R14, c[0x0][0x248] ;  /* 0x00009200ff0e7b82 */ /* 0x000e640000000800 */
[----:B------:R1:W-:Y:S01]  /*176b0*/  @P2 STG.E.U8 desc[UR16][R4.64], R13 ;  /* 0x0000000d04002986 */ /* 0x0003e2000c101110 */
[----:B------:R-:W-:Y:S01]  /*176c0*/  ISETP.LT.AND P5, PT, R250, UR4, !P0 ;  /* 0x00000004fa007c0c */ /* 0x000fe2000c7a1270 */
[----:B------:R-:W-:-:S02]  /*176d0*/  ULDC UR4, c[0x0][0x22c] ;  /* 0x00008b0000047ab9 */ /* 0x000fc40000000800 */
[----:B------:R-:W3:Y:S04]  /*176e0*/  LDL.LU R250, [R1+0x80] ;  /* 0x0000800001fa7983 */ /* 0x000ee80000300800 */
[----:B------:R-:W3:Y:S01]  /*176f0*/  LDL.LU R251, [R1+0x84] ;  /* 0x0000840001fb7983 */ /* 0x000ee20000300800 */
[----:B--2---:R-:W-:Y:S01]  /*17700*/  ISETP.LT.AND P4, PT, R247, UR4, !P0 ;  /* 0x00000004f7007c0c */ /* 0x004fe2000c781270 */
[----:B------:R-:W-:Y:S02]  /*17710*/  ULDC UR4, c[0x0][0x22c] ;  /* 0x00008b0000047ab9 */ /* 0x000fe40000000800 */
[----:B------:R-:W-:Y:S01]  /*17720*/  ISETP.LT.AND P2, PT, R252, UR4, !P0 ;  /* 0x00000004fc007c0c */ /* 0x000fe2000c741270 */
[----:B0-----:R-:W-:Y:S01]  /*17730*/  IMAD R6, R17, 0x2, R10 ;  /* 0x0000000211067824 */ /* 0x001fe200078e020a */
[----:B------:R-:W2:Y:S01]  /*17740*/  LDL.LU R252, [R1+0x88] ;  /* 0x0000880001fc7983 */ /* 0x000ea20000300800 */
[----:B----4-:R-:W-:Y:S01]  /*17750*/  PRMT R15, R98, 0x7772, RZ ;  /* 0x00007772620f7816 */ /* 0x010fe200000000ff */
[----:B------:R-:W-:Y:S01]  /*17760*/  ULDC UR4, c[0x0][0x22c] ;  /* 0x00008b0000047ab9 */ /* 0x000fe20000000800 */
[----:B---3--:R-:W-:Y:S01]  /*17770*/  IMAD R7, R19, 0x2, R6 ;  /* 0x0000000213077824 */ /* 0x008fe200078e0206 */
[C---:B------:R-:W-:Y:S01]  /*17780*/  IADD3 R10, P6, R6.reuse, R3, RZ ;  /* 0x00000003060a7210 */ /* 0x040fe20007fde0ff */
[----:B------:R-:W3:Y:S01]  /*17790*/  LDL.LU R247, [R1+0x8c] ;  /* 0x00008c0001f77983 */ /* 0x000ee20000300800 */
[----:B------:R-:W-:Y:S01]  /*177a0*/  PRMT R17, R99, 0x7772, RZ ;  /* 0x0000777263117816 */ /* 0x000fe200000000ff */
[----:B------:R-:W0:Y:S01]  /*177b0*/  LDC R19, c[0x0][0x248] ;  /* 0x00009200ff137b82 */ /* 0x000e220000000800 */
[----:B------:R-:W-:-:S02]  /*177c0*/  LEA.HI.X.SX32 R11, R6, R2, 0x1, P6 ;  /* 0x00000002060b7211 */ /* 0x000fc400030f0eff */
[----:B------:R-:W-:Y:S01]  /*177d0*/  IADD3 R8, P6, R7, R3, RZ ;  /* 0x0000000307087210 */ /* 0x000fe20007fde0ff */
[----:B-1----:R-:W-:-:S03]  /*177e0*/  IMAD R13, R12, 0x2, R7 ;  /* 0x000000020c0d7824 */ /* 0x002fc600078e0207 */
[-C--:B------:R-:W-:Y:S01]  /*177f0*/  LEA.HI.X.SX32 R9, R7, R2.reuse, 0x1, P6 ;  /* 0x0000000207097211 */ /* 0x080fe200030f0eff */
[----:B------:R1:W-:Y:S04]  /*17800*/  @P3 STG.E.U8 desc[UR16][R10.64], R15 ;  /* 0x0000000f0a003986 */ /* 0x0003e8000c101110 */
[----:B------:R4:W-:Y:S01]  /*17810*/  @P5 STG.E.U8 desc[UR16][R8.64], R17 ;  /* 0x0000001108005986 */ /* 0x0009e2000c101110 */
[C---:B------:R-:W-:Y:S01]  /*17820*/  IADD3 R12, P5, R13.reuse, R3, RZ ;  /* 0x000000030d0c7210 */ /* 0x040fe20007fbe0ff */
[----:B------:R-:W-:Y:S01]  /*17830*/  IMAD R14, R14, 0x2, R13 ;  /* 0x000000020e0e7824 */ /* 0x000fe200078e020d */
[----:B------:R-:W-:Y:S01]  /*17840*/  ISETP.LT.AND P3, PT, R0, UR4, !P0 ;  /* 0x0000000400007c0c */ /* 0x000fe2000c761270 */
[----:B------:R-:W-:Y:S01]  /*17850*/  ULDC UR4, c[0x0][0x22c] ;  /* 0x00008b0000047ab9 */ /* 0x000fe20000000800 */
[----:B------:R-:W-:-:S02]  /*17860*/  LEA.HI.X.SX32 R13, R13, R2, 0x1, P5 ;  /* 0x000000020d0d7211 */ /* 0x000fc400028f0eff */
[----:B-1----:R-:W-:Y:S02]  /*17870*/  PRMT R15, R96, 0x7773, RZ ;  /* 0x00007773600f7816 */ /* 0x002fe400000000ff */
[----:B----4-:R-:W-:-:S03]  /*17880*/  IADD3 R8, P6, R14, R3, RZ ;  /* 0x000000030e087210 */ /* 0x010fc60007fde0ff */
[----:B------:R1:W-:Y:S01]  /*17890*/  @P4 STG.E.U8 desc[UR16][R12.64], R15 ;  /* 0x0000000f0c004986 */ /* 0x0003e2000c101110 */
[----:B------:R-:W4:Y:S01]  /*178a0*/  LDC R17, c[0x0][0x248] ;  /* 0x00009200ff117b82 */ /* 0x000f220000000800 */
[----:B------:R-:W-:Y:S01]  /*178b0*/  LEA.HI.X.SX32 R9, R14, R2, 0x1, P6 ;  /* 0x000000020e097211 */ /* 0x000fe200030f0eff */
[----:B------:R-:W1:Y:S01]  /*178c0*/  S2R R0, SR_TID.X ;  /* 0x0000000000007919 */ /* 0x000e620000002100 */
[----:B------:R-:W-:Y:S01]  /*178d0*/  ISETP.LT.AND P5, PT, R250, UR4, !P0 ;  /* 0x00000004fa007c0c */ /* 0x000fe2000c7a1270 */
[----:B------:R-:W-:Y:S01]  /*178e0*/  ULDC UR4, c[0x0][0x22c] ;  /* 0x00008b0000047ab9 */ /* 0x000fe20000000800 */
[----:B------:R-:W3:Y:S01]  /*178f0*/  LDL.LU R250, [R1+0x90] ;  /* 0x0000900001fa7983 */ /* 0x000ee20000300800 */
[----:B------:R-:W-:Y:S01]  /*17900*/  ISETP.LT.AND P4, PT, R251, UR4, !P0 ;  /* 0x00000004fb007c0c */ /* 0x000fe2000c781270 */
[----:B------:R-:W-:Y:S02]  /*17910*/  ULDC UR4, c[0x0][0x22c] ;  /* 0x00008b0000047ab9 */ /* 0x000fe40000000800 */
[----:B------:R-:W3:Y:S01]  /*17920*/  LDL.LU R243, [R1+0x94] ;  /* 0x0000940001f37983 */ /* 0x000ee20000300800 */
[----:B--2---:R-:W-:Y:S01]  /*17930*/  ISETP.LT.AND P6, PT, R252, UR4, !P0 ;  /* 0x00000004fc007c0c */ /* 0x004fe2000c7c1270 */
[----:B-1----:R-:W-:-:S02]  /*17940*/  IMAD.SHL.U32 R0, R0, 0x10, RZ ;  /* 0x0000001000007824 */ /* 0x002fc400078e00ff */
[----:B------:R-:W2:Y:S01]  /*17950*/  LDL.LU R252, [R1+0x98] ;  /* 0x0000980001fc7983 */ /* 0x000ea20000300800 */
[----:B------:R-:W-:Y:S01]  /*17960*/  PRMT R97, R97, 0x7773, RZ ;  /* 0x0000777361617816 */ /* 0x000fe200000000ff */
[----:B0-----:R-:W-:Y:S01]  /*17970*/  IMAD R14, R19, 0x2, R14 ;  /* 0x00000002130e7824 */ /* 0x001fe200078e020e */
[----:B------:R-:W-:Y:S01]  /*17980*/  PRMT R15, R98, 0x7773, RZ ;  /* 0x00007773620f7816 */ /* 0x000fe200000000ff */
[----:B------:R-:W2:Y:S01]  /*17990*/  LDL.LU R251, [R1+0x9c] ;  /* 0x00009c0001fb7983 */ /* 0x000ea20000300800 */
[----:B------:R-:W-:Y:S01]  /*179a0*/  LOP3.LUT R0, R0, 0xff0, RZ, 0xc0, !PT ;  /* 0x00000ff000007812 */ /* 0x000fe200078ec0ff */
[----:B------:R-:W-:-:S04]  /*179b0*/  ULDC UR4, c[0x0][0x22c] ;  /* 0x00008b0000047ab9 */ /* 0x000fc80000000800 */
[----:B------:R0:W1:Y:S04]  /*179c0*/  LDS.128 R4, [R0+UR6] ;  /* 0x0000000600047984 */ /* 0x0000680008000c00 */
[----:B------:R4:W-:Y:S01]  /*179d0*/  @P2 STG.E.U8 desc[UR16][R8.64], R97 ;  /* 0x0000006108002986 */ /* 0x0009e2000c101110 */
[----:B------:R-:W-:Y:S01]  /*179e0*/  IADD3 R10, P2, R14, R3, RZ ;  /* 0x000000030e0a7210 */ /* 0x000fe20007f5e0ff */
[----:B0-----:R-:W-:-:S03]  /*179f0*/  IMAD R0, R21, 0x2, R14 ;  /* 0x0000000215007824 */ /* 0x001fc600078e020e */
[-C--:B------:R-:W-:Y:S01]  /*17a00*/  LEA.HI.X.SX32 R11, R14, R2.reuse, 0x1, P2 ;  /* 0x000000020e0b7211 */ /* 0x080fe200010f0eff */
[----:B------:R-:W0:Y:S01]  /*17a10*/  LDC R21, c[0x0][0x248] ;  /* 0x00009200ff157b82 */ /* 0x000e220000000800 */
[----:B------:R-:W-:Y:S01]  /*17a20*/  IMAD R14, R23, 0x2, R0 ;  /* 0x00000002170e7824 */ /* 0x000fe200078e0200 */
[CC--:B------:R-:W-:Y:S02]  /*17a30*/  IADD3 R12, P2, R0.reuse, R3.reuse, RZ ;  /* 0x00000003000c7210 */ /* 0x0c0fe40007f5e0ff */
[----:B------:R3:W-:Y:S01]  /*17a40*/  @P3 STG.E.U8 desc[UR16][R10.64], R15 ;  /* 0x0000000f0a003986 */ /* 0x0007e2000c101110 */
[----:B------:R-:W-:Y:S02]  /*17a50*/  PRMT R99, R99, 0x7773, RZ ;  /* 0x0000777363637816 */ /* 0x000fe400000000ff */
[-C--:B------:R-:W-:Y:S01]  /*17a60*/  LEA.HI.X.SX32 R13, R0, R2.reuse, 0x1, P2 ;  /* 0x00000002000d7211 */ /* 0x080fe200010f0eff */
[----:B----4-:R-:W-:Y:S01]  /*17a70*/  IMAD R0, R17, 0x2, R14 ;  /* 0x0000000211007824 */ /* 0x010fe200078e020e */
[CC--:B------:R-:W-:Y:S01]  /*17a80*/  IADD3 R8, P3, R14.reuse, R3.reuse, RZ ;  /* 0x000000030e087210 */ /* 0x0c0fe20007f7e0ff */
[----:B------:R-:W4:Y:S02]  /*17a90*/  LDC R23, c[0x0][0x248] ;  /* 0x00009200ff177b82 */ /* 0x000f240000000800 */
[----:B------:R1:W-:Y:S01]  /*17aa0*/  @P5 STG.E.U8 desc[UR16][R12.64], R99 ;  /* 0x000000630c005986 */ /* 0x0003e2000c101110 */
[-C--:B------:R-:W-:Y:S01]  /*17ab0*/  LEA.HI.X.SX32 R9, R14, R2.reuse, 0x1, P3 ;  /* 0x000000020e097211 */ /* 0x080fe200018f0eff */
[----:B------:R-:W-:Y:S01]  /*17ac0*/  IMAD R14, R25, 0x2, R0 ;  /* 0x00000002190e7824 */ /* 0x000fe200078e0200 */
[----:B---3--:R-:W-:Y:S01]  /*17ad0*/  ISETP.LT.AND P2, PT, R247, UR4, !P0 ;  /* 0x00000004f7007c0c */ /* 0x008fe2000c741270 */
[----:B------:R-:W-:Y:S01]  /*17ae0*/  ULDC UR4, c[0x0][0x22c] ;  /* 0x00008b0000047ab9 */ /* 0x000fe20000000800 */
[C---:B------:R-:W-:Y:S01]  /*17af0*/  IADD3 R10, P5, R0.reuse, R3, RZ ;  /* 0x00000003000a7210 */ /* 0x040fe20007fbe0ff */
[----:B------:R-:W3:Y:S01]  /*17b00*/  LDL.LU R247, [R1+0xa0] ;  /* 0x0000a00001f77983 */ /* 0x000ee20000300800 */
[----:B------:R-:W4:Y:S02]  /*17b10*/  LDC R25, c[0x0][0x248] ;  /* 0x00009200ff197b82 */ /* 0x000f240000000800 */
[----:B------:R-:W-:-:S02]  /*17b20*/  LEA.HI.X.SX32 R11, R0, R2, 0x1, P5 ;  /* 0x00000002000b7211 */ /* 0x000fc400028f0eff */
[----:B-1----:R-:W-:Y:S02]  /*17b30*/  IADD3 R12, P5, R14, R3, RZ ;  /* 0x000000030e0c7210 */ /* 0x002fe40007fbe0ff */
[----:B------:R-:W-:Y:S02]  /*17b40*/  PRMT R19, R4, 0x7770, RZ ;  /* 0x0000777004137816 */ /* 0x000fe400000000ff */
[----:B------:R-:W-:-:S03]  /*17b50*/  LEA.HI.X.SX32 R13, R14, R2, 0x1, P5 ;  /* 0x000000020e0d7211 */ /* 0x000fc600028f0eff */
[----:B------:R1:W-:Y:S01]  /*17b60*/  @P4 STG.E.U8 desc[UR16][R8.64], R19 ;  /* 0x0000001308004986 */ /* 0x0003e2000c101110 */
[----:B------:R-:W-:Y:S01]  /*17b70*/  ISETP.LT.AND P3, PT, R250, UR4, !P0 ;  /* 0x00000004fa007c0c */ /* 0x000fe2000c761270 */
[----:B------:R-:W-:Y:S02]  /*17b80*/  ULDC UR4, c[0x0][0x22c] ;  /* 0x00008b0000047ab9 */ /* 0x000fe40000000800 */
[----:B------:R-:W3:Y:S01]  /*17b90*/  LDL.LU R250, [R1+0xa4] ;  /* 0x0000a40001fa7983 */ /* 0x000ee20000300800 */
[----:B------:R-:W-:Y:S01]  /*17ba0*/  ISETP.LT.AND P4, PT, R243, UR4, !P0 ;  /* 0x00000004f3007c0c */ /* 0x000fe2000c781270 */
[----:B------:R-:W-:Y:S02]  /*17bb0*/  ULDC UR4, c[0x0][0x22c] ;  /* 0x00008b0000047ab9 */ /* 0x000fe40000000800 */
[----:B--2---:R-:W-:Y:S02]  /*17bc0*/  ISETP.LT.AND P5, PT, R252, UR4, !P0 ;  /* 0x00000004fc007c0c */ /* 0x004fe4000c7a1270 */
[----:B------:R-:W-:Y:S01]  /*17bd0*/  PRMT R17, R5, 0x7770, RZ ;  /* 0x0000777005117816 */ /* 0x000fe200000000ff */
[----:B------:R-:W2:Y:S01]  /*17be0*/  LDL.LU R252, [R1+0xa8] ;  /* 0x0000a80001fc7983 */ /* 0x000ea20000300800 */
[----:B------:R-:W-:Y:S01]  /*17bf0*/  PRMT R15, R6, 0x7770, RZ ;  /* 0x00007770060f7816 */ /* 0x000fe200000000ff */
[----:B0-----:R-:W-:Y:S01]  /*17c00*/  IMAD R14, R21, 0x2, R14 ;  /* 0x00000002150e7824 */ /* 0x001fe200078e020e */
[----:B------:R-:W-:Y:S01]  /*17c10*/  ULDC UR4, c[0x0][0x22c] ;  /* 0x00008b0000047ab9 */ /* 0x000fe20000000800 */
[----:B------:R0:W-:Y:S01]  /*17c20*/  @P6 STG.E.U8 desc[UR16][R10.64], R17 ;  /* 0x000000110a006986 */ /* 0x0001e2000c101110 */
[----:B------:R-:W2:Y:S01]  /*17c30*/  LDC R21, c[0x0][0x248] ;  /* 0x00009200ff157b82 */ /* 0x000ea20000000800 */
[----:B----4-:R-:W-:-:S02]  /*17c40*/  IMAD R0, R23, 0x2, R14 ;  /* 0x0000000217007824 */ /* 0x010fc400078e020e */
[----:B------:R4:W-:Y:S01]  /*17c50*/  @P2 STG.E.U8 desc[UR16][R12.64], R15 ;  /* 0x0000000f0c002986 */ /* 0x0009e2000c101110 */
[----:B-1----:R-:W-:-:S04]  /*17c60*/  IADD3 R8, P2, R14, R3, RZ ;  /* 0x000000030e087210 */ /* 0x002fc80007f5e0ff */
[-C--:B------:R-:W-:Y:S01]  /*17c70*/  LEA.HI.X.SX32 R9, R14, R2.reuse, 0x1, P2 ;  /* 0x000000020e097211 */ /* 0x080fe200010f0eff */
[----:B------:R-:W1:Y:S01]  /*17c80*/  LDC R23, c[0x0][0x248] ;  /* 0x00009200ff177b82 */ /* 0x000e620000000800 */
[----:B------:R-:W-:Y:S01]  /*17c90*/  ISETP.LT.AND P2, PT, R251, UR4, !P0 ;  /* 0x00000004fb007c0c */ /* 0x000fe2000c741270 */
[----:B------:R-:W-:Y:S01]  /*17ca0*/  ULDC UR4, c[0x0][0x22c] ;  /* 0x00008b0000047ab9 */ /* 0x000fe20000000800 */
[C---:B0-----:R-:W-:Y:S01]  /*17cb0*/  IADD3 R10, P6, R0.reuse, R3, RZ ;  /* 0x00000003000a7210 */ /* 0x041fe20007fde0ff */
[----:B------:R-:W2:Y:S01]  /*17cc0*/  LDL.LU R251, [R1+0xac] ;  /* 0x0000ac0001fb7983 */ /* 0x000ea20000300800 */
[----:B------:R-:W-:Y:S01]  /*17cd0*/  PRMT R17, R7, 0x7770, RZ ;  /* 0x0000777007117816 */ /* 0x000fe200000000ff */
[----:B----4-:R-:W-:Y:S01]  /*17ce0*/  IMAD R13, R25, 0x2, R0 ;  /* 0x00000002190d7824 */ /* 0x010fe200078e0200 */
[----:B------:R-:W-:Y:S01]  /*17cf0*/  LEA.HI.X.SX32 R11, R0, R2, 0x1, P6 ;  /* 0x00000002000b7211 */ /* 0x000fe200030f0eff */
[----:B------:R-:W0:Y:S01]  /*17d00*/  LDC R25, c[0x0][0x248] ;  /* 0x00009200ff197b82 */ /* 0x000e220000000800 */
[----:B------:R-:W-:Y:S01]  /*17d10*/  PRMT R15, R4, 0x7771, RZ ;  /* 0x00007771040f7816 */ /* 0x000fe200000000ff */
[----:B------:R4:W-:Y:S01]  /*17d20*/  @P3 STG.E.U8 desc[UR16][R8.64], R17 ;  /* 0x0000001108003986 */ /* 0x0009e2000c101110 */
[----:B------:R-:W-:-:S03]  /*17d30*/  IMAD R0, R16, 0x2, R13 ;  /* 0x0000000210007824 */ /* 0x000fc600078e020d */
[----:B------:R2:W-:Y:S01]  /*17d40*/  @P4 STG.E.U8 desc[UR16][R10.64], R15 ;  /* 0x0000000f0a004986 */ /* 0x0005e2000c101110 */
[-C--:B------:R-:W-:Y:S02]  /*17d50*/  IADD3 R12, P4, R13, R3.reuse, RZ ;  /* 0x000000030d0c7210 */ /* 0x080fe40007f9e0ff */
[----:B---3--:R-:W-:Y:S01]  /*17d60*/  ISETP.LT.AND P3, PT, R247, UR4, !P0 ;  /* 0x00000004f7007c0c */ /* 0x008fe2000c761270 */
[----:B------:R-:W-:Y:S01]  /*17d70*/  ULDC UR4, c[0x0][0x22c] ;  /* 0x00008b0000047ab9 */ /* 0x000fe20000000800 */
[----:B------:R-:W3:Y:S01]  /*17d80*/  LDL.LU R247, [R1+0xb0] ;  /* 0x0000b00001f77983 */ /* 0x000ee20000300800 */
[----:B------:R-:W-:Y:S02]  /*17d90*/  LEA.HI.X.SX32 R13, R13, R2, 0x1, P4 ;  /* 0x000000020d0d7211 */ /* 0x000fe400020f0eff */
[----:B----4-:R-:W-:-:S04]  /*17da0*/  IADD3 R8, P4, R0, R3, RZ ;  /* 0x0000000300087210 */ /* 0x010fc80007f9e0ff */
[----:B------:R-:W-:Y:S02]  /*17db0*/  LEA.HI.X.SX32 R9, R0, R2, 0x1, P4 ;  /* 0x0000000200097211 */ /* 0x000fe400020f0eff */
[----:B------:R-:W-:Y:S01]  /*17dc0*/  ISETP.LT.AND P6, PT, R250, UR4, !P0 ;  /* 0x00000004fa007c0c */ /* 0x000fe2000c7c1270 */
[----:B------:R-:W-:Y:S01]  /*17dd0*/  ULDC UR4, c[0x0][0x22c] ;  /* 0x00008b0000047ab9 */ /* 0x000fe20000000800 */
[----:B------:R-:W4:Y:S01]  /*17de0*/  LDL.LU R250, [R1+0xb4] ;  /* 0x0000b40001fa7983 */ /* 0x000f220000300800 */
[----:B--2---:R-:W-:Y:S01]  /*17df0*/  ISETP.LT.AND P4, PT, R252, UR4, !P0 ;  /* 0x00000004fc007c0c */ /* 0x004fe2000c781270 */
[----:B------:R-:W-:Y:S02]  /*17e00*/  IMAD R14, R21, 0x2, R0 ;  /* 0x00000002150e7824 */ /* 0x000fe400078e0200 */
[----:B------:R-:W2:Y:S01]  /*17e10*/  LDL.LU R252, [R1+0xb8] ;  /* 0x0000b80001fc7983 */ /* 0x000ea20000300800 */
[----:B------:R-:W-:Y:S01]  /*17e20*/  PRMT R19, R5, 0x7771, RZ ;  /* 0x0000777105137816 */ /* 0x000fe200000000ff */
[----:B------:R-:W3:Y:S01]  /*17e30*/  LDC R21, c[0x0][0x248] ;  /* 0x00009200ff157b82 */ /* 0x000ee20000000800 */
[----:B------:R-:W-:Y:S01]  /*17e40*/  PRMT R17, R6, 0x7771, RZ ;  /* 0x0000777106117816 */ /* 0x000fe200000000ff */
[----:B------:R-:W-:-:S02]  /*17e50*/  ULDC UR4, c[0x0][0x22c] ;  /* 0x00008b0000047ab9 */ /* 0x000fc40000000800 */
[----:B------:R0:W-:Y:S01]  /*17e60*/  @P5 STG.E.U8 desc[UR16][R12.64], R19 ;  /* 0x000000130c005986 */ /* 0x0001e2000c101110 */
[C---:B------:R-:W-:Y:S02]  /*17e70*/  IADD3 R10, P5, R14.reuse, R3, RZ ;  /* 0x000000030e0a7210 */ /* 0x040fe40007fbe0ff */
[----:B------:R-:W-:Y:S02]  /*17e80*/  PRMT R15, R7, 0x7771, RZ ;  /* 0x00007771070f7816 */ /* 0x000fe400000000ff */
[----:B------:R-:W-:Y:S01]  /*17e90*/  LEA.HI.X.SX32 R11, R14, R2, 0x1, P5 ;  /* 0x000000020e0b7211 */ /* 0x000fe200028f0eff */
[----:B-1----:R-:W-:Y:S01]  /*17ea0*/  IMAD R14, R23, 0x2, R14 ;  /* 0x00000002170e7824 */ /* 0x002fe200078e020e */
[----:B------:R1:W-:Y:S01]  /*17eb0*/  @P2 STG.E.U8 desc[UR16][R8.64], R17 ;  /* 0x0000001108002986 */ /* 0x0003e2000c101110 */
[----:B------:R-:W3:Y:S02]  /*17ec0*/  LDC R23, c[0x0][0x248] ;  /* 0x00009200ff177b82 */ /* 0x000ee40000000800 */
[----:B0-----:R-:W-:-:S06]  /*17ed0*/  IMAD R0, R25, 0x2, R14 ;  /* 0x0000000219007824 */ /* 0x001fcc00078e020e */
[----:B------:R-:W0:Y:S01]  /*17ee0*/  LDC R19, c[0x0][0x248] ;  /* 0x00009200ff137b82 */ /* 0x000e220000000800 */
[----:B------:R3:W-:Y:S01]  /*17ef0*/  @P3 STG.E.U8 desc[UR16][R10.64], R15 ;  /* 0x0000000f0a003986 */ /* 0x0007e2000c101110 */
[-C--:B------:R-:W-:Y:S02]  /*17f00*/  IADD3 R12, P3, R14, R3.reuse, RZ ;  /* 0x000000030e0c7210 */ /* 0x080fe40007f7e0ff */
[----:B-1----:R-:W-:-:S04]  /*17f10*/  IADD3 R8, P5, R0, R3, RZ ;  /* 0x0000000300087210 */ /* 0x002fc80007fbe0ff */
[----:B------:R-:W1:Y:S01]  /*17f20*/  LDC R25, c[0x0][0x248] ;  /* 0x00009200ff197b82 */ /* 0x000e620000000800 */
[-C--:B------:R-:W-:Y:S02]  /*17f30*/  LEA.HI.X.SX32 R13, R14, R2.reuse, 0x1, P3 ;  /* 0x000000020e0d7211 */ /* 0x080fe400018f0eff */
[----:B------:R-:W-:Y:S02]  /*17f40*/  PRMT R17, R4, 0x7772, RZ ;  /* 0x0000777204117816 */ /* 0x000fe400000000ff */
[----:B------:R-:W-:Y:S01]  /*17f50*/  LEA.HI.X.SX32 R9, R0, R2, 0x1, P5 ;  /* 0x0000000200097211 */ /* 0x000fe200028f0eff */
[----:B---3--:R-:W-:Y:S01]  /*17f60*/  IMAD R0, R21, 0x2, R0 ;  /* 0x0000000215007824 */ /* 0x008fe200078e0200 */
[----:B------:R-:W-:Y:S01]  /*17f70*/  PRMT R15, R5, 0x7772, RZ ;  /* 0x00007772050f7816 */ /* 0x000fe200000000ff */
[----:B------:R-:W3:Y:S01]  /*17f80*/  LDC R14, c[0x0][0x248] ;  /* 0x00009200ff0e7b82 */ /* 0x000ee20000000800 */
[----:B------:R-:W-:Y:S01]  /*17f90*/  ISETP.LT.AND P2, PT, R251, UR4, !P0 ;  /* 0x00000004fb007c0c */ /* 0x000fe2000c741270 */
[----:B------:R0:W-:Y:S01]  /*17fa0*/  @P6 STG.E.U8 desc[UR16][R12.64], R17 ;  /* 0x000000110c006986 */ /* 0x0001e2000c101110 */
[----:B------:R-:W-:-:S03]  /*17fb0*/  ULDC UR4, c[0x0][0x22c] ;  /* 0x00008b0000047ab9 */ /* 0x000fc60000000800 */
[----:B------:R0:W-:Y:S01]  /*17fc0*/  @P4 STG.E.U8 desc[UR16][R8.64], R15 ;  /* 0x0000000f08004986 */ /* 0x0001e2000c101110 */
[----:B------:R-:W-:-:S04]  /*17fd0*/  IADD3 R10, P4, R0, R3, RZ ;  /* 0x00000003000a7210 */ /* 0x000fc80007f9e0ff */
[----:B------:R-:W-:Y:S01]  /*17fe0*/  LEA.HI.X.SX32 R11, R0, R2, 0x1, P4 ;  /* 0x00000002000b7211 */ /* 0x000fe200020f0eff */
[----:B0-----:R-:W-:Y:S01]  /*17ff0*/  IMAD R0, R19, 0x2, R0 ;  /* 0x0000000213007824 */ /* 0x001fe200078e0200 */
[----:B------:R-:W-:Y:S02]  /*18000*/  PRMT R13, R6, 0x7772, RZ ;  /* 0x00007772060d7816 */ /* 0x000fe400000000ff */
[----:B------:R-:W-:Y:S01]  /*18010*/  ISETP.LT.AND P3, PT, R247, UR4, !P0 ;  /* 0x00000004f7007c0c */ /* 0x000fe2000c761270 */
[----:B------:R-:W-:Y:S01]  /*18020*/  ULDC UR4, c[0x0][0x22c] ;  /* 0x00008b0000047ab9 */ /* 0x000fe20000000800 */
[----:B------:R-:W-:Y:S01]  /*18030*/  IMAD R8, R23, 0x2, R0 ;  /* 0x0000000217087824 */ /* 0x000fe200078e0200 */
[----:B------:R0:W-:Y:S01]  /*18040*/  @P2 STG.E.U8 desc[UR16][R10.64], R13 ;  /* 0x0000000d0a002986 */ /* 0x0001e2000c101110 */
[----:B------:R-:W-:Y:S02]  /*18050*/  PRMT R21, R4, 0x7773, RZ ;  /* 0x0000777304157816 */ /* 0x000fe400000000ff */
[----:B------:R-:W-:Y:S01]  /*18060*/  IADD3 R4, P2, R0, R3, RZ ;  /* 0x0000000300047210 */ /* 0x000fe20007f5e0ff */
[----:B-1----:R-:W-:Y:S01]  /*18070*/  IMAD R9, R25, 0x2, R8 ;  /* 0x0000000219097824 */ /* 0x002fe200078e0208 */
[----:B------:R-:W-:-:S02]  /*18080*/  PRMT R19, R5, 0x7773, RZ ;  /* 0x0000777305137816 */ /* 0x000fc400000000ff */
[----:B------:R-:W-:Y:S02]  /*18090*/  PRMT R17, R6, 0x7773, RZ ;  /* 0x0000777306117816 */ /* 0x000fe400000000ff */
[-C--:B------:R-:W-:Y:S02]  /*180a0*/  IADD3 R6, P6, R8, R3.reuse, RZ ;  /* 0x0000000308067210 */ /* 0x080fe40007fde0ff */
[-C--:B------:R-:W-:Y:S01]  /*180b0*/  LEA.HI.X.SX32 R5, R0, R2.reuse, 0x1, P2 ;  /* 0x0000000200057211 */ /* 0x080fe200010f0eff */
[----:B---3--:R-:W-:Y:S01]  /*180c0*/  IMAD R0, R14, 0x2, R9 ;  /* 0x000000020e007824 */ /* 0x008fe200078e0209 */
[C---:B------:R-:W-:Y:S02]  /*180d0*/  PRMT R23, R7.reuse, 0x7772, RZ ;  /* 0x0000777207177816 */ /* 0x040fe400000000ff */
[----:B------:R-:W-:Y:S02]  /*180e0*/  PRMT R15, R7, 0x7773, RZ ;  /* 0x00007773070f7816 */ /* 0x000fe400000000ff */
[----:B------:R-:W-:Y:S01]  /*180f0*/  LEA.HI.X.SX32 R7, R8, R2, 0x1, P6 ;  /* 0x0000000208077211 */ /* 0x000fe200030f0eff */
[----:B------:R1:W-:Y:S01]  /*18100*/  @P3 STG.E.U8 desc[UR16][R4.64], R23 ;  /* 0x0000001704003986 */ /* 0x0003e2000c101110 */
[----:B------:R-:W-:-:S02]  /*18110*/  IADD3 R8, P2, R9, R3, RZ ;  /* 0x0000000309087210 */ /* 0x000fc40007f5e0ff */
[CC--:B0-----:R-:W-:Y:S01]  /*18120*/  IADD3 R10, P3, R0.reuse, R3.reuse, RZ ;  /* 0x00000003000a7210 */ /* 0x0c1fe20007f7e0ff */
[----:B------:R-:W-:Y:S01]  /*18130*/  IMAD R13, R27, 0x2, R0 ;  /* 0x000000021b0d7824 */ /* 0x000fe200078e0200 */
[-C--:B------:R-:W-:Y:S02]  /*18140*/  LEA.HI.X.SX32 R9, R9, R2.reuse, 0x1, P2 ;  /* 0x0000000209097211 */ /* 0x080fe400010f0eff */
[----:B------:R-:W-:Y:S02]  /*18150*/  LEA.HI.X.SX32 R11, R0, R2, 0x1, P3 ;  /* 0x00000002000b7211 */ /* 0x000fe400018f0eff */
[----:B------:R-:W-:-:S04]  /*18160*/  IADD3 R12, P2, R13, R3, RZ ;  /* 0x000000030d0c7210 */ /* 0x000fc80007f5e0ff */
[----:B------:R-:W-:Y:S02]  /*18170*/  LEA.HI.X.SX32 R13, R13, R2, 0x1, P2 ;  /* 0x000000020d0d7211 */ /* 0x000fe400010f0eff */
[----:B----4-:R-:W-:Y:S01]  /*18180*/  ISETP.LT.AND P5, PT, R250, UR4, !P0 ;  /* 0x00000004fa007c0c */ /* 0x010fe2000c7a1270 */
[----:B------:R-:W-:Y:S02]  /*18190*/  ULDC UR4, c[0x0][0x22c] ;  /* 0x00008b0000047ab9 */ /* 0x000fe40000000800 */
[----:B--2---:R-:W-:Y:S02]  /*181a0*/  ISETP.LT.AND P4, PT, R252, UR4, !P0 ;  /* 0x00000004fc007c0c */ /* 0x004fe4000c781270 */
[----:B------:R-:W-:-:S08]  /*181b0*/  ISETP.LT.AND P0, PT, R173, UR5, !P0 ;  /* 0x00000005ad007c0c */ /* 0x000fd0000c701270 */
[----:B------:R1:W-:Y:S04]  /*181c0*/  @P5 STG.E.U8 desc[UR16][R6.64], R21 ;  /* 0x0000001506005986 */ /* 0x0003e8000c101110 */
[----:B------:R1:W-:Y:S04]  /*181d0*/  @P4 STG.E.U8 desc[UR16][R8.64], R19 ;  /* 0x0000001308004986 */ /* 0x0003e8000c101110 */
[----:B------:R1:W-:Y:S01]  /*181e0*/  @P0 STG.E.U8 desc[UR16][R10.64], R17 ;  /* 0x000000110a000986 */ /* 0x0003e2000c101110 */
[----:B------:R-:W-:Y:S05]  /*181f0*/  @!P1 EXIT ;  /* 0x000000000000994d */ /* 0x000fea0003800000 */
[----:B------:R-:W-:Y:S01]  /*18200*/  STG.E.U8 desc[UR16][R12.64], R15 ;  /* 0x0000000f0c007986 */ /* 0x000fe2000c101110 */
[----:B------:R-:W-:Y:S05]  /*18210*/  EXIT ;  /* 0x000000000000794d */ /* 0x000fea0003800000 */
.L_x_2:
[----:B------:R-:W-:-:S00]  /*18220*/  BRA `(.L_x_2) ;  /* 0xfffffffc00fc7947 */ /* 0x000fc0000383ffff */
[----:B------:R-:W-:-:S00]  /*18230*/  NOP ;  /* 0x0000000000007918 */ /* 0x000fc00000000000 */
        /* <DEDUP_REMOVED lines=12> */
.L_x_3:


//--------------------- .nv.shared.matmul_kernel  --------------------------
	.section	.nv.shared.matmul_kernel,"aw",@nobits
	.sectionflags	@""
	.align	16
	.zero		1024


//--------------------- .nv.shared.reserved.0     --------------------------
	.section	.nv.shared.reserved.0,"aw",@nobits
	.weak		__nv_reservedSMEM_offset_0_alias
	.size		__nv_reservedSMEM_offset_0_alias, 0, 0
	.other		__nv_reservedSMEM_offset_0_alias,@"STO_CUDA_RESERVED_SHARED STV_DEFAULT"
__nv_reservedSMEM_offset_0_alias:
	.zero		0


//--------------------- .nv.constant0.matmul_kernel --------------------------
	.section	.nv.constant0.matmul_kernel,"a",@progbits
	.sectionflags	@""
	.align	4
.nv.constant0.matmul_kernel:
	.zero		608


//--------------------- SYMBOLS --------------------------

	.type		.nv.reservedSmem.offset0,@object
	.size		.nv.reservedSmem.offset0,0x4
